//
// Generated by NVIDIA NVVM Compiler
//
// Compiler Build ID: CL-36424714
// Cuda compilation tools, release 13.0, V13.0.88
// Based on NVVM 20.0.0
//

.version 9.0
.target sm_100
.address_size 64

	// .globl	_Z18findBestMoveKernelPiiS_b

.visible .entry _Z18findBestMoveKernelPiiS_b(
	.param .u64 .ptr .align 1 _Z18findBestMoveKernelPiiS_b_param_0,
	.param .u32 _Z18findBestMoveKernelPiiS_b_param_1,
	.param .u64 .ptr .align 1 _Z18findBestMoveKernelPiiS_b_param_2,
	.param .u8 _Z18findBestMoveKernelPiiS_b_param_3
)
{
	.local .align 8 .b8 	__local_depot0[336];
	.reg .b64 	%SP;
	.reg .b64 	%SPL;
	.reg .pred 	%p<2072>;
	.reg .b16 	%rs<3>;
	.reg .b32 	%r<2798>;
	.reg .b64 	%rd<30>;

	mov.u64 	%SPL, __local_depot0;
	ld.param.u64 	%rd8, [_Z18findBestMoveKernelPiiS_b_param_0];
	ld.param.u32 	%r1492, [_Z18findBestMoveKernelPiiS_b_param_1];
	ld.param.u64 	%rd7, [_Z18findBestMoveKernelPiiS_b_param_2];
	cvta.to.global.u64 	%rd9, %rd8;
	cvta.to.global.u64 	%rd1, %rd7;
	add.u64 	%rd2, %SPL, 0;
	add.u64 	%rd3, %SPL, 168;
	mov.u32 	%r1, %tid.x;
	setp.eq.s32 	%p277, %r1492, 1;
	selp.b32 	%r2, 2, 1, %p277;
	ld.global.u32 	%r1494, [%rd9];
	ld.global.u32 	%r1495, [%rd9+4];
	st.local.v2.u32 	[%rd2], {%r1494, %r1495};
	ld.global.u32 	%r1496, [%rd9+8];
	ld.global.u32 	%r1497, [%rd9+12];
	st.local.v2.u32 	[%rd2+8], {%r1496, %r1497};
	ld.global.u32 	%r1498, [%rd9+16];
	ld.global.u32 	%r1499, [%rd9+20];
	st.local.v2.u32 	[%rd2+16], {%r1498, %r1499};
	ld.global.u32 	%r1500, [%rd9+24];
	ld.global.u32 	%r1501, [%rd9+28];
	st.local.v2.u32 	[%rd2+24], {%r1500, %r1501};
	ld.global.u32 	%r1502, [%rd9+32];
	ld.global.u32 	%r1503, [%rd9+36];
	st.local.v2.u32 	[%rd2+32], {%r1502, %r1503};
	ld.global.u32 	%r1504, [%rd9+40];
	ld.global.u32 	%r1505, [%rd9+44];
	st.local.v2.u32 	[%rd2+40], {%r1504, %r1505};
	ld.global.u32 	%r1506, [%rd9+48];
	ld.global.u32 	%r1507, [%rd9+52];
	st.local.v2.u32 	[%rd2+48], {%r1506, %r1507};
	ld.global.u32 	%r1508, [%rd9+56];
	ld.global.u32 	%r1509, [%rd9+60];
	st.local.v2.u32 	[%rd2+56], {%r1508, %r1509};
	ld.global.u32 	%r1510, [%rd9+64];
	ld.global.u32 	%r1511, [%rd9+68];
	st.local.v2.u32 	[%rd2+64], {%r1510, %r1511};
	ld.global.u32 	%r1512, [%rd9+72];
	ld.global.u32 	%r1513, [%rd9+76];
	st.local.v2.u32 	[%rd2+72], {%r1512, %r1513};
	ld.global.u32 	%r1514, [%rd9+80];
	ld.global.u32 	%r1515, [%rd9+84];
	st.local.v2.u32 	[%rd2+80], {%r1514, %r1515};
	ld.global.u32 	%r1516, [%rd9+88];
	ld.global.u32 	%r1517, [%rd9+92];
	st.local.v2.u32 	[%rd2+88], {%r1516, %r1517};
	ld.global.u32 	%r1518, [%rd9+96];
	ld.global.u32 	%r1519, [%rd9+100];
	st.local.v2.u32 	[%rd2+96], {%r1518, %r1519};
	ld.global.u32 	%r1520, [%rd9+104];
	ld.global.u32 	%r1521, [%rd9+108];
	st.local.v2.u32 	[%rd2+104], {%r1520, %r1521};
	ld.global.u32 	%r1522, [%rd9+112];
	ld.global.u32 	%r1523, [%rd9+116];
	st.local.v2.u32 	[%rd2+112], {%r1522, %r1523};
	ld.global.u32 	%r1524, [%rd9+120];
	ld.global.u32 	%r1525, [%rd9+124];
	st.local.v2.u32 	[%rd2+120], {%r1524, %r1525};
	ld.global.u32 	%r1526, [%rd9+128];
	ld.global.u32 	%r1527, [%rd9+132];
	st.local.v2.u32 	[%rd2+128], {%r1526, %r1527};
	ld.global.u32 	%r1528, [%rd9+136];
	ld.global.u32 	%r1529, [%rd9+140];
	st.local.v2.u32 	[%rd2+136], {%r1528, %r1529};
	ld.global.u32 	%r1530, [%rd9+144];
	ld.global.u32 	%r1531, [%rd9+148];
	st.local.v2.u32 	[%rd2+144], {%r1530, %r1531};
	ld.global.u32 	%r1532, [%rd9+152];
	ld.global.u32 	%r1533, [%rd9+156];
	st.local.v2.u32 	[%rd2+152], {%r1532, %r1533};
	ld.global.u32 	%r1534, [%rd9+160];
	ld.global.u32 	%r1535, [%rd9+164];
	st.local.v2.u32 	[%rd2+160], {%r1534, %r1535};
	mul.wide.u32 	%rd12, %r1, 4;
	add.s64 	%rd4, %rd2, %rd12;
	ld.local.u32 	%r1536, [%rd4+140];
	setp.eq.s32 	%p278, %r1536, 0;
	mov.b32 	%r2443, 35;
	@%p278 bra 	$L__BB0_7;
	ld.local.u32 	%r1538, [%rd4+112];
	setp.eq.s32 	%p279, %r1538, 0;
	mov.b32 	%r2443, 28;
	@%p279 bra 	$L__BB0_7;
	ld.local.u32 	%r1540, [%rd4+84];
	setp.eq.s32 	%p280, %r1540, 0;
	mov.b32 	%r2443, 21;
	@%p280 bra 	$L__BB0_7;
	ld.local.u32 	%r1542, [%rd4+56];
	setp.eq.s32 	%p281, %r1542, 0;
	mov.b32 	%r2443, 14;
	@%p281 bra 	$L__BB0_7;
	ld.local.u32 	%r1544, [%rd4+28];
	setp.eq.s32 	%p282, %r1544, 0;
	mov.b32 	%r2443, 7;
	@%p282 bra 	$L__BB0_7;
	ld.local.u32 	%r1546, [%rd4];
	setp.eq.s32 	%p283, %r1546, 0;
	mov.b32 	%r2443, 0;
	@%p283 bra 	$L__BB0_7;
	add.s64 	%rd14, %rd1, %rd12;
	mov.b32 	%r1547, -2147483648;
	st.global.u32 	[%rd14], %r1547;
	bra.uni 	$L__BB0_1436;
$L__BB0_7:
	mul.wide.u32 	%rd15, %r2443, 4;
	add.s64 	%rd16, %rd4, %rd15;
	st.local.u32 	[%rd16], %r1492;
	ld.local.u32 	%r4, [%rd2+12];
	setp.ne.s32 	%p284, %r4, %r1492;
	selp.b32 	%r1548, 0, 3, %p284;
	ld.local.u32 	%r5, [%rd2+40];
	setp.ne.s32 	%p285, %r5, %r1492;
	add.s32 	%r1549, %r1548, 3;
	selp.b32 	%r1550, %r1548, %r1549, %p285;
	ld.local.u32 	%r6, [%rd2+68];
	setp.ne.s32 	%p286, %r6, %r1492;
	add.s32 	%r1551, %r1550, 3;
	selp.b32 	%r1552, %r1550, %r1551, %p286;
	ld.local.u32 	%r7, [%rd2+96];
	setp.ne.s32 	%p287, %r7, %r1492;
	add.s32 	%r1553, %r1552, 3;
	selp.b32 	%r1554, %r1552, %r1553, %p287;
	ld.local.u32 	%r8, [%rd2+124];
	setp.ne.s32 	%p288, %r8, %r1492;
	add.s32 	%r1555, %r1554, 3;
	selp.b32 	%r1556, %r1554, %r1555, %p288;
	ld.local.u32 	%r9, [%rd2+152];
	setp.ne.s32 	%p289, %r9, %r1492;
	add.s32 	%r1557, %r1556, 3;
	selp.b32 	%r10, %r1556, %r1557, %p289;
	ld.local.v2.u32 	{%r11, %r12}, [%rd2];
	mov.b64 	%rd17, {%r11, %r12};
	setp.ne.s32 	%p290, %r11, %r1492;
	setp.eq.s32 	%p291, %r11, %r2;
	and.pred  	%p292, %p290, %p291;
	selp.u32 	%r2516, 1, 0, %p292;
	setp.eq.s32 	%p293, %r12, %r1492;
	{ .reg .b32 tmp; mov.b64 {tmp, %r14}, %rd17; }
	@%p293 bra 	$L__BB0_9;
	setp.eq.s32 	%p294, %r11, %r1492;
	selp.u32 	%r2445, 1, 0, %p294;
	setp.eq.s32 	%p295, %r12, %r2;
	selp.u32 	%r1558, 1, 0, %p295;
	add.s32 	%r2444, %r2516, %r1558;
	bra.uni 	$L__BB0_10;
$L__BB0_9:
	setp.ne.s32 	%p296, %r11, %r1492;
	selp.b32 	%r2445, 1, 2, %p296;
	mov.u32 	%r2444, %r2516;
$L__BB0_10:
	setp.eq.s32 	%p298, %r4, %r1492;
	setp.ne.s32 	%p299, %r4, %r1492;
	ld.local.u32 	%r20, [%rd2+8];
	setp.eq.s32 	%p300, %r20, %r1492;
	setp.ne.s32 	%p301, %r20, %r1492;
	setp.eq.s32 	%p302, %r20, %r2;
	and.pred  	%p303, %p301, %p302;
	selp.u32 	%r2585, 1, 0, %p303;
	add.s32 	%r1560, %r2444, %r2585;
	selp.u32 	%r2586, 1, 0, %p300;
	add.s32 	%r1561, %r2445, %r2586;
	setp.eq.s32 	%p304, %r4, %r2;
	and.pred  	%p305, %p299, %p304;
	selp.u32 	%r2588, 1, 0, %p305;
	add.s32 	%r24, %r1560, %r2588;
	selp.u32 	%r2589, 1, 0, %p298;
	add.s32 	%r1559, %r1561, %r2589;
	mov.pred 	%p1934, 0;
	setp.eq.s32 	%p306, %r1559, 2;
	@%p306 bra 	$L__BB0_16;
	setp.eq.s32 	%p307, %r1559, 3;
	@%p307 bra 	$L__BB0_14;
	setp.ne.s32 	%p308, %r1559, 4;
	@%p308 bra 	$L__BB0_17;
	add.s32 	%r2446, %r10, 10000;
	bra.uni 	$L__BB0_18;
$L__BB0_14:
	setp.ne.s32 	%p310, %r24, 0;
	@%p310 bra 	$L__BB0_17;
	add.s32 	%r2446, %r10, 100;
	bra.uni 	$L__BB0_18;
$L__BB0_16:
	setp.eq.s32 	%p1934, %r24, 0;
$L__BB0_17:
	add.s32 	%r1562, %r10, 10;
	selp.b32 	%r2446, %r1562, %r10, %p1934;
$L__BB0_18:
	setp.eq.s32 	%p311, %r20, %r1492;
	setp.ne.s32 	%p312, %r12, %r1492;
	setp.eq.s32 	%p313, %r12, %r2;
	and.pred  	%p314, %p312, %p313;
	selp.u32 	%r2447, 1, 0, %p314;
	@%p311 bra 	$L__BB0_20;
	setp.eq.s32 	%p316, %r12, %r1492;
	setp.eq.s32 	%p317, %r20, %r2;
	selp.u32 	%r2448, 1, 0, %p316;
	selp.u32 	%r1563, 1, 0, %p317;
	add.s32 	%r2447, %r2447, %r1563;
	bra.uni 	$L__BB0_21;
$L__BB0_20:
	setp.ne.s32 	%p315, %r12, %r1492;
	selp.b32 	%r2448, 1, 2, %p315;
$L__BB0_21:
	add.s32 	%r1565, %r2447, %r2588;
	add.s32 	%r1566, %r2448, %r2589;
	ld.local.u32 	%r36, [%rd2+16];
	setp.eq.s32 	%p319, %r36, %r1492;
	setp.ne.s32 	%p320, %r36, %r1492;
	setp.eq.s32 	%p321, %r36, %r2;
	and.pred  	%p322, %p320, %p321;
	selp.u32 	%r2552, 1, 0, %p322;
	add.s32 	%r38, %r1565, %r2552;
	selp.u32 	%r2553, 1, 0, %p319;
	add.s32 	%r1564, %r1566, %r2553;
	mov.pred 	%p1935, 0;
	setp.eq.s32 	%p323, %r1564, 4;
	@%p323 bra 	$L__BB0_28;
	setp.eq.s32 	%p324, %r1564, 3;
	@%p324 bra 	$L__BB0_26;
	setp.ne.s32 	%p325, %r1564, 2;
	@%p325 bra 	$L__BB0_25;
	setp.eq.s32 	%p1935, %r38, 0;
$L__BB0_25:
	add.s32 	%r1567, %r2446, 10;
	selp.b32 	%r2449, %r1567, %r2446, %p1935;
	bra.uni 	$L__BB0_29;
$L__BB0_26:
	setp.ne.s32 	%p327, %r38, 0;
	@%p327 bra 	$L__BB0_25;
	add.s32 	%r2449, %r2446, 100;
	bra.uni 	$L__BB0_29;
$L__BB0_28:
	add.s32 	%r2449, %r2446, 10000;
$L__BB0_29:
	setp.eq.s32 	%p328, %r4, %r1492;
	@%p328 bra 	$L__BB0_31;
	setp.eq.s32 	%p330, %r4, %r2;
	selp.u32 	%r1568, 1, 0, %p330;
	add.s32 	%r2450, %r2585, %r1568;
	mov.u32 	%r2451, %r2586;
	bra.uni 	$L__BB0_32;
$L__BB0_31:
	setp.ne.s32 	%p329, %r20, %r1492;
	selp.b32 	%r2451, 1, 2, %p329;
	mov.u32 	%r2450, %r2585;
$L__BB0_32:
	add.s32 	%r1570, %r2450, %r2552;
	add.s32 	%r1571, %r2451, %r2553;
	ld.local.u32 	%r48, [%rd2+20];
	setp.eq.s32 	%p332, %r48, %r1492;
	setp.ne.s32 	%p333, %r48, %r1492;
	setp.eq.s32 	%p334, %r48, %r2;
	and.pred  	%p335, %p333, %p334;
	selp.u32 	%r2561, 1, 0, %p335;
	add.s32 	%r50, %r1570, %r2561;
	selp.u32 	%r2562, 1, 0, %p332;
	add.s32 	%r1569, %r1571, %r2562;
	mov.pred 	%p1936, 0;
	setp.eq.s32 	%p336, %r1569, 4;
	@%p336 bra 	$L__BB0_39;
	setp.eq.s32 	%p337, %r1569, 3;
	@%p337 bra 	$L__BB0_37;
	setp.ne.s32 	%p338, %r1569, 2;
	@%p338 bra 	$L__BB0_36;
	setp.eq.s32 	%p1936, %r50, 0;
$L__BB0_36:
	add.s32 	%r1572, %r2449, 10;
	selp.b32 	%r2452, %r1572, %r2449, %p1936;
	bra.uni 	$L__BB0_40;
$L__BB0_37:
	setp.ne.s32 	%p340, %r50, 0;
	@%p340 bra 	$L__BB0_36;
	add.s32 	%r2452, %r2449, 100;
	bra.uni 	$L__BB0_40;
$L__BB0_39:
	add.s32 	%r2452, %r2449, 10000;
$L__BB0_40:
	setp.eq.s32 	%p341, %r36, %r1492;
	@%p341 bra 	$L__BB0_42;
	setp.eq.s32 	%p343, %r36, %r2;
	selp.u32 	%r1573, 1, 0, %p343;
	add.s32 	%r2453, %r2588, %r1573;
	mov.u32 	%r2454, %r2589;
	bra.uni 	$L__BB0_43;
$L__BB0_42:
	setp.ne.s32 	%p342, %r4, %r1492;
	selp.b32 	%r2454, 1, 2, %p342;
	mov.u32 	%r2453, %r2588;
$L__BB0_43:
	add.s32 	%r1575, %r2453, %r2561;
	add.s32 	%r1576, %r2454, %r2562;
	ld.local.u32 	%r60, [%rd2+24];
	setp.eq.s32 	%p345, %r60, %r1492;
	setp.ne.s32 	%p346, %r60, %r1492;
	setp.eq.s32 	%p347, %r60, %r2;
	and.pred  	%p348, %p346, %p347;
	selp.u32 	%r2570, 1, 0, %p348;
	add.s32 	%r62, %r1575, %r2570;
	selp.u32 	%r2571, 1, 0, %p345;
	add.s32 	%r1574, %r1576, %r2571;
	mov.pred 	%p1937, 0;
	setp.eq.s32 	%p349, %r1574, 4;
	@%p349 bra 	$L__BB0_50;
	setp.eq.s32 	%p350, %r1574, 3;
	@%p350 bra 	$L__BB0_48;
	setp.ne.s32 	%p351, %r1574, 2;
	@%p351 bra 	$L__BB0_47;
	setp.eq.s32 	%p1937, %r62, 0;
$L__BB0_47:
	add.s32 	%r1577, %r2452, 10;
	selp.b32 	%r2455, %r1577, %r2452, %p1937;
	bra.uni 	$L__BB0_51;
$L__BB0_48:
	setp.ne.s32 	%p353, %r62, 0;
	@%p353 bra 	$L__BB0_47;
	add.s32 	%r2455, %r2452, 100;
	bra.uni 	$L__BB0_51;
$L__BB0_50:
	add.s32 	%r2455, %r2452, 10000;
$L__BB0_51:
	ld.local.u32 	%r68, [%rd2+28];
	setp.ne.s32 	%p354, %r68, %r1492;
	setp.eq.s32 	%p355, %r68, %r2;
	and.pred  	%p356, %p354, %p355;
	selp.u32 	%r2519, 1, 0, %p356;
	ld.local.u32 	%r70, [%rd2+32];
	setp.eq.s32 	%p357, %r70, %r1492;
	@%p357 bra 	$L__BB0_53;
	setp.eq.s32 	%p358, %r68, %r1492;
	selp.u32 	%r2457, 1, 0, %p358;
	setp.eq.s32 	%p359, %r70, %r2;
	selp.u32 	%r1578, 1, 0, %p359;
	add.s32 	%r2456, %r2519, %r1578;
	bra.uni 	$L__BB0_54;
$L__BB0_53:
	setp.ne.s32 	%p360, %r68, %r1492;
	selp.b32 	%r2457, 1, 2, %p360;
	mov.u32 	%r2456, %r2519;
$L__BB0_54:
	setp.eq.s32 	%p362, %r5, %r1492;
	setp.ne.s32 	%p363, %r5, %r1492;
	ld.local.u32 	%r76, [%rd2+36];
	setp.eq.s32 	%p364, %r76, %r1492;
	setp.ne.s32 	%p365, %r76, %r1492;
	setp.eq.s32 	%p366, %r76, %r2;
	and.pred  	%p367, %p365, %p366;
	selp.u32 	%r2597, 1, 0, %p367;
	add.s32 	%r1580, %r2456, %r2597;
	selp.u32 	%r2598, 1, 0, %p364;
	add.s32 	%r1581, %r2457, %r2598;
	setp.eq.s32 	%p368, %r5, %r2;
	and.pred  	%p369, %p363, %p368;
	selp.u32 	%r2600, 1, 0, %p369;
	add.s32 	%r80, %r1580, %r2600;
	selp.u32 	%r2601, 1, 0, %p362;
	add.s32 	%r1579, %r1581, %r2601;
	mov.pred 	%p1938, 0;
	setp.eq.s32 	%p370, %r1579, 4;
	@%p370 bra 	$L__BB0_61;
	setp.eq.s32 	%p371, %r1579, 3;
	@%p371 bra 	$L__BB0_59;
	setp.ne.s32 	%p372, %r1579, 2;
	@%p372 bra 	$L__BB0_58;
	setp.eq.s32 	%p1938, %r80, 0;
$L__BB0_58:
	add.s32 	%r1582, %r2455, 10;
	selp.b32 	%r2458, %r1582, %r2455, %p1938;
	bra.uni 	$L__BB0_62;
$L__BB0_59:
	setp.ne.s32 	%p374, %r80, 0;
	@%p374 bra 	$L__BB0_58;
	add.s32 	%r2458, %r2455, 100;
	bra.uni 	$L__BB0_62;
$L__BB0_61:
	add.s32 	%r2458, %r2455, 10000;
$L__BB0_62:
	setp.eq.s32 	%p375, %r76, %r1492;
	setp.ne.s32 	%p376, %r70, %r1492;
	setp.eq.s32 	%p377, %r70, %r2;
	and.pred  	%p378, %p376, %p377;
	selp.u32 	%r2594, 1, 0, %p378;
	@%p375 bra 	$L__BB0_64;
	setp.eq.s32 	%p380, %r70, %r1492;
	setp.eq.s32 	%p381, %r76, %r2;
	selp.u32 	%r2460, 1, 0, %p380;
	selp.u32 	%r1583, 1, 0, %p381;
	add.s32 	%r2459, %r2594, %r1583;
	bra.uni 	$L__BB0_65;
$L__BB0_64:
	setp.ne.s32 	%p379, %r70, %r1492;
	selp.b32 	%r2460, 1, 2, %p379;
	mov.u32 	%r2459, %r2594;
$L__BB0_65:
	add.s32 	%r1585, %r2459, %r2600;
	add.s32 	%r1586, %r2460, %r2601;
	ld.local.u32 	%r92, [%rd2+44];
	setp.eq.s32 	%p383, %r92, %r1492;
	setp.ne.s32 	%p384, %r92, %r1492;
	setp.eq.s32 	%p385, %r92, %r2;
	and.pred  	%p386, %p384, %p385;
	selp.u32 	%r2555, 1, 0, %p386;
	add.s32 	%r94, %r1585, %r2555;
	selp.u32 	%r2556, 1, 0, %p383;
	add.s32 	%r1584, %r1586, %r2556;
	mov.pred 	%p1939, 0;
	setp.eq.s32 	%p387, %r1584, 4;
	@%p387 bra 	$L__BB0_72;
	setp.eq.s32 	%p388, %r1584, 3;
	@%p388 bra 	$L__BB0_70;
	setp.ne.s32 	%p389, %r1584, 2;
	@%p389 bra 	$L__BB0_69;
	setp.eq.s32 	%p1939, %r94, 0;
$L__BB0_69:
	add.s32 	%r1587, %r2458, 10;
	selp.b32 	%r2461, %r1587, %r2458, %p1939;
	bra.uni 	$L__BB0_73;
$L__BB0_70:
	setp.ne.s32 	%p391, %r94, 0;
	@%p391 bra 	$L__BB0_69;
	add.s32 	%r2461, %r2458, 100;
	bra.uni 	$L__BB0_73;
$L__BB0_72:
	add.s32 	%r2461, %r2458, 10000;
$L__BB0_73:
	setp.eq.s32 	%p392, %r5, %r1492;
	@%p392 bra 	$L__BB0_75;
	setp.eq.s32 	%p394, %r5, %r2;
	selp.u32 	%r1588, 1, 0, %p394;
	add.s32 	%r2462, %r2597, %r1588;
	mov.u32 	%r2463, %r2598;
	bra.uni 	$L__BB0_76;
$L__BB0_75:
	setp.ne.s32 	%p393, %r76, %r1492;
	selp.b32 	%r2463, 1, 2, %p393;
	mov.u32 	%r2462, %r2597;
$L__BB0_76:
	add.s32 	%r1590, %r2462, %r2555;
	add.s32 	%r1591, %r2463, %r2556;
	ld.local.u32 	%r104, [%rd2+48];
	setp.eq.s32 	%p396, %r104, %r1492;
	setp.ne.s32 	%p397, %r104, %r1492;
	setp.eq.s32 	%p398, %r104, %r2;
	and.pred  	%p399, %p397, %p398;
	selp.u32 	%r2564, 1, 0, %p399;
	add.s32 	%r106, %r1590, %r2564;
	selp.u32 	%r2565, 1, 0, %p396;
	add.s32 	%r1589, %r1591, %r2565;
	mov.pred 	%p1940, 0;
	setp.eq.s32 	%p400, %r1589, 4;
	@%p400 bra 	$L__BB0_83;
	setp.eq.s32 	%p401, %r1589, 3;
	@%p401 bra 	$L__BB0_81;
	setp.ne.s32 	%p402, %r1589, 2;
	@%p402 bra 	$L__BB0_80;
	setp.eq.s32 	%p1940, %r106, 0;
$L__BB0_80:
	add.s32 	%r1592, %r2461, 10;
	selp.b32 	%r2464, %r1592, %r2461, %p1940;
	bra.uni 	$L__BB0_84;
$L__BB0_81:
	setp.ne.s32 	%p404, %r106, 0;
	@%p404 bra 	$L__BB0_80;
	add.s32 	%r2464, %r2461, 100;
	bra.uni 	$L__BB0_84;
$L__BB0_83:
	add.s32 	%r2464, %r2461, 10000;
$L__BB0_84:
	setp.eq.s32 	%p405, %r92, %r1492;
	@%p405 bra 	$L__BB0_86;
	setp.eq.s32 	%p407, %r92, %r2;
	selp.u32 	%r1593, 1, 0, %p407;
	add.s32 	%r2465, %r2600, %r1593;
	mov.u32 	%r2466, %r2601;
	bra.uni 	$L__BB0_87;
$L__BB0_86:
	setp.ne.s32 	%p406, %r5, %r1492;
	selp.b32 	%r2466, 1, 2, %p406;
	mov.u32 	%r2465, %r2600;
$L__BB0_87:
	add.s32 	%r1595, %r2465, %r2564;
	add.s32 	%r1596, %r2466, %r2565;
	ld.local.u32 	%r116, [%rd2+52];
	setp.eq.s32 	%p409, %r116, %r1492;
	setp.ne.s32 	%p410, %r116, %r1492;
	setp.eq.s32 	%p411, %r116, %r2;
	and.pred  	%p412, %p410, %p411;
	selp.u32 	%r2573, 1, 0, %p412;
	add.s32 	%r118, %r1595, %r2573;
	selp.u32 	%r2574, 1, 0, %p409;
	add.s32 	%r1594, %r1596, %r2574;
	mov.pred 	%p1941, 0;
	setp.eq.s32 	%p413, %r1594, 4;
	@%p413 bra 	$L__BB0_94;
	setp.eq.s32 	%p414, %r1594, 3;
	@%p414 bra 	$L__BB0_92;
	setp.ne.s32 	%p415, %r1594, 2;
	@%p415 bra 	$L__BB0_91;
	setp.eq.s32 	%p1941, %r118, 0;
$L__BB0_91:
	add.s32 	%r1597, %r2464, 10;
	selp.b32 	%r2467, %r1597, %r2464, %p1941;
	bra.uni 	$L__BB0_95;
$L__BB0_92:
	setp.ne.s32 	%p417, %r118, 0;
	@%p417 bra 	$L__BB0_91;
	add.s32 	%r2467, %r2464, 100;
	bra.uni 	$L__BB0_95;
$L__BB0_94:
	add.s32 	%r2467, %r2464, 10000;
$L__BB0_95:
	ld.local.v2.u32 	{%r124, %r125}, [%rd2+56];
	mov.b64 	%rd18, {%r124, %r125};
	setp.ne.s32 	%p418, %r124, %r1492;
	setp.eq.s32 	%p419, %r124, %r2;
	and.pred  	%p420, %p418, %p419;
	selp.u32 	%r2522, 1, 0, %p420;
	setp.eq.s32 	%p421, %r125, %r1492;
	{ .reg .b32 tmp; mov.b64 {tmp, %r127}, %rd18; }
	@%p421 bra 	$L__BB0_97;
	setp.eq.s32 	%p423, %r124, %r1492;
	selp.u32 	%r2469, 1, 0, %p423;
	setp.eq.s32 	%p424, %r125, %r2;
	selp.u32 	%r1598, 1, 0, %p424;
	add.s32 	%r2468, %r2522, %r1598;
	bra.uni 	$L__BB0_98;
$L__BB0_97:
	setp.ne.s32 	%p422, %r124, %r1492;
	selp.b32 	%r2469, 1, 2, %p422;
	mov.u32 	%r2468, %r2522;
$L__BB0_98:
	setp.eq.s32 	%p426, %r6, %r1492;
	setp.ne.s32 	%p427, %r6, %r1492;
	ld.local.u32 	%r133, [%rd2+64];
	setp.eq.s32 	%p428, %r133, %r1492;
	setp.ne.s32 	%p429, %r133, %r1492;
	setp.eq.s32 	%p430, %r133, %r2;
	and.pred  	%p431, %p429, %p430;
	selp.u32 	%r134, 1, 0, %p431;
	add.s32 	%r1600, %r2468, %r134;
	selp.u32 	%r135, 1, 0, %p428;
	add.s32 	%r1601, %r2469, %r135;
	setp.eq.s32 	%p432, %r6, %r2;
	and.pred  	%p433, %p427, %p432;
	selp.u32 	%r136, 1, 0, %p433;
	add.s32 	%r137, %r1600, %r136;
	selp.u32 	%r2613, 1, 0, %p426;
	add.s32 	%r1599, %r1601, %r2613;
	mov.pred 	%p1942, 0;
	setp.eq.s32 	%p434, %r1599, 4;
	@%p434 bra 	$L__BB0_105;
	setp.eq.s32 	%p435, %r1599, 3;
	@%p435 bra 	$L__BB0_103;
	setp.ne.s32 	%p436, %r1599, 2;
	@%p436 bra 	$L__BB0_102;
	setp.eq.s32 	%p1942, %r137, 0;
$L__BB0_102:
	add.s32 	%r1602, %r2467, 10;
	selp.b32 	%r2470, %r1602, %r2467, %p1942;
	bra.uni 	$L__BB0_106;
$L__BB0_103:
	setp.ne.s32 	%p438, %r137, 0;
	@%p438 bra 	$L__BB0_102;
	add.s32 	%r2470, %r2467, 100;
	bra.uni 	$L__BB0_106;
$L__BB0_105:
	add.s32 	%r2470, %r2467, 10000;
$L__BB0_106:
	setp.eq.s32 	%p439, %r133, %r1492;
	setp.ne.s32 	%p440, %r125, %r1492;
	setp.eq.s32 	%p441, %r125, %r2;
	and.pred  	%p442, %p440, %p441;
	selp.u32 	%r2531, 1, 0, %p442;
	@%p439 bra 	$L__BB0_108;
	setp.eq.s32 	%p444, %r133, %r2;
	setp.eq.s32 	%p445, %r125, %r1492;
	selp.u32 	%r2472, 1, 0, %p445;
	selp.u32 	%r1603, 1, 0, %p444;
	add.s32 	%r2471, %r2531, %r1603;
	bra.uni 	$L__BB0_109;
$L__BB0_108:
	setp.ne.s32 	%p443, %r125, %r1492;
	selp.b32 	%r2472, 1, 2, %p443;
	mov.u32 	%r2471, %r2531;
$L__BB0_109:
	add.s32 	%r1605, %r2471, %r136;
	add.s32 	%r1606, %r2472, %r2613;
	ld.local.u32 	%r149, [%rd2+72];
	setp.eq.s32 	%p447, %r149, %r1492;
	setp.ne.s32 	%p448, %r149, %r1492;
	setp.eq.s32 	%p449, %r149, %r2;
	and.pred  	%p450, %p448, %p449;
	selp.u32 	%r150, 1, 0, %p450;
	add.s32 	%r151, %r1605, %r150;
	selp.u32 	%r152, 1, 0, %p447;
	add.s32 	%r1604, %r1606, %r152;
	mov.pred 	%p1943, 0;
	setp.eq.s32 	%p451, %r1604, 4;
	@%p451 bra 	$L__BB0_116;
	setp.eq.s32 	%p452, %r1604, 3;
	@%p452 bra 	$L__BB0_114;
	setp.ne.s32 	%p453, %r1604, 2;
	@%p453 bra 	$L__BB0_113;
	setp.eq.s32 	%p1943, %r151, 0;
$L__BB0_113:
	add.s32 	%r1607, %r2470, 10;
	selp.b32 	%r2473, %r1607, %r2470, %p1943;
	bra.uni 	$L__BB0_117;
$L__BB0_114:
	setp.ne.s32 	%p455, %r151, 0;
	@%p455 bra 	$L__BB0_113;
	add.s32 	%r2473, %r2470, 100;
	bra.uni 	$L__BB0_117;
$L__BB0_116:
	add.s32 	%r2473, %r2470, 10000;
$L__BB0_117:
	setp.eq.s32 	%p456, %r6, %r1492;
	@%p456 bra 	$L__BB0_119;
	setp.eq.s32 	%p458, %r6, %r2;
	selp.u32 	%r1608, 1, 0, %p458;
	add.s32 	%r2474, %r134, %r1608;
	mov.u32 	%r2475, %r135;
	bra.uni 	$L__BB0_120;
$L__BB0_119:
	setp.ne.s32 	%p457, %r133, %r1492;
	selp.b32 	%r2475, 1, 2, %p457;
	mov.u32 	%r2474, %r134;
$L__BB0_120:
	add.s32 	%r1610, %r2474, %r150;
	add.s32 	%r1611, %r2475, %r152;
	ld.local.u32 	%r161, [%rd2+76];
	setp.eq.s32 	%p460, %r161, %r1492;
	setp.ne.s32 	%p461, %r161, %r1492;
	setp.eq.s32 	%p462, %r161, %r2;
	and.pred  	%p463, %p461, %p462;
	selp.u32 	%r162, 1, 0, %p463;
	add.s32 	%r163, %r1610, %r162;
	selp.u32 	%r164, 1, 0, %p460;
	add.s32 	%r1609, %r1611, %r164;
	mov.pred 	%p1944, 0;
	setp.eq.s32 	%p464, %r1609, 4;
	@%p464 bra 	$L__BB0_127;
	setp.eq.s32 	%p465, %r1609, 3;
	@%p465 bra 	$L__BB0_125;
	setp.ne.s32 	%p466, %r1609, 2;
	@%p466 bra 	$L__BB0_124;
	setp.eq.s32 	%p1944, %r163, 0;
$L__BB0_124:
	add.s32 	%r1612, %r2473, 10;
	selp.b32 	%r2476, %r1612, %r2473, %p1944;
	bra.uni 	$L__BB0_128;
$L__BB0_125:
	setp.ne.s32 	%p468, %r163, 0;
	@%p468 bra 	$L__BB0_124;
	add.s32 	%r2476, %r2473, 100;
	bra.uni 	$L__BB0_128;
$L__BB0_127:
	add.s32 	%r2476, %r2473, 10000;
$L__BB0_128:
	setp.eq.s32 	%p469, %r149, %r1492;
	@%p469 bra 	$L__BB0_130;
	setp.eq.s32 	%p471, %r149, %r2;
	selp.u32 	%r1613, 1, 0, %p471;
	add.s32 	%r2477, %r136, %r1613;
	mov.u32 	%r2478, %r2613;
	bra.uni 	$L__BB0_131;
$L__BB0_130:
	setp.ne.s32 	%p470, %r6, %r1492;
	selp.b32 	%r2478, 1, 2, %p470;
	mov.u32 	%r2477, %r136;
$L__BB0_131:
	add.s32 	%r1615, %r2477, %r162;
	add.s32 	%r1616, %r2478, %r164;
	ld.local.u32 	%r173, [%rd2+80];
	setp.eq.s32 	%p473, %r173, %r1492;
	setp.ne.s32 	%p474, %r173, %r1492;
	setp.eq.s32 	%p475, %r173, %r2;
	and.pred  	%p476, %p474, %p475;
	selp.u32 	%r174, 1, 0, %p476;
	add.s32 	%r175, %r1615, %r174;
	selp.u32 	%r176, 1, 0, %p473;
	add.s32 	%r1614, %r1616, %r176;
	mov.pred 	%p1945, 0;
	setp.eq.s32 	%p477, %r1614, 4;
	@%p477 bra 	$L__BB0_138;
	setp.eq.s32 	%p478, %r1614, 3;
	@%p478 bra 	$L__BB0_136;
	setp.ne.s32 	%p479, %r1614, 2;
	@%p479 bra 	$L__BB0_135;
	setp.eq.s32 	%p1945, %r175, 0;
$L__BB0_135:
	add.s32 	%r1617, %r2476, 10;
	selp.b32 	%r2479, %r1617, %r2476, %p1945;
	bra.uni 	$L__BB0_139;
$L__BB0_136:
	setp.ne.s32 	%p481, %r175, 0;
	@%p481 bra 	$L__BB0_135;
	add.s32 	%r2479, %r2476, 100;
	bra.uni 	$L__BB0_139;
$L__BB0_138:
	add.s32 	%r2479, %r2476, 10000;
$L__BB0_139:
	ld.local.u32 	%r181, [%rd2+84];
	setp.ne.s32 	%p482, %r181, %r1492;
	setp.eq.s32 	%p483, %r181, %r2;
	and.pred  	%p484, %p482, %p483;
	selp.u32 	%r182, 1, 0, %p484;
	ld.local.u32 	%r183, [%rd2+88];
	setp.eq.s32 	%p485, %r183, %r1492;
	@%p485 bra 	$L__BB0_141;
	setp.eq.s32 	%p487, %r181, %r1492;
	selp.u32 	%r2481, 1, 0, %p487;
	setp.eq.s32 	%p488, %r183, %r2;
	selp.u32 	%r1618, 1, 0, %p488;
	add.s32 	%r2480, %r182, %r1618;
	bra.uni 	$L__BB0_142;
$L__BB0_141:
	selp.b32 	%r2481, 1, 2, %p482;
	mov.u32 	%r2480, %r182;
$L__BB0_142:
	setp.eq.s32 	%p490, %r7, %r1492;
	setp.ne.s32 	%p491, %r7, %r1492;
	ld.local.u32 	%r189, [%rd2+92];
	setp.eq.s32 	%p492, %r189, %r1492;
	setp.ne.s32 	%p493, %r189, %r1492;
	setp.eq.s32 	%p494, %r189, %r2;
	and.pred  	%p495, %p493, %p494;
	selp.u32 	%r190, 1, 0, %p495;
	add.s32 	%r1620, %r2480, %r190;
	selp.u32 	%r191, 1, 0, %p492;
	add.s32 	%r1621, %r2481, %r191;
	setp.eq.s32 	%p496, %r7, %r2;
	and.pred  	%p497, %p491, %p496;
	selp.u32 	%r2489, 1, 0, %p497;
	add.s32 	%r193, %r1620, %r2489;
	selp.u32 	%r2490, 1, 0, %p490;
	add.s32 	%r1619, %r1621, %r2490;
	mov.pred 	%p1946, 0;
	setp.eq.s32 	%p498, %r1619, 4;
	@%p498 bra 	$L__BB0_149;
	setp.eq.s32 	%p499, %r1619, 3;
	@%p499 bra 	$L__BB0_147;
	setp.ne.s32 	%p500, %r1619, 2;
	@%p500 bra 	$L__BB0_146;
	setp.eq.s32 	%p1946, %r193, 0;
$L__BB0_146:
	add.s32 	%r1622, %r2479, 10;
	selp.b32 	%r2482, %r1622, %r2479, %p1946;
	bra.uni 	$L__BB0_150;
$L__BB0_147:
	setp.ne.s32 	%p502, %r193, 0;
	@%p502 bra 	$L__BB0_146;
	add.s32 	%r2482, %r2479, 100;
	bra.uni 	$L__BB0_150;
$L__BB0_149:
	add.s32 	%r2482, %r2479, 10000;
$L__BB0_150:
	setp.ne.s32 	%p504, %r183, %r1492;
	setp.eq.s32 	%p505, %r183, %r2;
	and.pred  	%p506, %p504, %p505;
	selp.u32 	%r199, 1, 0, %p506;
	@%p492 bra 	$L__BB0_152;
	setp.eq.s32 	%p508, %r189, %r2;
	setp.eq.s32 	%p509, %r183, %r1492;
	selp.u32 	%r2484, 1, 0, %p509;
	selp.u32 	%r1623, 1, 0, %p508;
	add.s32 	%r2483, %r199, %r1623;
	bra.uni 	$L__BB0_153;
$L__BB0_152:
	selp.b32 	%r2484, 1, 2, %p504;
	mov.u32 	%r2483, %r199;
$L__BB0_153:
	add.s32 	%r1625, %r2483, %r2489;
	add.s32 	%r1626, %r2484, %r2490;
	ld.local.u32 	%r205, [%rd2+100];
	setp.eq.s32 	%p511, %r205, %r1492;
	setp.ne.s32 	%p512, %r205, %r1492;
	setp.eq.s32 	%p513, %r205, %r2;
	and.pred  	%p514, %p512, %p513;
	selp.u32 	%r206, 1, 0, %p514;
	add.s32 	%r207, %r1625, %r206;
	selp.u32 	%r208, 1, 0, %p511;
	add.s32 	%r1624, %r1626, %r208;
	mov.pred 	%p1947, 0;
	setp.eq.s32 	%p515, %r1624, 4;
	@%p515 bra 	$L__BB0_160;
	setp.eq.s32 	%p516, %r1624, 3;
	@%p516 bra 	$L__BB0_158;
	setp.ne.s32 	%p517, %r1624, 2;
	@%p517 bra 	$L__BB0_157;
	setp.eq.s32 	%p1947, %r207, 0;
$L__BB0_157:
	add.s32 	%r1627, %r2482, 10;
	selp.b32 	%r2485, %r1627, %r2482, %p1947;
	bra.uni 	$L__BB0_161;
$L__BB0_158:
	setp.ne.s32 	%p519, %r207, 0;
	@%p519 bra 	$L__BB0_157;
	add.s32 	%r2485, %r2482, 100;
	bra.uni 	$L__BB0_161;
$L__BB0_160:
	add.s32 	%r2485, %r2482, 10000;
$L__BB0_161:
	@%p490 bra 	$L__BB0_163;
	setp.eq.s32 	%p522, %r7, %r2;
	selp.u32 	%r1628, 1, 0, %p522;
	add.s32 	%r2486, %r190, %r1628;
	mov.u32 	%r2487, %r191;
	bra.uni 	$L__BB0_164;
$L__BB0_163:
	selp.b32 	%r2487, 1, 2, %p493;
	mov.u32 	%r2486, %r190;
$L__BB0_164:
	add.s32 	%r1630, %r2486, %r206;
	add.s32 	%r1631, %r2487, %r208;
	ld.local.u32 	%r217, [%rd2+104];
	setp.eq.s32 	%p524, %r217, %r1492;
	setp.ne.s32 	%p525, %r217, %r1492;
	setp.eq.s32 	%p526, %r217, %r2;
	and.pred  	%p527, %p525, %p526;
	selp.u32 	%r218, 1, 0, %p527;
	add.s32 	%r219, %r1630, %r218;
	selp.u32 	%r220, 1, 0, %p524;
	add.s32 	%r1629, %r1631, %r220;
	mov.pred 	%p1948, 0;
	setp.eq.s32 	%p528, %r1629, 4;
	@%p528 bra 	$L__BB0_171;
	setp.eq.s32 	%p529, %r1629, 3;
	@%p529 bra 	$L__BB0_169;
	setp.ne.s32 	%p530, %r1629, 2;
	@%p530 bra 	$L__BB0_168;
	setp.eq.s32 	%p1948, %r219, 0;
$L__BB0_168:
	add.s32 	%r1632, %r2485, 10;
	selp.b32 	%r2488, %r1632, %r2485, %p1948;
	bra.uni 	$L__BB0_172;
$L__BB0_169:
	setp.ne.s32 	%p532, %r219, 0;
	@%p532 bra 	$L__BB0_168;
	add.s32 	%r2488, %r2485, 100;
	bra.uni 	$L__BB0_172;
$L__BB0_171:
	add.s32 	%r2488, %r2485, 10000;
$L__BB0_172:
	@%p511 bra 	$L__BB0_174;
	selp.u32 	%r1633, 1, 0, %p513;
	add.s32 	%r2489, %r2489, %r1633;
	bra.uni 	$L__BB0_175;
$L__BB0_174:
	setp.ne.s32 	%p534, %r7, %r1492;
	selp.b32 	%r2490, 1, 2, %p534;
$L__BB0_175:
	add.s32 	%r1635, %r2489, %r218;
	add.s32 	%r1636, %r2490, %r220;
	ld.local.u32 	%r229, [%rd2+108];
	setp.eq.s32 	%p537, %r229, %r1492;
	setp.ne.s32 	%p538, %r229, %r1492;
	setp.eq.s32 	%p539, %r229, %r2;
	and.pred  	%p540, %p538, %p539;
	selp.u32 	%r230, 1, 0, %p540;
	add.s32 	%r231, %r1635, %r230;
	selp.u32 	%r232, 1, 0, %p537;
	add.s32 	%r1634, %r1636, %r232;
	mov.pred 	%p1949, 0;
	setp.eq.s32 	%p541, %r1634, 4;
	@%p541 bra 	$L__BB0_182;
	setp.eq.s32 	%p542, %r1634, 3;
	@%p542 bra 	$L__BB0_180;
	setp.ne.s32 	%p543, %r1634, 2;
	@%p543 bra 	$L__BB0_179;
	setp.eq.s32 	%p1949, %r231, 0;
$L__BB0_179:
	add.s32 	%r1637, %r2488, 10;
	selp.b32 	%r2491, %r1637, %r2488, %p1949;
	bra.uni 	$L__BB0_183;
$L__BB0_180:
	setp.ne.s32 	%p545, %r231, 0;
	@%p545 bra 	$L__BB0_179;
	add.s32 	%r2491, %r2488, 100;
	bra.uni 	$L__BB0_183;
$L__BB0_182:
	add.s32 	%r2491, %r2488, 10000;
$L__BB0_183:
	ld.local.v2.u32 	{%r240, %r238}, [%rd2+112];
	mov.b64 	%rd19, {%r240, %r238};
	setp.ne.s32 	%p546, %r240, %r1492;
	setp.eq.s32 	%p547, %r240, %r2;
	and.pred  	%p548, %p546, %p547;
	selp.u32 	%r239, 1, 0, %p548;
	setp.eq.s32 	%p549, %r238, %r1492;
	{ .reg .b32 tmp; mov.b64 {tmp, %r241}, %rd19; }
	@%p549 bra 	$L__BB0_185;
	setp.eq.s32 	%p551, %r240, %r1492;
	selp.u32 	%r2493, 1, 0, %p551;
	setp.eq.s32 	%p552, %r238, %r2;
	selp.u32 	%r1638, 1, 0, %p552;
	add.s32 	%r2492, %r239, %r1638;
	bra.uni 	$L__BB0_186;
$L__BB0_185:
	selp.b32 	%r2493, 1, 2, %p546;
	mov.u32 	%r2492, %r239;
$L__BB0_186:
	setp.eq.s32 	%p554, %r8, %r1492;
	setp.ne.s32 	%p555, %r8, %r1492;
	ld.local.u32 	%r247, [%rd2+120];
	setp.eq.s32 	%p556, %r247, %r1492;
	setp.ne.s32 	%p557, %r247, %r1492;
	setp.eq.s32 	%p558, %r247, %r2;
	and.pred  	%p559, %p557, %p558;
	selp.u32 	%r248, 1, 0, %p559;
	add.s32 	%r1640, %r2492, %r248;
	selp.u32 	%r249, 1, 0, %p556;
	add.s32 	%r1641, %r2493, %r249;
	setp.eq.s32 	%p560, %r8, %r2;
	and.pred  	%p561, %p555, %p560;
	selp.u32 	%r250, 1, 0, %p561;
	add.s32 	%r251, %r1640, %r250;
	selp.u32 	%r252, 1, 0, %p554;
	add.s32 	%r1639, %r1641, %r252;
	mov.pred 	%p1950, 0;
	setp.eq.s32 	%p562, %r1639, 4;
	@%p562 bra 	$L__BB0_193;
	setp.eq.s32 	%p563, %r1639, 3;
	@%p563 bra 	$L__BB0_191;
	setp.ne.s32 	%p564, %r1639, 2;
	@%p564 bra 	$L__BB0_190;
	setp.eq.s32 	%p1950, %r251, 0;
$L__BB0_190:
	add.s32 	%r1642, %r2491, 10;
	selp.b32 	%r2494, %r1642, %r2491, %p1950;
	bra.uni 	$L__BB0_194;
$L__BB0_191:
	setp.ne.s32 	%p566, %r251, 0;
	@%p566 bra 	$L__BB0_190;
	add.s32 	%r2494, %r2491, 100;
	bra.uni 	$L__BB0_194;
$L__BB0_193:
	add.s32 	%r2494, %r2491, 10000;
$L__BB0_194:
	setp.ne.s32 	%p568, %r238, %r1492;
	setp.eq.s32 	%p569, %r238, %r2;
	and.pred  	%p570, %p568, %p569;
	selp.u32 	%r257, 1, 0, %p570;
	@%p556 bra 	$L__BB0_196;
	setp.eq.s32 	%p572, %r247, %r2;
	setp.eq.s32 	%p573, %r238, %r1492;
	selp.u32 	%r2496, 1, 0, %p573;
	selp.u32 	%r1643, 1, 0, %p572;
	add.s32 	%r2495, %r257, %r1643;
	bra.uni 	$L__BB0_197;
$L__BB0_196:
	selp.b32 	%r2496, 1, 2, %p568;
	mov.u32 	%r2495, %r257;
$L__BB0_197:
	add.s32 	%r1645, %r2495, %r250;
	add.s32 	%r1646, %r2496, %r252;
	ld.local.u32 	%r263, [%rd2+128];
	setp.eq.s32 	%p575, %r263, %r1492;
	setp.ne.s32 	%p576, %r263, %r1492;
	setp.eq.s32 	%p577, %r263, %r2;
	and.pred  	%p578, %p576, %p577;
	selp.u32 	%r264, 1, 0, %p578;
	add.s32 	%r265, %r1645, %r264;
	selp.u32 	%r266, 1, 0, %p575;
	add.s32 	%r1644, %r1646, %r266;
	mov.pred 	%p1951, 0;
	setp.eq.s32 	%p579, %r1644, 4;
	@%p579 bra 	$L__BB0_204;
	setp.eq.s32 	%p580, %r1644, 3;
	@%p580 bra 	$L__BB0_202;
	setp.ne.s32 	%p581, %r1644, 2;
	@%p581 bra 	$L__BB0_201;
	setp.eq.s32 	%p1951, %r265, 0;
$L__BB0_201:
	add.s32 	%r1647, %r2494, 10;
	selp.b32 	%r2497, %r1647, %r2494, %p1951;
	bra.uni 	$L__BB0_205;
$L__BB0_202:
	setp.ne.s32 	%p583, %r265, 0;
	@%p583 bra 	$L__BB0_201;
	add.s32 	%r2497, %r2494, 100;
	bra.uni 	$L__BB0_205;
$L__BB0_204:
	add.s32 	%r2497, %r2494, 10000;
$L__BB0_205:
	@%p554 bra 	$L__BB0_207;
	setp.eq.s32 	%p586, %r8, %r2;
	selp.u32 	%r1648, 1, 0, %p586;
	add.s32 	%r2498, %r248, %r1648;
	mov.u32 	%r2499, %r249;
	bra.uni 	$L__BB0_208;
$L__BB0_207:
	selp.b32 	%r2499, 1, 2, %p557;
	mov.u32 	%r2498, %r248;
$L__BB0_208:
	add.s32 	%r1650, %r2498, %r264;
	add.s32 	%r1651, %r2499, %r266;
	ld.local.u32 	%r1652, [%rd2+132];
	setp.eq.s32 	%p588, %r1652, %r1492;
	setp.ne.s32 	%p589, %r1652, %r1492;
	setp.eq.s32 	%p590, %r1652, %r2;
	and.pred  	%p591, %p589, %p590;
	selp.u32 	%r275, 1, 0, %p591;
	add.s32 	%r276, %r1650, %r275;
	selp.u32 	%r277, 1, 0, %p588;
	add.s32 	%r1649, %r1651, %r277;
	mov.pred 	%p1952, 0;
	setp.eq.s32 	%p592, %r1649, 4;
	@%p592 bra 	$L__BB0_215;
	setp.eq.s32 	%p593, %r1649, 3;
	@%p593 bra 	$L__BB0_213;
	setp.ne.s32 	%p594, %r1649, 2;
	@%p594 bra 	$L__BB0_212;
	setp.eq.s32 	%p1952, %r276, 0;
$L__BB0_212:
	add.s32 	%r1653, %r2497, 10;
	selp.b32 	%r2500, %r1653, %r2497, %p1952;
	bra.uni 	$L__BB0_216;
$L__BB0_213:
	setp.ne.s32 	%p596, %r276, 0;
	@%p596 bra 	$L__BB0_212;
	add.s32 	%r2500, %r2497, 100;
	bra.uni 	$L__BB0_216;
$L__BB0_215:
	add.s32 	%r2500, %r2497, 10000;
$L__BB0_216:
	@%p575 bra 	$L__BB0_218;
	selp.u32 	%r1654, 1, 0, %p577;
	add.s32 	%r2501, %r250, %r1654;
	mov.u32 	%r2502, %r252;
	bra.uni 	$L__BB0_219;
$L__BB0_218:
	setp.ne.s32 	%p598, %r8, %r1492;
	selp.b32 	%r2502, 1, 2, %p598;
	mov.u32 	%r2501, %r250;
$L__BB0_219:
	add.s32 	%r1656, %r2501, %r275;
	add.s32 	%r1657, %r2502, %r277;
	ld.local.u32 	%r1658, [%rd2+136];
	setp.eq.s32 	%p601, %r1658, %r1492;
	setp.ne.s32 	%p602, %r1658, %r1492;
	setp.eq.s32 	%p603, %r1658, %r2;
	and.pred  	%p604, %p602, %p603;
	selp.u32 	%r286, 1, 0, %p604;
	add.s32 	%r287, %r1656, %r286;
	selp.u32 	%r288, 1, 0, %p601;
	add.s32 	%r1655, %r1657, %r288;
	mov.pred 	%p1953, 0;
	setp.eq.s32 	%p605, %r1655, 4;
	@%p605 bra 	$L__BB0_226;
	setp.eq.s32 	%p606, %r1655, 3;
	@%p606 bra 	$L__BB0_224;
	setp.ne.s32 	%p607, %r1655, 2;
	@%p607 bra 	$L__BB0_223;
	setp.eq.s32 	%p1953, %r287, 0;
$L__BB0_223:
	add.s32 	%r1659, %r2500, 10;
	selp.b32 	%r2503, %r1659, %r2500, %p1953;
	bra.uni 	$L__BB0_227;
$L__BB0_224:
	setp.ne.s32 	%p609, %r287, 0;
	@%p609 bra 	$L__BB0_223;
	add.s32 	%r2503, %r2500, 100;
	bra.uni 	$L__BB0_227;
$L__BB0_226:
	add.s32 	%r2503, %r2500, 10000;
$L__BB0_227:
	ld.local.u32 	%r293, [%rd2+140];
	setp.ne.s32 	%p610, %r293, %r1492;
	setp.eq.s32 	%p611, %r293, %r2;
	and.pred  	%p612, %p610, %p611;
	selp.u32 	%r294, 1, 0, %p612;
	ld.local.u32 	%r295, [%rd2+144];
	setp.eq.s32 	%p613, %r295, %r1492;
	@%p613 bra 	$L__BB0_229;
	setp.eq.s32 	%p615, %r293, %r1492;
	selp.u32 	%r2505, 1, 0, %p615;
	setp.eq.s32 	%p616, %r295, %r2;
	selp.u32 	%r1660, 1, 0, %p616;
	add.s32 	%r2504, %r294, %r1660;
	bra.uni 	$L__BB0_230;
$L__BB0_229:
	selp.b32 	%r2505, 1, 2, %p610;
	mov.u32 	%r2504, %r294;
$L__BB0_230:
	setp.eq.s32 	%p618, %r9, %r1492;
	setp.ne.s32 	%p619, %r9, %r1492;
	ld.local.u32 	%r301, [%rd2+148];
	setp.eq.s32 	%p620, %r301, %r1492;
	setp.ne.s32 	%p621, %r301, %r1492;
	setp.eq.s32 	%p622, %r301, %r2;
	and.pred  	%p623, %p621, %p622;
	selp.u32 	%r302, 1, 0, %p623;
	add.s32 	%r1662, %r2504, %r302;
	selp.u32 	%r303, 1, 0, %p620;
	add.s32 	%r1663, %r2505, %r303;
	setp.eq.s32 	%p624, %r9, %r2;
	and.pred  	%p625, %p619, %p624;
	selp.u32 	%r304, 1, 0, %p625;
	add.s32 	%r305, %r1662, %r304;
	selp.u32 	%r306, 1, 0, %p618;
	add.s32 	%r1661, %r1663, %r306;
	mov.pred 	%p1954, 0;
	setp.eq.s32 	%p626, %r1661, 4;
	@%p626 bra 	$L__BB0_237;
	setp.eq.s32 	%p627, %r1661, 3;
	@%p627 bra 	$L__BB0_235;
	setp.ne.s32 	%p628, %r1661, 2;
	@%p628 bra 	$L__BB0_234;
	setp.eq.s32 	%p1954, %r305, 0;
$L__BB0_234:
	add.s32 	%r1664, %r2503, 10;
	selp.b32 	%r2506, %r1664, %r2503, %p1954;
	bra.uni 	$L__BB0_238;
$L__BB0_235:
	setp.ne.s32 	%p630, %r305, 0;
	@%p630 bra 	$L__BB0_234;
	add.s32 	%r2506, %r2503, 100;
	bra.uni 	$L__BB0_238;
$L__BB0_237:
	add.s32 	%r2506, %r2503, 10000;
$L__BB0_238:
	setp.ne.s32 	%p632, %r295, %r1492;
	setp.eq.s32 	%p633, %r295, %r2;
	and.pred  	%p634, %p632, %p633;
	selp.u32 	%r311, 1, 0, %p634;
	@%p620 bra 	$L__BB0_240;
	setp.eq.s32 	%p636, %r301, %r2;
	setp.eq.s32 	%p637, %r295, %r1492;
	selp.u32 	%r2508, 1, 0, %p637;
	selp.u32 	%r1665, 1, 0, %p636;
	add.s32 	%r2507, %r311, %r1665;
	bra.uni 	$L__BB0_241;
$L__BB0_240:
	selp.b32 	%r2508, 1, 2, %p632;
	mov.u32 	%r2507, %r311;
$L__BB0_241:
	add.s32 	%r1667, %r2507, %r304;
	add.s32 	%r1668, %r2508, %r306;
	ld.local.u32 	%r317, [%rd2+156];
	setp.eq.s32 	%p639, %r317, %r1492;
	setp.ne.s32 	%p640, %r317, %r1492;
	setp.eq.s32 	%p641, %r317, %r2;
	and.pred  	%p642, %p640, %p641;
	selp.u32 	%r318, 1, 0, %p642;
	add.s32 	%r319, %r1667, %r318;
	selp.u32 	%r320, 1, 0, %p639;
	add.s32 	%r1666, %r1668, %r320;
	mov.pred 	%p1955, 0;
	setp.eq.s32 	%p643, %r1666, 4;
	@%p643 bra 	$L__BB0_248;
	setp.eq.s32 	%p644, %r1666, 3;
	@%p644 bra 	$L__BB0_246;
	setp.ne.s32 	%p645, %r1666, 2;
	@%p645 bra 	$L__BB0_245;
	setp.eq.s32 	%p1955, %r319, 0;
$L__BB0_245:
	add.s32 	%r1669, %r2506, 10;
	selp.b32 	%r2509, %r1669, %r2506, %p1955;
	bra.uni 	$L__BB0_249;
$L__BB0_246:
	setp.ne.s32 	%p647, %r319, 0;
	@%p647 bra 	$L__BB0_245;
	add.s32 	%r2509, %r2506, 100;
	bra.uni 	$L__BB0_249;
$L__BB0_248:
	add.s32 	%r2509, %r2506, 10000;
$L__BB0_249:
	@%p618 bra 	$L__BB0_251;
	setp.eq.s32 	%p650, %r9, %r2;
	selp.u32 	%r1670, 1, 0, %p650;
	add.s32 	%r2510, %r302, %r1670;
	mov.u32 	%r2511, %r303;
	bra.uni 	$L__BB0_252;
$L__BB0_251:
	selp.b32 	%r2511, 1, 2, %p621;
	mov.u32 	%r2510, %r302;
$L__BB0_252:
	add.s32 	%r1672, %r2510, %r318;
	add.s32 	%r1673, %r2511, %r320;
	ld.local.u32 	%r1674, [%rd2+160];
	setp.eq.s32 	%p652, %r1674, %r1492;
	setp.ne.s32 	%p653, %r1674, %r1492;
	setp.eq.s32 	%p654, %r1674, %r2;
	and.pred  	%p655, %p653, %p654;
	selp.u32 	%r329, 1, 0, %p655;
	add.s32 	%r330, %r1672, %r329;
	selp.u32 	%r331, 1, 0, %p652;
	add.s32 	%r1671, %r1673, %r331;
	mov.pred 	%p1956, 0;
	setp.eq.s32 	%p656, %r1671, 4;
	@%p656 bra 	$L__BB0_259;
	setp.eq.s32 	%p657, %r1671, 3;
	@%p657 bra 	$L__BB0_257;
	setp.ne.s32 	%p658, %r1671, 2;
	@%p658 bra 	$L__BB0_256;
	setp.eq.s32 	%p1956, %r330, 0;
$L__BB0_256:
	add.s32 	%r1675, %r2509, 10;
	selp.b32 	%r2512, %r1675, %r2509, %p1956;
	bra.uni 	$L__BB0_260;
$L__BB0_257:
	setp.ne.s32 	%p660, %r330, 0;
	@%p660 bra 	$L__BB0_256;
	add.s32 	%r2512, %r2509, 100;
	bra.uni 	$L__BB0_260;
$L__BB0_259:
	add.s32 	%r2512, %r2509, 10000;
$L__BB0_260:
	@%p639 bra 	$L__BB0_262;
	selp.u32 	%r1676, 1, 0, %p641;
	add.s32 	%r2513, %r304, %r1676;
	mov.u32 	%r2514, %r306;
	bra.uni 	$L__BB0_263;
$L__BB0_262:
	setp.ne.s32 	%p662, %r9, %r1492;
	selp.b32 	%r2514, 1, 2, %p662;
	mov.u32 	%r2513, %r304;
$L__BB0_263:
	add.s32 	%r1678, %r2513, %r329;
	add.s32 	%r1679, %r2514, %r331;
	ld.local.u32 	%r1680, [%rd2+164];
	setp.eq.s32 	%p665, %r1680, %r1492;
	setp.ne.s32 	%p666, %r1680, %r1492;
	setp.eq.s32 	%p667, %r1680, %r2;
	and.pred  	%p668, %p666, %p667;
	selp.u32 	%r340, 1, 0, %p668;
	add.s32 	%r341, %r1678, %r340;
	selp.u32 	%r342, 1, 0, %p665;
	add.s32 	%r1677, %r1679, %r342;
	mov.pred 	%p1957, 0;
	setp.eq.s32 	%p669, %r1677, 4;
	@%p669 bra 	$L__BB0_270;
	setp.eq.s32 	%p670, %r1677, 3;
	@%p670 bra 	$L__BB0_268;
	setp.ne.s32 	%p671, %r1677, 2;
	@%p671 bra 	$L__BB0_267;
	setp.eq.s32 	%p1957, %r341, 0;
$L__BB0_267:
	add.s32 	%r1681, %r2512, 10;
	selp.b32 	%r2515, %r1681, %r2512, %p1957;
	bra.uni 	$L__BB0_271;
$L__BB0_268:
	setp.ne.s32 	%p673, %r341, 0;
	@%p673 bra 	$L__BB0_267;
	add.s32 	%r2515, %r2512, 100;
	bra.uni 	$L__BB0_271;
$L__BB0_270:
	add.s32 	%r2515, %r2512, 10000;
$L__BB0_271:
	setp.eq.s32 	%p674, %r68, %r1492;
	@%p674 bra 	$L__BB0_273;
	setp.eq.s32 	%p675, %r68, %r2;
	setp.eq.s32 	%p676, %r11, %r1492;
	selp.u32 	%r2517, 1, 0, %p676;
	selp.u32 	%r1682, 1, 0, %p675;
	add.s32 	%r2516, %r2516, %r1682;
	bra.uni 	$L__BB0_274;
$L__BB0_273:
	setp.ne.s32 	%p677, %r11, %r1492;
	selp.b32 	%r2517, 1, 2, %p677;
$L__BB0_274:
	setp.eq.s32 	%p679, %r181, %r1492;
	setp.eq.s32 	%p680, %r124, %r1492;
	add.s32 	%r1684, %r2516, %r2522;
	selp.u32 	%r2523, 1, 0, %p680;
	add.s32 	%r1685, %r2517, %r2523;
	add.s32 	%r353, %r1684, %r182;
	selp.u32 	%r354, 1, 0, %p679;
	add.s32 	%r1683, %r1685, %r354;
	mov.pred 	%p1958, 0;
	setp.eq.s32 	%p681, %r1683, 2;
	@%p681 bra 	$L__BB0_280;
	setp.eq.s32 	%p682, %r1683, 3;
	@%p682 bra 	$L__BB0_278;
	setp.ne.s32 	%p683, %r1683, 4;
	@%p683 bra 	$L__BB0_281;
	add.s32 	%r2518, %r2515, 10000;
	bra.uni 	$L__BB0_282;
$L__BB0_278:
	setp.ne.s32 	%p685, %r353, 0;
	@%p685 bra 	$L__BB0_281;
	add.s32 	%r2518, %r2515, 100;
	bra.uni 	$L__BB0_282;
$L__BB0_280:
	setp.eq.s32 	%p1958, %r353, 0;
$L__BB0_281:
	add.s32 	%r1686, %r2515, 10;
	selp.b32 	%r2518, %r1686, %r2515, %p1958;
$L__BB0_282:
	@%p680 bra 	$L__BB0_284;
	setp.eq.s32 	%p688, %r124, %r2;
	selp.u32 	%r2520, 1, 0, %p674;
	selp.u32 	%r1687, 1, 0, %p688;
	add.s32 	%r2519, %r2519, %r1687;
	bra.uni 	$L__BB0_285;
$L__BB0_284:
	setp.ne.s32 	%p687, %r68, %r1492;
	selp.b32 	%r2520, 1, 2, %p687;
$L__BB0_285:
	setp.eq.s32 	%p691, %r240, %r1492;
	add.s32 	%r1689, %r2519, %r182;
	add.s32 	%r1690, %r2520, %r354;
	add.s32 	%r364, %r1689, %r239;
	selp.u32 	%r365, 1, 0, %p691;
	add.s32 	%r1688, %r1690, %r365;
	mov.pred 	%p1959, 0;
	setp.eq.s32 	%p692, %r1688, 4;
	@%p692 bra 	$L__BB0_292;
	setp.eq.s32 	%p693, %r1688, 3;
	@%p693 bra 	$L__BB0_290;
	setp.ne.s32 	%p694, %r1688, 2;
	@%p694 bra 	$L__BB0_289;
	setp.eq.s32 	%p1959, %r364, 0;
$L__BB0_289:
	add.s32 	%r1691, %r2518, 10;
	selp.b32 	%r2521, %r1691, %r2518, %p1959;
	bra.uni 	$L__BB0_293;
$L__BB0_290:
	setp.ne.s32 	%p696, %r364, 0;
	@%p696 bra 	$L__BB0_289;
	add.s32 	%r2521, %r2518, 100;
	bra.uni 	$L__BB0_293;
$L__BB0_292:
	add.s32 	%r2521, %r2518, 10000;
$L__BB0_293:
	@%p679 bra 	$L__BB0_295;
	setp.eq.s32 	%p699, %r181, %r2;
	selp.u32 	%r1692, 1, 0, %p699;
	add.s32 	%r2522, %r2522, %r1692;
	bra.uni 	$L__BB0_296;
$L__BB0_295:
	setp.ne.s32 	%p698, %r124, %r1492;
	selp.b32 	%r2523, 1, 2, %p698;
$L__BB0_296:
	setp.eq.s32 	%p701, %r293, %r1492;
	add.s32 	%r1694, %r2522, %r239;
	add.s32 	%r1695, %r2523, %r365;
	add.s32 	%r374, %r1694, %r294;
	selp.u32 	%r1696, 1, 0, %p701;
	add.s32 	%r1693, %r1695, %r1696;
	mov.pred 	%p1960, 0;
	setp.eq.s32 	%p702, %r1693, 4;
	@%p702 bra 	$L__BB0_303;
	setp.eq.s32 	%p703, %r1693, 3;
	@%p703 bra 	$L__BB0_301;
	setp.ne.s32 	%p704, %r1693, 2;
	@%p704 bra 	$L__BB0_300;
	setp.eq.s32 	%p1960, %r374, 0;
$L__BB0_300:
	add.s32 	%r1697, %r2521, 10;
	selp.b32 	%r2524, %r1697, %r2521, %p1960;
	bra.uni 	$L__BB0_304;
$L__BB0_301:
	setp.ne.s32 	%p706, %r374, 0;
	@%p706 bra 	$L__BB0_300;
	add.s32 	%r2524, %r2521, 100;
	bra.uni 	$L__BB0_304;
$L__BB0_303:
	add.s32 	%r2524, %r2521, 10000;
$L__BB0_304:
	setp.eq.s32 	%p707, %r70, %r1492;
	setp.ne.s32 	%p708, %r14, %r1492;
	setp.eq.s32 	%p709, %r14, %r2;
	and.pred  	%p710, %p708, %p709;
	selp.u32 	%r2582, 1, 0, %p710;
	@%p707 bra 	$L__BB0_306;
	setp.eq.s32 	%p711, %r14, %r1492;
	setp.eq.s32 	%p712, %r70, %r2;
	selp.u32 	%r2526, 1, 0, %p711;
	selp.u32 	%r1698, 1, 0, %p712;
	add.s32 	%r2525, %r2582, %r1698;
	bra.uni 	$L__BB0_307;
$L__BB0_306:
	selp.b32 	%r2526, 1, 2, %p708;
	mov.u32 	%r2525, %r2582;
$L__BB0_307:
	setp.eq.s32 	%p715, %r183, %r1492;
	setp.eq.s32 	%p716, %r125, %r1492;
	add.s32 	%r1700, %r2525, %r2531;
	selp.u32 	%r2532, 1, 0, %p716;
	add.s32 	%r1701, %r2526, %r2532;
	add.s32 	%r386, %r1700, %r199;
	selp.u32 	%r387, 1, 0, %p715;
	add.s32 	%r1699, %r1701, %r387;
	mov.pred 	%p1961, 0;
	setp.eq.s32 	%p717, %r1699, 4;
	@%p717 bra 	$L__BB0_314;
	setp.eq.s32 	%p718, %r1699, 3;
	@%p718 bra 	$L__BB0_312;
	setp.ne.s32 	%p719, %r1699, 2;
	@%p719 bra 	$L__BB0_311;
	setp.eq.s32 	%p1961, %r386, 0;
$L__BB0_311:
	add.s32 	%r1702, %r2524, 10;
	selp.b32 	%r2527, %r1702, %r2524, %p1961;
	bra.uni 	$L__BB0_315;
$L__BB0_312:
	setp.ne.s32 	%p721, %r386, 0;
	@%p721 bra 	$L__BB0_311;
	add.s32 	%r2527, %r2524, 100;
	bra.uni 	$L__BB0_315;
$L__BB0_314:
	add.s32 	%r2527, %r2524, 10000;
$L__BB0_315:
	@%p716 bra 	$L__BB0_317;
	setp.eq.s32 	%p724, %r125, %r2;
	selp.u32 	%r2529, 1, 0, %p707;
	selp.u32 	%r1703, 1, 0, %p724;
	add.s32 	%r2528, %r2594, %r1703;
	bra.uni 	$L__BB0_318;
$L__BB0_317:
	setp.ne.s32 	%p723, %r70, %r1492;
	selp.b32 	%r2529, 1, 2, %p723;
	mov.u32 	%r2528, %r2594;
$L__BB0_318:
	setp.eq.s32 	%p727, %r238, %r1492;
	add.s32 	%r1705, %r2528, %r199;
	add.s32 	%r1706, %r2529, %r387;
	add.s32 	%r397, %r1705, %r257;
	selp.u32 	%r398, 1, 0, %p727;
	add.s32 	%r1704, %r1706, %r398;
	mov.pred 	%p1962, 0;
	setp.eq.s32 	%p728, %r1704, 4;
	@%p728 bra 	$L__BB0_325;
	setp.eq.s32 	%p729, %r1704, 3;
	@%p729 bra 	$L__BB0_323;
	setp.ne.s32 	%p730, %r1704, 2;
	@%p730 bra 	$L__BB0_322;
	setp.eq.s32 	%p1962, %r397, 0;
$L__BB0_322:
	add.s32 	%r1707, %r2527, 10;
	selp.b32 	%r2530, %r1707, %r2527, %p1962;
	bra.uni 	$L__BB0_326;
$L__BB0_323:
	setp.ne.s32 	%p732, %r397, 0;
	@%p732 bra 	$L__BB0_322;
	add.s32 	%r2530, %r2527, 100;
	bra.uni 	$L__BB0_326;
$L__BB0_325:
	add.s32 	%r2530, %r2527, 10000;
$L__BB0_326:
	@%p715 bra 	$L__BB0_328;
	setp.eq.s32 	%p735, %r183, %r2;
	selp.u32 	%r1708, 1, 0, %p735;
	add.s32 	%r2531, %r2531, %r1708;
	bra.uni 	$L__BB0_329;
$L__BB0_328:
	setp.ne.s32 	%p734, %r125, %r1492;
	selp.b32 	%r2532, 1, 2, %p734;
$L__BB0_329:
	setp.eq.s32 	%p737, %r295, %r1492;
	add.s32 	%r1710, %r2531, %r257;
	add.s32 	%r1711, %r2532, %r398;
	add.s32 	%r407, %r1710, %r311;
	selp.u32 	%r1712, 1, 0, %p737;
	add.s32 	%r1709, %r1711, %r1712;
	mov.pred 	%p1963, 0;
	setp.eq.s32 	%p738, %r1709, 4;
	@%p738 bra 	$L__BB0_336;
	setp.eq.s32 	%p739, %r1709, 3;
	@%p739 bra 	$L__BB0_334;
	setp.ne.s32 	%p740, %r1709, 2;
	@%p740 bra 	$L__BB0_333;
	setp.eq.s32 	%p1963, %r407, 0;
$L__BB0_333:
	add.s32 	%r1713, %r2530, 10;
	selp.b32 	%r2533, %r1713, %r2530, %p1963;
	bra.uni 	$L__BB0_337;
$L__BB0_334:
	setp.ne.s32 	%p742, %r407, 0;
	@%p742 bra 	$L__BB0_333;
	add.s32 	%r2533, %r2530, 100;
	bra.uni 	$L__BB0_337;
$L__BB0_336:
	add.s32 	%r2533, %r2530, 10000;
$L__BB0_337:
	setp.eq.s32 	%p743, %r76, %r1492;
	@%p743 bra 	$L__BB0_339;
	setp.eq.s32 	%p745, %r76, %r2;
	selp.u32 	%r1714, 1, 0, %p745;
	add.s32 	%r2534, %r2585, %r1714;
	mov.u32 	%r2535, %r2586;
	bra.uni 	$L__BB0_340;
$L__BB0_339:
	setp.ne.s32 	%p744, %r20, %r1492;
	selp.b32 	%r2535, 1, 2, %p744;
	mov.u32 	%r2534, %r2585;
$L__BB0_340:
	add.s32 	%r1716, %r2534, %r134;
	add.s32 	%r1717, %r2535, %r135;
	add.s32 	%r416, %r1716, %r190;
	add.s32 	%r1715, %r1717, %r191;
	mov.pred 	%p1964, 0;
	setp.eq.s32 	%p747, %r1715, 4;
	@%p747 bra 	$L__BB0_347;
	setp.eq.s32 	%p748, %r1715, 3;
	@%p748 bra 	$L__BB0_345;
	setp.ne.s32 	%p749, %r1715, 2;
	@%p749 bra 	$L__BB0_344;
	setp.eq.s32 	%p1964, %r416, 0;
$L__BB0_344:
	add.s32 	%r1718, %r2533, 10;
	selp.b32 	%r2536, %r1718, %r2533, %p1964;
	bra.uni 	$L__BB0_348;
$L__BB0_345:
	setp.ne.s32 	%p751, %r416, 0;
	@%p751 bra 	$L__BB0_344;
	add.s32 	%r2536, %r2533, 100;
	bra.uni 	$L__BB0_348;
$L__BB0_347:
	add.s32 	%r2536, %r2533, 10000;
$L__BB0_348:
	setp.eq.s32 	%p752, %r133, %r1492;
	@%p752 bra 	$L__BB0_350;
	setp.eq.s32 	%p754, %r133, %r2;
	selp.u32 	%r1719, 1, 0, %p754;
	add.s32 	%r2537, %r2597, %r1719;
	mov.u32 	%r2538, %r2598;
	bra.uni 	$L__BB0_351;
$L__BB0_350:
	setp.ne.s32 	%p753, %r76, %r1492;
	selp.b32 	%r2538, 1, 2, %p753;
	mov.u32 	%r2537, %r2597;
$L__BB0_351:
	add.s32 	%r1721, %r2537, %r190;
	add.s32 	%r1722, %r2538, %r191;
	add.s32 	%r425, %r1721, %r248;
	add.s32 	%r1720, %r1722, %r249;
	mov.pred 	%p1965, 0;
	setp.eq.s32 	%p756, %r1720, 4;
	@%p756 bra 	$L__BB0_358;
	setp.eq.s32 	%p757, %r1720, 3;
	@%p757 bra 	$L__BB0_356;
	setp.ne.s32 	%p758, %r1720, 2;
	@%p758 bra 	$L__BB0_355;
	setp.eq.s32 	%p1965, %r425, 0;
$L__BB0_355:
	add.s32 	%r1723, %r2536, 10;
	selp.b32 	%r2539, %r1723, %r2536, %p1965;
	bra.uni 	$L__BB0_359;
$L__BB0_356:
	setp.ne.s32 	%p760, %r425, 0;
	@%p760 bra 	$L__BB0_355;
	add.s32 	%r2539, %r2536, 100;
	bra.uni 	$L__BB0_359;
$L__BB0_358:
	add.s32 	%r2539, %r2536, 10000;
$L__BB0_359:
	setp.eq.s32 	%p761, %r189, %r1492;
	@%p761 bra 	$L__BB0_361;
	setp.eq.s32 	%p763, %r189, %r2;
	selp.u32 	%r1724, 1, 0, %p763;
	add.s32 	%r2540, %r134, %r1724;
	mov.u32 	%r2541, %r135;
	bra.uni 	$L__BB0_362;
$L__BB0_361:
	setp.ne.s32 	%p762, %r133, %r1492;
	selp.b32 	%r2541, 1, 2, %p762;
	mov.u32 	%r2540, %r134;
$L__BB0_362:
	add.s32 	%r1726, %r2540, %r248;
	add.s32 	%r1727, %r2541, %r249;
	add.s32 	%r434, %r1726, %r302;
	add.s32 	%r1725, %r1727, %r303;
	mov.pred 	%p1966, 0;
	setp.eq.s32 	%p765, %r1725, 4;
	@%p765 bra 	$L__BB0_369;
	setp.eq.s32 	%p766, %r1725, 3;
	@%p766 bra 	$L__BB0_367;
	setp.ne.s32 	%p767, %r1725, 2;
	@%p767 bra 	$L__BB0_366;
	setp.eq.s32 	%p1966, %r434, 0;
$L__BB0_366:
	add.s32 	%r1728, %r2539, 10;
	selp.b32 	%r2542, %r1728, %r2539, %p1966;
	bra.uni 	$L__BB0_370;
$L__BB0_367:
	setp.ne.s32 	%p769, %r434, 0;
	@%p769 bra 	$L__BB0_366;
	add.s32 	%r2542, %r2539, 100;
	bra.uni 	$L__BB0_370;
$L__BB0_369:
	add.s32 	%r2542, %r2539, 10000;
$L__BB0_370:
	setp.eq.s32 	%p770, %r5, %r1492;
	@%p770 bra 	$L__BB0_372;
	setp.eq.s32 	%p771, %r5, %r2;
	selp.u32 	%r1729, 1, 0, %p771;
	add.s32 	%r2543, %r2588, %r1729;
	mov.u32 	%r2544, %r2589;
	bra.uni 	$L__BB0_373;
$L__BB0_372:
	setp.ne.s32 	%p772, %r4, %r1492;
	selp.b32 	%r2544, 1, 2, %p772;
	mov.u32 	%r2543, %r2588;
$L__BB0_373:
	setp.eq.s32 	%p774, %r7, %r2;
	add.s32 	%r1731, %r2543, %r136;
	add.s32 	%r1732, %r2544, %r2613;
	setp.eq.s32 	%p775, %r7, %r1492;
	setp.ne.s32 	%p776, %r7, %r1492;
	and.pred  	%p777, %p774, %p776;
	selp.u32 	%r443, 1, 0, %p777;
	add.s32 	%r444, %r1731, %r443;
	selp.u32 	%r445, 1, 0, %p775;
	add.s32 	%r1730, %r1732, %r445;
	mov.pred 	%p1967, 0;
	setp.eq.s32 	%p778, %r1730, 4;
	@%p778 bra 	$L__BB0_380;
	setp.eq.s32 	%p779, %r1730, 3;
	@%p779 bra 	$L__BB0_378;
	setp.ne.s32 	%p780, %r1730, 2;
	@%p780 bra 	$L__BB0_377;
	setp.eq.s32 	%p1967, %r444, 0;
$L__BB0_377:
	add.s32 	%r1733, %r2542, 10;
	selp.b32 	%r2545, %r1733, %r2542, %p1967;
	bra.uni 	$L__BB0_381;
$L__BB0_378:
	setp.ne.s32 	%p782, %r444, 0;
	@%p782 bra 	$L__BB0_377;
	add.s32 	%r2545, %r2542, 100;
	bra.uni 	$L__BB0_381;
$L__BB0_380:
	add.s32 	%r2545, %r2542, 10000;
$L__BB0_381:
	setp.eq.s32 	%p783, %r6, %r1492;
	@%p783 bra 	$L__BB0_383;
	setp.eq.s32 	%p785, %r6, %r2;
	selp.u32 	%r1734, 1, 0, %p785;
	add.s32 	%r2546, %r2600, %r1734;
	mov.u32 	%r2547, %r2601;
	bra.uni 	$L__BB0_384;
$L__BB0_383:
	setp.ne.s32 	%p784, %r5, %r1492;
	selp.b32 	%r2547, 1, 2, %p784;
	mov.u32 	%r2546, %r2600;
$L__BB0_384:
	add.s32 	%r1736, %r2546, %r443;
	add.s32 	%r1737, %r2547, %r445;
	add.s32 	%r454, %r1736, %r250;
	add.s32 	%r1735, %r1737, %r252;
	mov.pred 	%p1968, 0;
	setp.eq.s32 	%p787, %r1735, 4;
	@%p787 bra 	$L__BB0_391;
	setp.eq.s32 	%p788, %r1735, 3;
	@%p788 bra 	$L__BB0_389;
	setp.ne.s32 	%p789, %r1735, 2;
	@%p789 bra 	$L__BB0_388;
	setp.eq.s32 	%p1968, %r454, 0;
$L__BB0_388:
	add.s32 	%r1738, %r2545, 10;
	selp.b32 	%r2548, %r1738, %r2545, %p1968;
	bra.uni 	$L__BB0_392;
$L__BB0_389:
	setp.ne.s32 	%p791, %r454, 0;
	@%p791 bra 	$L__BB0_388;
	add.s32 	%r2548, %r2545, 100;
	bra.uni 	$L__BB0_392;
$L__BB0_391:
	add.s32 	%r2548, %r2545, 10000;
$L__BB0_392:
	@%p775 bra 	$L__BB0_394;
	selp.u32 	%r1739, 1, 0, %p774;
	add.s32 	%r2549, %r136, %r1739;
	mov.u32 	%r2550, %r2613;
	bra.uni 	$L__BB0_395;
$L__BB0_394:
	setp.ne.s32 	%p794, %r6, %r1492;
	selp.b32 	%r2550, 1, 2, %p794;
	mov.u32 	%r2549, %r136;
$L__BB0_395:
	add.s32 	%r1741, %r2549, %r250;
	add.s32 	%r1742, %r2550, %r252;
	add.s32 	%r463, %r1741, %r304;
	add.s32 	%r1740, %r1742, %r306;
	mov.pred 	%p1969, 0;
	setp.eq.s32 	%p796, %r1740, 4;
	@%p796 bra 	$L__BB0_402;
	setp.eq.s32 	%p797, %r1740, 3;
	@%p797 bra 	$L__BB0_400;
	setp.ne.s32 	%p798, %r1740, 2;
	@%p798 bra 	$L__BB0_399;
	setp.eq.s32 	%p1969, %r463, 0;
$L__BB0_399:
	add.s32 	%r1743, %r2548, 10;
	selp.b32 	%r2551, %r1743, %r2548, %p1969;
	bra.uni 	$L__BB0_403;
$L__BB0_400:
	setp.ne.s32 	%p800, %r463, 0;
	@%p800 bra 	$L__BB0_399;
	add.s32 	%r2551, %r2548, 100;
	bra.uni 	$L__BB0_403;
$L__BB0_402:
	add.s32 	%r2551, %r2548, 10000;
$L__BB0_403:
	setp.eq.s32 	%p801, %r92, %r1492;
	@%p801 bra 	$L__BB0_405;
	setp.eq.s32 	%p802, %r92, %r2;
	selp.u32 	%r1744, 1, 0, %p802;
	add.s32 	%r2552, %r2552, %r1744;
	bra.uni 	$L__BB0_406;
$L__BB0_405:
	setp.ne.s32 	%p803, %r36, %r1492;
	selp.b32 	%r2553, 1, 2, %p803;
$L__BB0_406:
	add.s32 	%r1746, %r2552, %r150;
	add.s32 	%r1747, %r2553, %r152;
	add.s32 	%r472, %r1746, %r206;
	add.s32 	%r1745, %r1747, %r208;
	mov.pred 	%p1970, 0;
	setp.eq.s32 	%p805, %r1745, 4;
	@%p805 bra 	$L__BB0_413;
	setp.eq.s32 	%p806, %r1745, 3;
	@%p806 bra 	$L__BB0_411;
	setp.ne.s32 	%p807, %r1745, 2;
	@%p807 bra 	$L__BB0_410;
	setp.eq.s32 	%p1970, %r472, 0;
$L__BB0_410:
	add.s32 	%r1748, %r2551, 10;
	selp.b32 	%r2554, %r1748, %r2551, %p1970;
	bra.uni 	$L__BB0_414;
$L__BB0_411:
	setp.ne.s32 	%p809, %r472, 0;
	@%p809 bra 	$L__BB0_410;
	add.s32 	%r2554, %r2551, 100;
	bra.uni 	$L__BB0_414;
$L__BB0_413:
	add.s32 	%r2554, %r2551, 10000;
$L__BB0_414:
	setp.eq.s32 	%p810, %r149, %r1492;
	@%p810 bra 	$L__BB0_416;
	setp.eq.s32 	%p812, %r149, %r2;
	selp.u32 	%r1749, 1, 0, %p812;
	add.s32 	%r2555, %r2555, %r1749;
	bra.uni 	$L__BB0_417;
$L__BB0_416:
	setp.ne.s32 	%p811, %r92, %r1492;
	selp.b32 	%r2556, 1, 2, %p811;
$L__BB0_417:
	add.s32 	%r1751, %r2555, %r206;
	add.s32 	%r1752, %r2556, %r208;
	add.s32 	%r481, %r1751, %r264;
	add.s32 	%r1750, %r1752, %r266;
	mov.pred 	%p1971, 0;
	setp.eq.s32 	%p814, %r1750, 4;
	@%p814 bra 	$L__BB0_424;
	setp.eq.s32 	%p815, %r1750, 3;
	@%p815 bra 	$L__BB0_422;
	setp.ne.s32 	%p816, %r1750, 2;
	@%p816 bra 	$L__BB0_421;
	setp.eq.s32 	%p1971, %r481, 0;
$L__BB0_421:
	add.s32 	%r1753, %r2554, 10;
	selp.b32 	%r2557, %r1753, %r2554, %p1971;
	bra.uni 	$L__BB0_425;
$L__BB0_422:
	setp.ne.s32 	%p818, %r481, 0;
	@%p818 bra 	$L__BB0_421;
	add.s32 	%r2557, %r2554, 100;
	bra.uni 	$L__BB0_425;
$L__BB0_424:
	add.s32 	%r2557, %r2554, 10000;
$L__BB0_425:
	setp.eq.s32 	%p819, %r205, %r1492;
	@%p819 bra 	$L__BB0_427;
	setp.eq.s32 	%p821, %r205, %r2;
	selp.u32 	%r1754, 1, 0, %p821;
	add.s32 	%r2558, %r150, %r1754;
	mov.u32 	%r2559, %r152;
	bra.uni 	$L__BB0_428;
$L__BB0_427:
	setp.ne.s32 	%p820, %r149, %r1492;
	selp.b32 	%r2559, 1, 2, %p820;
	mov.u32 	%r2558, %r150;
$L__BB0_428:
	add.s32 	%r1756, %r2558, %r264;
	add.s32 	%r1757, %r2559, %r266;
	add.s32 	%r490, %r1756, %r318;
	add.s32 	%r1755, %r1757, %r320;
	mov.pred 	%p1972, 0;
	setp.eq.s32 	%p823, %r1755, 4;
	@%p823 bra 	$L__BB0_435;
	setp.eq.s32 	%p824, %r1755, 3;
	@%p824 bra 	$L__BB0_433;
	setp.ne.s32 	%p825, %r1755, 2;
	@%p825 bra 	$L__BB0_432;
	setp.eq.s32 	%p1972, %r490, 0;
$L__BB0_432:
	add.s32 	%r1758, %r2557, 10;
	selp.b32 	%r2560, %r1758, %r2557, %p1972;
	bra.uni 	$L__BB0_436;
$L__BB0_433:
	setp.ne.s32 	%p827, %r490, 0;
	@%p827 bra 	$L__BB0_432;
	add.s32 	%r2560, %r2557, 100;
	bra.uni 	$L__BB0_436;
$L__BB0_435:
	add.s32 	%r2560, %r2557, 10000;
$L__BB0_436:
	setp.eq.s32 	%p828, %r104, %r1492;
	@%p828 bra 	$L__BB0_438;
	setp.eq.s32 	%p829, %r104, %r2;
	selp.u32 	%r1759, 1, 0, %p829;
	add.s32 	%r2561, %r2561, %r1759;
	bra.uni 	$L__BB0_439;
$L__BB0_438:
	setp.ne.s32 	%p830, %r48, %r1492;
	selp.b32 	%r2562, 1, 2, %p830;
$L__BB0_439:
	add.s32 	%r1761, %r2561, %r162;
	add.s32 	%r1762, %r2562, %r164;
	add.s32 	%r499, %r1761, %r218;
	add.s32 	%r1760, %r1762, %r220;
	mov.pred 	%p1973, 0;
	setp.eq.s32 	%p832, %r1760, 4;
	@%p832 bra 	$L__BB0_446;
	setp.eq.s32 	%p833, %r1760, 3;
	@%p833 bra 	$L__BB0_444;
	setp.ne.s32 	%p834, %r1760, 2;
	@%p834 bra 	$L__BB0_443;
	setp.eq.s32 	%p1973, %r499, 0;
$L__BB0_443:
	add.s32 	%r1763, %r2560, 10;
	selp.b32 	%r2563, %r1763, %r2560, %p1973;
	bra.uni 	$L__BB0_447;
$L__BB0_444:
	setp.ne.s32 	%p836, %r499, 0;
	@%p836 bra 	$L__BB0_443;
	add.s32 	%r2563, %r2560, 100;
	bra.uni 	$L__BB0_447;
$L__BB0_446:
	add.s32 	%r2563, %r2560, 10000;
$L__BB0_447:
	setp.eq.s32 	%p837, %r161, %r1492;
	@%p837 bra 	$L__BB0_449;
	setp.eq.s32 	%p839, %r161, %r2;
	selp.u32 	%r1764, 1, 0, %p839;
	add.s32 	%r2564, %r2564, %r1764;
	bra.uni 	$L__BB0_450;
$L__BB0_449:
	setp.ne.s32 	%p838, %r104, %r1492;
	selp.b32 	%r2565, 1, 2, %p838;
$L__BB0_450:
	add.s32 	%r1766, %r2564, %r218;
	add.s32 	%r1767, %r2565, %r220;
	add.s32 	%r508, %r1766, %r275;
	add.s32 	%r1765, %r1767, %r277;
	mov.pred 	%p1974, 0;
	setp.eq.s32 	%p841, %r1765, 4;
	@%p841 bra 	$L__BB0_457;
	setp.eq.s32 	%p842, %r1765, 3;
	@%p842 bra 	$L__BB0_455;
	setp.ne.s32 	%p843, %r1765, 2;
	@%p843 bra 	$L__BB0_454;
	setp.eq.s32 	%p1974, %r508, 0;
$L__BB0_454:
	add.s32 	%r1768, %r2563, 10;
	selp.b32 	%r2566, %r1768, %r2563, %p1974;
	bra.uni 	$L__BB0_458;
$L__BB0_455:
	setp.ne.s32 	%p845, %r508, 0;
	@%p845 bra 	$L__BB0_454;
	add.s32 	%r2566, %r2563, 100;
	bra.uni 	$L__BB0_458;
$L__BB0_457:
	add.s32 	%r2566, %r2563, 10000;
$L__BB0_458:
	setp.eq.s32 	%p846, %r217, %r1492;
	@%p846 bra 	$L__BB0_460;
	setp.eq.s32 	%p848, %r217, %r2;
	selp.u32 	%r1769, 1, 0, %p848;
	add.s32 	%r2567, %r162, %r1769;
	mov.u32 	%r2568, %r164;
	bra.uni 	$L__BB0_461;
$L__BB0_460:
	setp.ne.s32 	%p847, %r161, %r1492;
	selp.b32 	%r2568, 1, 2, %p847;
	mov.u32 	%r2567, %r162;
$L__BB0_461:
	add.s32 	%r1771, %r2567, %r275;
	add.s32 	%r1772, %r2568, %r277;
	add.s32 	%r517, %r1771, %r329;
	add.s32 	%r1770, %r1772, %r331;
	mov.pred 	%p1975, 0;
	setp.eq.s32 	%p850, %r1770, 4;
	@%p850 bra 	$L__BB0_468;
	setp.eq.s32 	%p851, %r1770, 3;
	@%p851 bra 	$L__BB0_466;
	setp.ne.s32 	%p852, %r1770, 2;
	@%p852 bra 	$L__BB0_465;
	setp.eq.s32 	%p1975, %r517, 0;
$L__BB0_465:
	add.s32 	%r1773, %r2566, 10;
	selp.b32 	%r2569, %r1773, %r2566, %p1975;
	bra.uni 	$L__BB0_469;
$L__BB0_466:
	setp.ne.s32 	%p854, %r517, 0;
	@%p854 bra 	$L__BB0_465;
	add.s32 	%r2569, %r2566, 100;
	bra.uni 	$L__BB0_469;
$L__BB0_468:
	add.s32 	%r2569, %r2566, 10000;
$L__BB0_469:
	setp.eq.s32 	%p855, %r116, %r1492;
	@%p855 bra 	$L__BB0_471;
	setp.eq.s32 	%p856, %r116, %r2;
	selp.u32 	%r1774, 1, 0, %p856;
	add.s32 	%r2570, %r2570, %r1774;
	bra.uni 	$L__BB0_472;
$L__BB0_471:
	setp.ne.s32 	%p857, %r60, %r1492;
	selp.b32 	%r2571, 1, 2, %p857;
$L__BB0_472:
	add.s32 	%r1776, %r2570, %r174;
	add.s32 	%r1777, %r2571, %r176;
	add.s32 	%r526, %r1776, %r230;
	add.s32 	%r1775, %r1777, %r232;
	mov.pred 	%p1976, 0;
	setp.eq.s32 	%p859, %r1775, 4;
	@%p859 bra 	$L__BB0_479;
	setp.eq.s32 	%p860, %r1775, 3;
	@%p860 bra 	$L__BB0_477;
	setp.ne.s32 	%p861, %r1775, 2;
	@%p861 bra 	$L__BB0_476;
	setp.eq.s32 	%p1976, %r526, 0;
$L__BB0_476:
	add.s32 	%r1778, %r2569, 10;
	selp.b32 	%r2572, %r1778, %r2569, %p1976;
	bra.uni 	$L__BB0_480;
$L__BB0_477:
	setp.ne.s32 	%p863, %r526, 0;
	@%p863 bra 	$L__BB0_476;
	add.s32 	%r2572, %r2569, 100;
	bra.uni 	$L__BB0_480;
$L__BB0_479:
	add.s32 	%r2572, %r2569, 10000;
$L__BB0_480:
	setp.eq.s32 	%p864, %r173, %r1492;
	@%p864 bra 	$L__BB0_482;
	setp.eq.s32 	%p866, %r173, %r2;
	selp.u32 	%r1779, 1, 0, %p866;
	add.s32 	%r2573, %r2573, %r1779;
	bra.uni 	$L__BB0_483;
$L__BB0_482:
	setp.ne.s32 	%p865, %r116, %r1492;
	selp.b32 	%r2574, 1, 2, %p865;
$L__BB0_483:
	add.s32 	%r1781, %r2573, %r230;
	add.s32 	%r1782, %r2574, %r232;
	add.s32 	%r535, %r1781, %r286;
	add.s32 	%r1780, %r1782, %r288;
	mov.pred 	%p1977, 0;
	setp.eq.s32 	%p868, %r1780, 4;
	@%p868 bra 	$L__BB0_490;
	setp.eq.s32 	%p869, %r1780, 3;
	@%p869 bra 	$L__BB0_488;
	setp.ne.s32 	%p870, %r1780, 2;
	@%p870 bra 	$L__BB0_487;
	setp.eq.s32 	%p1977, %r535, 0;
$L__BB0_487:
	add.s32 	%r1783, %r2572, 10;
	selp.b32 	%r2575, %r1783, %r2572, %p1977;
	bra.uni 	$L__BB0_491;
$L__BB0_488:
	setp.ne.s32 	%p872, %r535, 0;
	@%p872 bra 	$L__BB0_487;
	add.s32 	%r2575, %r2572, 100;
	bra.uni 	$L__BB0_491;
$L__BB0_490:
	add.s32 	%r2575, %r2572, 10000;
$L__BB0_491:
	setp.eq.s32 	%p873, %r229, %r1492;
	@%p873 bra 	$L__BB0_493;
	setp.eq.s32 	%p875, %r229, %r2;
	selp.u32 	%r1784, 1, 0, %p875;
	add.s32 	%r2576, %r174, %r1784;
	mov.u32 	%r2577, %r176;
	bra.uni 	$L__BB0_494;
$L__BB0_493:
	setp.ne.s32 	%p874, %r173, %r1492;
	selp.b32 	%r2577, 1, 2, %p874;
	mov.u32 	%r2576, %r174;
$L__BB0_494:
	add.s32 	%r1786, %r2576, %r286;
	add.s32 	%r1787, %r2577, %r288;
	add.s32 	%r544, %r1786, %r340;
	add.s32 	%r1785, %r1787, %r342;
	mov.pred 	%p1978, 0;
	setp.eq.s32 	%p877, %r1785, 4;
	@%p877 bra 	$L__BB0_501;
	setp.eq.s32 	%p878, %r1785, 3;
	@%p878 bra 	$L__BB0_499;
	setp.ne.s32 	%p879, %r1785, 2;
	@%p879 bra 	$L__BB0_498;
	setp.eq.s32 	%p1978, %r544, 0;
$L__BB0_498:
	add.s32 	%r1788, %r2575, 10;
	selp.b32 	%r2578, %r1788, %r2575, %p1978;
	bra.uni 	$L__BB0_502;
$L__BB0_499:
	setp.ne.s32 	%p881, %r544, 0;
	@%p881 bra 	$L__BB0_498;
	add.s32 	%r2578, %r2575, 100;
	bra.uni 	$L__BB0_502;
$L__BB0_501:
	add.s32 	%r2578, %r2575, 10000;
$L__BB0_502:
	ld.local.u32 	%r549, [%rd2];
	setp.ne.s32 	%p883, %r549, %r1492;
	setp.eq.s32 	%p884, %r549, %r2;
	and.pred  	%p885, %p883, %p884;
	selp.u32 	%r2579, 1, 0, %p885;
	@%p707 bra 	$L__BB0_504;
	setp.eq.s32 	%p886, %r549, %r1492;
	setp.eq.s32 	%p887, %r70, %r2;
	selp.u32 	%r2580, 1, 0, %p886;
	selp.u32 	%r1789, 1, 0, %p887;
	add.s32 	%r2579, %r2579, %r1789;
	bra.uni 	$L__BB0_505;
$L__BB0_504:
	selp.b32 	%r2580, 1, 2, %p883;
$L__BB0_505:
	add.s32 	%r1791, %r2579, %r134;
	add.s32 	%r1792, %r2580, %r135;
	add.s32 	%r556, %r1791, %r443;
	add.s32 	%r1790, %r1792, %r445;
	mov.pred 	%p1979, 0;
	setp.eq.s32 	%p890, %r1790, 2;
	@%p890 bra 	$L__BB0_511;
	setp.eq.s32 	%p891, %r1790, 3;
	@%p891 bra 	$L__BB0_509;
	setp.ne.s32 	%p892, %r1790, 4;
	@%p892 bra 	$L__BB0_512;
	add.s32 	%r2581, %r2578, 10000;
	bra.uni 	$L__BB0_513;
$L__BB0_509:
	setp.ne.s32 	%p894, %r556, 0;
	@%p894 bra 	$L__BB0_512;
	add.s32 	%r2581, %r2578, 100;
	bra.uni 	$L__BB0_513;
$L__BB0_511:
	setp.eq.s32 	%p1979, %r556, 0;
$L__BB0_512:
	add.s32 	%r1793, %r2578, 10;
	selp.b32 	%r2581, %r1793, %r2578, %p1979;
$L__BB0_513:
	@%p743 bra 	$L__BB0_515;
	setp.eq.s32 	%p896, %r14, %r1492;
	setp.eq.s32 	%p897, %r76, %r2;
	selp.u32 	%r2583, 1, 0, %p896;
	selp.u32 	%r1794, 1, 0, %p897;
	add.s32 	%r2582, %r2582, %r1794;
	bra.uni 	$L__BB0_516;
$L__BB0_515:
	setp.ne.s32 	%p898, %r14, %r1492;
	selp.b32 	%r2583, 1, 2, %p898;
$L__BB0_516:
	add.s32 	%r1796, %r2582, %r136;
	add.s32 	%r1797, %r2583, %r2613;
	add.s32 	%r566, %r1796, %r206;
	add.s32 	%r1795, %r1797, %r208;
	mov.pred 	%p1980, 0;
	setp.eq.s32 	%p900, %r1795, 4;
	@%p900 bra 	$L__BB0_523;
	setp.eq.s32 	%p901, %r1795, 3;
	@%p901 bra 	$L__BB0_521;
	setp.ne.s32 	%p902, %r1795, 2;
	@%p902 bra 	$L__BB0_520;
	setp.eq.s32 	%p1980, %r566, 0;
$L__BB0_520:
	add.s32 	%r1798, %r2581, 10;
	selp.b32 	%r2584, %r1798, %r2581, %p1980;
	bra.uni 	$L__BB0_524;
$L__BB0_521:
	setp.ne.s32 	%p904, %r566, 0;
	@%p904 bra 	$L__BB0_520;
	add.s32 	%r2584, %r2581, 100;
	bra.uni 	$L__BB0_524;
$L__BB0_523:
	add.s32 	%r2584, %r2581, 10000;
$L__BB0_524:
	setp.eq.s32 	%p905, %r5, %r1492;
	@%p905 bra 	$L__BB0_526;
	setp.eq.s32 	%p906, %r5, %r2;
	selp.u32 	%r1799, 1, 0, %p906;
	add.s32 	%r2585, %r2585, %r1799;
	bra.uni 	$L__BB0_527;
$L__BB0_526:
	setp.ne.s32 	%p907, %r20, %r1492;
	selp.b32 	%r2586, 1, 2, %p907;
$L__BB0_527:
	add.s32 	%r1801, %r2585, %r150;
	add.s32 	%r1802, %r2586, %r152;
	add.s32 	%r575, %r1801, %r218;
	add.s32 	%r1800, %r1802, %r220;
	mov.pred 	%p1981, 0;
	setp.eq.s32 	%p909, %r1800, 4;
	@%p909 bra 	$L__BB0_534;
	setp.eq.s32 	%p910, %r1800, 3;
	@%p910 bra 	$L__BB0_532;
	setp.ne.s32 	%p911, %r1800, 2;
	@%p911 bra 	$L__BB0_531;
	setp.eq.s32 	%p1981, %r575, 0;
$L__BB0_531:
	add.s32 	%r1803, %r2584, 10;
	selp.b32 	%r2587, %r1803, %r2584, %p1981;
	bra.uni 	$L__BB0_535;
$L__BB0_532:
	setp.ne.s32 	%p913, %r575, 0;
	@%p913 bra 	$L__BB0_531;
	add.s32 	%r2587, %r2584, 100;
	bra.uni 	$L__BB0_535;
$L__BB0_534:
	add.s32 	%r2587, %r2584, 10000;
$L__BB0_535:
	@%p801 bra 	$L__BB0_537;
	setp.eq.s32 	%p915, %r92, %r2;
	selp.u32 	%r1804, 1, 0, %p915;
	add.s32 	%r2588, %r2588, %r1804;
	bra.uni 	$L__BB0_538;
$L__BB0_537:
	setp.ne.s32 	%p916, %r4, %r1492;
	selp.b32 	%r2589, 1, 2, %p916;
$L__BB0_538:
	add.s32 	%r1806, %r2588, %r162;
	add.s32 	%r1807, %r2589, %r164;
	add.s32 	%r584, %r1806, %r230;
	add.s32 	%r1805, %r1807, %r232;
	mov.pred 	%p1982, 0;
	setp.eq.s32 	%p918, %r1805, 4;
	@%p918 bra 	$L__BB0_545;
	setp.eq.s32 	%p919, %r1805, 3;
	@%p919 bra 	$L__BB0_543;
	setp.ne.s32 	%p920, %r1805, 2;
	@%p920 bra 	$L__BB0_542;
	setp.eq.s32 	%p1982, %r584, 0;
$L__BB0_542:
	add.s32 	%r1808, %r2587, 10;
	selp.b32 	%r2590, %r1808, %r2587, %p1982;
	bra.uni 	$L__BB0_546;
$L__BB0_543:
	setp.ne.s32 	%p922, %r584, 0;
	@%p922 bra 	$L__BB0_542;
	add.s32 	%r2590, %r2587, 100;
	bra.uni 	$L__BB0_546;
$L__BB0_545:
	add.s32 	%r2590, %r2587, 10000;
$L__BB0_546:
	ld.local.u32 	%r589, [%rd2+28];
	setp.ne.s32 	%p923, %r589, %r1492;
	setp.eq.s32 	%p924, %r589, %r2;
	and.pred  	%p925, %p923, %p924;
	selp.u32 	%r2591, 1, 0, %p925;
	setp.eq.s32 	%p926, %r127, %r1492;
	@%p926 bra 	$L__BB0_548;
	setp.eq.s32 	%p928, %r589, %r1492;
	selp.u32 	%r2592, 1, 0, %p928;
	setp.eq.s32 	%p929, %r127, %r2;
	selp.u32 	%r1809, 1, 0, %p929;
	add.s32 	%r2591, %r2591, %r1809;
	bra.uni 	$L__BB0_549;
$L__BB0_548:
	selp.b32 	%r2592, 1, 2, %p923;
$L__BB0_549:
	setp.eq.s32 	%p931, %r189, %r2;
	setp.eq.s32 	%p932, %r189, %r1492;
	setp.ne.s32 	%p933, %r189, %r1492;
	and.pred  	%p934, %p931, %p933;
	selp.u32 	%r596, 1, 0, %p934;
	add.s32 	%r1811, %r2591, %r596;
	selp.u32 	%r597, 1, 0, %p932;
	add.s32 	%r1812, %r2592, %r597;
	add.s32 	%r598, %r1811, %r250;
	add.s32 	%r1810, %r1812, %r252;
	mov.pred 	%p1983, 0;
	setp.eq.s32 	%p935, %r1810, 4;
	@%p935 bra 	$L__BB0_556;
	setp.eq.s32 	%p936, %r1810, 3;
	@%p936 bra 	$L__BB0_554;
	setp.ne.s32 	%p937, %r1810, 2;
	@%p937 bra 	$L__BB0_553;
	setp.eq.s32 	%p1983, %r598, 0;
$L__BB0_553:
	add.s32 	%r1813, %r2590, 10;
	selp.b32 	%r2593, %r1813, %r2590, %p1983;
	bra.uni 	$L__BB0_557;
$L__BB0_554:
	setp.ne.s32 	%p939, %r598, 0;
	@%p939 bra 	$L__BB0_553;
	add.s32 	%r2593, %r2590, 100;
	bra.uni 	$L__BB0_557;
$L__BB0_556:
	add.s32 	%r2593, %r2590, 10000;
$L__BB0_557:
	setp.eq.s32 	%p940, %r133, %r1492;
	@%p940 bra 	$L__BB0_559;
	setp.eq.s32 	%p942, %r133, %r2;
	setp.eq.s32 	%p943, %r70, %r1492;
	selp.u32 	%r2595, 1, 0, %p943;
	selp.u32 	%r1814, 1, 0, %p942;
	add.s32 	%r2594, %r2594, %r1814;
	bra.uni 	$L__BB0_560;
$L__BB0_559:
	setp.ne.s32 	%p941, %r70, %r1492;
	selp.b32 	%r2595, 1, 2, %p941;
$L__BB0_560:
	add.s32 	%r1816, %r2594, %r443;
	add.s32 	%r1817, %r2595, %r445;
	add.s32 	%r608, %r1816, %r264;
	add.s32 	%r1815, %r1817, %r266;
	mov.pred 	%p1984, 0;
	setp.eq.s32 	%p945, %r1815, 4;
	@%p945 bra 	$L__BB0_567;
	setp.eq.s32 	%p946, %r1815, 3;
	@%p946 bra 	$L__BB0_565;
	setp.ne.s32 	%p947, %r1815, 2;
	@%p947 bra 	$L__BB0_564;
	setp.eq.s32 	%p1984, %r608, 0;
$L__BB0_564:
	add.s32 	%r1818, %r2593, 10;
	selp.b32 	%r2596, %r1818, %r2593, %p1984;
	bra.uni 	$L__BB0_568;
$L__BB0_565:
	setp.ne.s32 	%p949, %r608, 0;
	@%p949 bra 	$L__BB0_564;
	add.s32 	%r2596, %r2593, 100;
	bra.uni 	$L__BB0_568;
$L__BB0_567:
	add.s32 	%r2596, %r2593, 10000;
$L__BB0_568:
	setp.eq.s32 	%p950, %r6, %r1492;
	@%p950 bra 	$L__BB0_570;
	setp.eq.s32 	%p952, %r6, %r2;
	selp.u32 	%r1819, 1, 0, %p952;
	add.s32 	%r2597, %r2597, %r1819;
	bra.uni 	$L__BB0_571;
$L__BB0_570:
	setp.ne.s32 	%p951, %r76, %r1492;
	selp.b32 	%r2598, 1, 2, %p951;
$L__BB0_571:
	add.s32 	%r1821, %r2597, %r206;
	add.s32 	%r1822, %r2598, %r208;
	add.s32 	%r617, %r1821, %r275;
	add.s32 	%r1820, %r1822, %r277;
	mov.pred 	%p1985, 0;
	setp.eq.s32 	%p954, %r1820, 4;
	@%p954 bra 	$L__BB0_578;
	setp.eq.s32 	%p955, %r1820, 3;
	@%p955 bra 	$L__BB0_576;
	setp.ne.s32 	%p956, %r1820, 2;
	@%p956 bra 	$L__BB0_575;
	setp.eq.s32 	%p1985, %r617, 0;
$L__BB0_575:
	add.s32 	%r1823, %r2596, 10;
	selp.b32 	%r2599, %r1823, %r2596, %p1985;
	bra.uni 	$L__BB0_579;
$L__BB0_576:
	setp.ne.s32 	%p958, %r617, 0;
	@%p958 bra 	$L__BB0_575;
	add.s32 	%r2599, %r2596, 100;
	bra.uni 	$L__BB0_579;
$L__BB0_578:
	add.s32 	%r2599, %r2596, 10000;
$L__BB0_579:
	setp.eq.s32 	%p959, %r149, %r1492;
	@%p959 bra 	$L__BB0_581;
	setp.eq.s32 	%p961, %r149, %r2;
	selp.u32 	%r1824, 1, 0, %p961;
	add.s32 	%r2600, %r2600, %r1824;
	bra.uni 	$L__BB0_582;
$L__BB0_581:
	setp.ne.s32 	%p960, %r5, %r1492;
	selp.b32 	%r2601, 1, 2, %p960;
$L__BB0_582:
	add.s32 	%r1826, %r2600, %r218;
	add.s32 	%r1827, %r2601, %r220;
	add.s32 	%r626, %r1826, %r286;
	add.s32 	%r1825, %r1827, %r288;
	mov.pred 	%p1986, 0;
	setp.eq.s32 	%p963, %r1825, 4;
	@%p963 bra 	$L__BB0_589;
	setp.eq.s32 	%p964, %r1825, 3;
	@%p964 bra 	$L__BB0_587;
	setp.ne.s32 	%p965, %r1825, 2;
	@%p965 bra 	$L__BB0_586;
	setp.eq.s32 	%p1986, %r626, 0;
$L__BB0_586:
	add.s32 	%r1828, %r2599, 10;
	selp.b32 	%r2602, %r1828, %r2599, %p1986;
	bra.uni 	$L__BB0_590;
$L__BB0_587:
	setp.ne.s32 	%p967, %r626, 0;
	@%p967 bra 	$L__BB0_586;
	add.s32 	%r2602, %r2599, 100;
	bra.uni 	$L__BB0_590;
$L__BB0_589:
	add.s32 	%r2602, %r2599, 10000;
$L__BB0_590:
	ld.local.u32 	%r631, [%rd2+56];
	setp.ne.s32 	%p968, %r631, %r1492;
	setp.eq.s32 	%p969, %r631, %r2;
	and.pred  	%p970, %p968, %p969;
	selp.u32 	%r2603, 1, 0, %p970;
	setp.eq.s32 	%p971, %r183, %r1492;
	@%p971 bra 	$L__BB0_592;
	setp.eq.s32 	%p972, %r631, %r1492;
	setp.eq.s32 	%p973, %r183, %r2;
	selp.u32 	%r2604, 1, 0, %p972;
	selp.u32 	%r1829, 1, 0, %p973;
	add.s32 	%r2603, %r2603, %r1829;
	bra.uni 	$L__BB0_593;
$L__BB0_592:
	selp.b32 	%r2604, 1, 2, %p968;
$L__BB0_593:
	setp.eq.s32 	%p976, %r247, %r2;
	setp.eq.s32 	%p977, %r247, %r1492;
	setp.ne.s32 	%p978, %r247, %r1492;
	and.pred  	%p979, %p976, %p978;
	selp.u32 	%r638, 1, 0, %p979;
	add.s32 	%r1831, %r2603, %r638;
	selp.u32 	%r2621, 1, 0, %p977;
	add.s32 	%r1832, %r2604, %r2621;
	add.s32 	%r640, %r1831, %r304;
	add.s32 	%r1830, %r1832, %r306;
	mov.pred 	%p1987, 0;
	setp.eq.s32 	%p980, %r1830, 4;
	@%p980 bra 	$L__BB0_600;
	setp.eq.s32 	%p981, %r1830, 3;
	@%p981 bra 	$L__BB0_598;
	setp.ne.s32 	%p982, %r1830, 2;
	@%p982 bra 	$L__BB0_597;
	setp.eq.s32 	%p1987, %r640, 0;
$L__BB0_597:
	add.s32 	%r1833, %r2602, 10;
	selp.b32 	%r2605, %r1833, %r2602, %p1987;
	bra.uni 	$L__BB0_601;
$L__BB0_598:
	setp.ne.s32 	%p984, %r640, 0;
	@%p984 bra 	$L__BB0_597;
	add.s32 	%r2605, %r2602, 100;
	bra.uni 	$L__BB0_601;
$L__BB0_600:
	add.s32 	%r2605, %r2602, 10000;
$L__BB0_601:
	setp.eq.s32 	%p985, %r189, %r1492;
	setp.ne.s32 	%p986, %r127, %r1492;
	setp.eq.s32 	%p987, %r127, %r2;
	and.pred  	%p988, %p986, %p987;
	selp.u32 	%r645, 1, 0, %p988;
	@%p985 bra 	$L__BB0_603;
	setp.eq.s32 	%p989, %r127, %r1492;
	setp.eq.s32 	%p990, %r189, %r2;
	selp.u32 	%r2607, 1, 0, %p989;
	selp.u32 	%r1834, 1, 0, %p990;
	add.s32 	%r2606, %r645, %r1834;
	bra.uni 	$L__BB0_604;
$L__BB0_603:
	selp.b32 	%r2607, 1, 2, %p986;
	mov.u32 	%r2606, %r645;
$L__BB0_604:
	add.s32 	%r1836, %r2606, %r250;
	add.s32 	%r1837, %r2607, %r252;
	add.s32 	%r651, %r1836, %r318;
	add.s32 	%r1835, %r1837, %r320;
	mov.pred 	%p1988, 0;
	setp.eq.s32 	%p993, %r1835, 4;
	@%p993 bra 	$L__BB0_611;
	setp.eq.s32 	%p994, %r1835, 3;
	@%p994 bra 	$L__BB0_609;
	setp.ne.s32 	%p995, %r1835, 2;
	@%p995 bra 	$L__BB0_608;
	setp.eq.s32 	%p1988, %r651, 0;
$L__BB0_608:
	add.s32 	%r1838, %r2605, 10;
	selp.b32 	%r2608, %r1838, %r2605, %p1988;
	bra.uni 	$L__BB0_612;
$L__BB0_609:
	setp.ne.s32 	%p997, %r651, 0;
	@%p997 bra 	$L__BB0_608;
	add.s32 	%r2608, %r2605, 100;
	bra.uni 	$L__BB0_612;
$L__BB0_611:
	add.s32 	%r2608, %r2605, 10000;
$L__BB0_612:
	setp.eq.s32 	%p998, %r7, %r1492;
	@%p998 bra 	$L__BB0_614;
	setp.eq.s32 	%p999, %r7, %r2;
	selp.u32 	%r1839, 1, 0, %p999;
	add.s32 	%r2609, %r134, %r1839;
	mov.u32 	%r2610, %r135;
	bra.uni 	$L__BB0_615;
$L__BB0_614:
	setp.ne.s32 	%p1000, %r133, %r1492;
	selp.b32 	%r2610, 1, 2, %p1000;
	mov.u32 	%r2609, %r134;
$L__BB0_615:
	add.s32 	%r1841, %r2609, %r264;
	add.s32 	%r1842, %r2610, %r266;
	add.s32 	%r660, %r1841, %r329;
	add.s32 	%r1840, %r1842, %r331;
	mov.pred 	%p1989, 0;
	setp.eq.s32 	%p1002, %r1840, 4;
	@%p1002 bra 	$L__BB0_622;
	setp.eq.s32 	%p1003, %r1840, 3;
	@%p1003 bra 	$L__BB0_620;
	setp.ne.s32 	%p1004, %r1840, 2;
	@%p1004 bra 	$L__BB0_619;
	setp.eq.s32 	%p1989, %r660, 0;
$L__BB0_619:
	add.s32 	%r1843, %r2608, 10;
	selp.b32 	%r2611, %r1843, %r2608, %p1989;
	bra.uni 	$L__BB0_623;
$L__BB0_620:
	setp.ne.s32 	%p1006, %r660, 0;
	@%p1006 bra 	$L__BB0_619;
	add.s32 	%r2611, %r2608, 100;
	bra.uni 	$L__BB0_623;
$L__BB0_622:
	add.s32 	%r2611, %r2608, 10000;
$L__BB0_623:
	setp.eq.s32 	%p1007, %r205, %r1492;
	@%p1007 bra 	$L__BB0_625;
	setp.eq.s32 	%p1009, %r205, %r2;
	selp.u32 	%r1844, 1, 0, %p1009;
	add.s32 	%r2612, %r136, %r1844;
	bra.uni 	$L__BB0_626;
$L__BB0_625:
	setp.ne.s32 	%p1008, %r6, %r1492;
	selp.b32 	%r2613, 1, 2, %p1008;
	mov.u32 	%r2612, %r136;
$L__BB0_626:
	add.s32 	%r1846, %r2612, %r275;
	add.s32 	%r1847, %r2613, %r277;
	add.s32 	%r669, %r1846, %r340;
	add.s32 	%r1845, %r1847, %r342;
	mov.pred 	%p1990, 0;
	setp.eq.s32 	%p1011, %r1845, 4;
	@%p1011 bra 	$L__BB0_633;
	setp.eq.s32 	%p1012, %r1845, 3;
	@%p1012 bra 	$L__BB0_631;
	setp.ne.s32 	%p1013, %r1845, 2;
	@%p1013 bra 	$L__BB0_630;
	setp.eq.s32 	%p1990, %r669, 0;
$L__BB0_630:
	add.s32 	%r1848, %r2611, 10;
	selp.b32 	%r2614, %r1848, %r2611, %p1990;
	bra.uni 	$L__BB0_634;
$L__BB0_631:
	setp.ne.s32 	%p1015, %r669, 0;
	@%p1015 bra 	$L__BB0_630;
	add.s32 	%r2614, %r2611, 100;
	bra.uni 	$L__BB0_634;
$L__BB0_633:
	add.s32 	%r2614, %r2611, 10000;
$L__BB0_634:
	setp.ne.s32 	%p1017, %r127, %r1492;
	setp.ne.s32 	%p1018, %r76, %r1492;
	setp.eq.s32 	%p1019, %r76, %r1492;
	setp.eq.s32 	%p1020, %r76, %r2;
	setp.eq.s32 	%p1021, %r4, %r2;
	ld.local.u32 	%r1850, [%rd2+84];
	setp.eq.s32 	%p1022, %r1850, %r1492;
	setp.ne.s32 	%p1023, %r1850, %r1492;
	setp.eq.s32 	%p1024, %r1850, %r2;
	and.pred  	%p1025, %p1024, %p1023;
	selp.u32 	%r1851, 1, 0, %p1025;
	selp.b32 	%r1852, 2, 1, %p1022;
	selp.u32 	%r1853, 1, 0, %p1022;
	selp.b32 	%r1854, %r1853, %r1852, %p1017;
	add.s32 	%r1855, %r1851, %r645;
	selp.u32 	%r1856, 1, 0, %p1019;
	add.s32 	%r1857, %r1854, %r1856;
	and.pred  	%p1026, %p1020, %p1018;
	selp.u32 	%r1858, 1, 0, %p1026;
	add.s32 	%r1859, %r1855, %r1858;
	setp.ne.s32 	%p1027, %r4, %r1492;
	setp.eq.s32 	%p1028, %r4, %r1492;
	selp.u32 	%r1860, 1, 0, %p1028;
	add.s32 	%r1849, %r1857, %r1860;
	and.pred  	%p1029, %p1021, %p1027;
	selp.u32 	%r1861, 1, 0, %p1029;
	add.s32 	%r674, %r1859, %r1861;
	mov.pred 	%p1991, 0;
	setp.eq.s32 	%p1030, %r1849, 2;
	@%p1030 bra 	$L__BB0_640;
	setp.eq.s32 	%p1031, %r1849, 3;
	@%p1031 bra 	$L__BB0_638;
	setp.ne.s32 	%p1032, %r1849, 4;
	@%p1032 bra 	$L__BB0_641;
	add.s32 	%r2615, %r2614, 10000;
	bra.uni 	$L__BB0_642;
$L__BB0_638:
	setp.ne.s32 	%p1034, %r674, 0;
	@%p1034 bra 	$L__BB0_641;
	add.s32 	%r2615, %r2614, 100;
	bra.uni 	$L__BB0_642;
$L__BB0_640:
	setp.eq.s32 	%p1991, %r674, 0;
$L__BB0_641:
	add.s32 	%r1862, %r2614, 10;
	selp.b32 	%r2615, %r1862, %r2614, %p1991;
$L__BB0_642:
	setp.eq.s32 	%p1036, %r183, %r1492;
	setp.ne.s32 	%p1037, %r183, %r1492;
	setp.ne.s32 	%p1038, %r5, %r1492;
	setp.eq.s32 	%p1039, %r5, %r1492;
	setp.eq.s32 	%p1040, %r183, %r2;
	setp.ne.s32 	%p1041, %r133, %r1492;
	setp.eq.s32 	%p1042, %r5, %r2;
	setp.eq.s32 	%p1043, %r36, %r2;
	and.pred  	%p1044, %p1040, %p1037;
	selp.u32 	%r1864, 1, 0, %p1044;
	selp.b32 	%r1865, 2, 1, %p1036;
	selp.u32 	%r1866, 1, 0, %p1036;
	selp.b32 	%r1867, %r1866, %r1865, %p1041;
	add.s32 	%r679, %r1864, %r134;
	selp.u32 	%r1868, 1, 0, %p1039;
	add.s32 	%r1869, %r1867, %r1868;
	and.pred  	%p1045, %p1042, %p1038;
	selp.u32 	%r1870, 1, 0, %p1045;
	add.s32 	%r1871, %r679, %r1870;
	setp.ne.s32 	%p1046, %r36, %r1492;
	setp.eq.s32 	%p1047, %r36, %r1492;
	selp.u32 	%r1872, 1, 0, %p1047;
	add.s32 	%r1863, %r1869, %r1872;
	and.pred  	%p1048, %p1043, %p1046;
	selp.u32 	%r1873, 1, 0, %p1048;
	add.s32 	%r680, %r1871, %r1873;
	mov.pred 	%p1992, 0;
	setp.eq.s32 	%p1049, %r1863, 4;
	@%p1049 bra 	$L__BB0_649;
	setp.eq.s32 	%p1050, %r1863, 3;
	@%p1050 bra 	$L__BB0_647;
	setp.ne.s32 	%p1051, %r1863, 2;
	@%p1051 bra 	$L__BB0_646;
	setp.eq.s32 	%p1992, %r680, 0;
$L__BB0_646:
	add.s32 	%r1874, %r2615, 10;
	selp.b32 	%r2616, %r1874, %r2615, %p1992;
	bra.uni 	$L__BB0_650;
$L__BB0_647:
	setp.ne.s32 	%p1053, %r680, 0;
	@%p1053 bra 	$L__BB0_646;
	add.s32 	%r2616, %r2615, 100;
	bra.uni 	$L__BB0_650;
$L__BB0_649:
	add.s32 	%r2616, %r2615, 10000;
$L__BB0_650:
	setp.eq.s32 	%p1055, %r189, %r1492;
	setp.ne.s32 	%p1056, %r92, %r1492;
	setp.eq.s32 	%p1057, %r92, %r1492;
	setp.eq.s32 	%p1058, %r92, %r2;
	setp.eq.s32 	%p1059, %r48, %r2;
	setp.ne.s32 	%p1060, %r6, %r1492;
	selp.b32 	%r1876, 2, 1, %p1055;
	selp.b32 	%r1877, %r597, %r1876, %p1060;
	add.s32 	%r1878, %r596, %r136;
	selp.u32 	%r685, 1, 0, %p1057;
	add.s32 	%r1879, %r1877, %r685;
	and.pred  	%p1061, %p1058, %p1056;
	selp.u32 	%r686, 1, 0, %p1061;
	add.s32 	%r1880, %r1878, %r686;
	setp.ne.s32 	%p1062, %r48, %r1492;
	setp.eq.s32 	%p1063, %r48, %r1492;
	selp.u32 	%r1881, 1, 0, %p1063;
	add.s32 	%r1875, %r1879, %r1881;
	and.pred  	%p1064, %p1059, %p1062;
	selp.u32 	%r1882, 1, 0, %p1064;
	add.s32 	%r687, %r1880, %r1882;
	mov.pred 	%p1993, 0;
	setp.eq.s32 	%p1065, %r1875, 4;
	@%p1065 bra 	$L__BB0_657;
	setp.eq.s32 	%p1066, %r1875, 3;
	@%p1066 bra 	$L__BB0_655;
	setp.ne.s32 	%p1067, %r1875, 2;
	@%p1067 bra 	$L__BB0_654;
	setp.eq.s32 	%p1993, %r687, 0;
$L__BB0_654:
	add.s32 	%r1883, %r2616, 10;
	selp.b32 	%r2617, %r1883, %r2616, %p1993;
	bra.uni 	$L__BB0_658;
$L__BB0_655:
	setp.ne.s32 	%p1069, %r687, 0;
	@%p1069 bra 	$L__BB0_654;
	add.s32 	%r2617, %r2616, 100;
	bra.uni 	$L__BB0_658;
$L__BB0_657:
	add.s32 	%r2617, %r2616, 10000;
$L__BB0_658:
	setp.ne.s32 	%p1071, %r104, %r1492;
	setp.eq.s32 	%p1072, %r104, %r1492;
	setp.eq.s32 	%p1073, %r7, %r1492;
	setp.ne.s32 	%p1074, %r149, %r1492;
	setp.eq.s32 	%p1075, %r104, %r2;
	setp.eq.s32 	%p1076, %r60, %r2;
	selp.b32 	%r1885, 2, 1, %p1073;
	selp.b32 	%r1886, %r445, %r1885, %p1074;
	add.s32 	%r1887, %r443, %r150;
	selp.u32 	%r692, 1, 0, %p1072;
	add.s32 	%r1888, %r1886, %r692;
	and.pred  	%p1077, %p1075, %p1071;
	selp.u32 	%r693, 1, 0, %p1077;
	add.s32 	%r1889, %r1887, %r693;
	setp.ne.s32 	%p1078, %r60, %r1492;
	setp.eq.s32 	%p1079, %r60, %r1492;
	selp.u32 	%r1890, 1, 0, %p1079;
	add.s32 	%r1884, %r1888, %r1890;
	and.pred  	%p1080, %p1076, %p1078;
	selp.u32 	%r1891, 1, 0, %p1080;
	add.s32 	%r694, %r1889, %r1891;
	mov.pred 	%p1994, 0;
	setp.eq.s32 	%p1081, %r1884, 4;
	@%p1081 bra 	$L__BB0_665;
	setp.eq.s32 	%p1082, %r1884, 3;
	@%p1082 bra 	$L__BB0_663;
	setp.ne.s32 	%p1083, %r1884, 2;
	@%p1083 bra 	$L__BB0_662;
	setp.eq.s32 	%p1994, %r694, 0;
$L__BB0_662:
	add.s32 	%r1892, %r2617, 10;
	selp.b32 	%r2618, %r1892, %r2617, %p1994;
	bra.uni 	$L__BB0_666;
$L__BB0_663:
	setp.ne.s32 	%p1085, %r694, 0;
	@%p1085 bra 	$L__BB0_662;
	add.s32 	%r2618, %r2617, 100;
	bra.uni 	$L__BB0_666;
$L__BB0_665:
	add.s32 	%r2618, %r2617, 10000;
$L__BB0_666:
	setp.eq.s32 	%p1087, %r183, %r1492;
	setp.eq.s32 	%p1088, %r240, %r1492;
	setp.ne.s32 	%p1089, %r240, %r1492;
	setp.eq.s32 	%p1090, %r240, %r2;
	and.pred  	%p1091, %p1090, %p1089;
	selp.u32 	%r1894, 1, 0, %p1091;
	selp.b32 	%r1895, 2, 1, %p1088;
	selp.u32 	%r1896, 1, 0, %p1088;
	selp.b32 	%r1897, %r1895, %r1896, %p1087;
	add.s32 	%r1898, %r1897, %r135;
	add.s32 	%r1899, %r679, %r1894;
	ld.local.u32 	%r1900, [%rd2+40];
	setp.ne.s32 	%p1092, %r1900, %r1492;
	setp.eq.s32 	%p1093, %r1900, %r1492;
	setp.eq.s32 	%p1094, %r1900, %r2;
	selp.u32 	%r1901, 1, 0, %p1093;
	add.s32 	%r1893, %r1898, %r1901;
	and.pred  	%p1095, %p1094, %p1092;
	selp.u32 	%r1902, 1, 0, %p1095;
	add.s32 	%r699, %r1899, %r1902;
	mov.pred 	%p1995, 0;
	setp.eq.s32 	%p1096, %r1893, 4;
	@%p1096 bra 	$L__BB0_673;
	setp.eq.s32 	%p1097, %r1893, 3;
	@%p1097 bra 	$L__BB0_671;
	setp.ne.s32 	%p1098, %r1893, 2;
	@%p1098 bra 	$L__BB0_670;
	setp.eq.s32 	%p1995, %r699, 0;
$L__BB0_670:
	add.s32 	%r1903, %r2618, 10;
	selp.b32 	%r2619, %r1903, %r2618, %p1995;
	bra.uni 	$L__BB0_674;
$L__BB0_671:
	setp.ne.s32 	%p1100, %r699, 0;
	@%p1100 bra 	$L__BB0_670;
	add.s32 	%r2619, %r2618, 100;
	bra.uni 	$L__BB0_674;
$L__BB0_673:
	add.s32 	%r2619, %r2618, 10000;
$L__BB0_674:
	setp.eq.s32 	%p1102, %r189, %r1492;
	setp.eq.s32 	%p1103, %r241, %r1492;
	setp.ne.s32 	%p1104, %r241, %r1492;
	setp.eq.s32 	%p1105, %r241, %r2;
	and.pred  	%p1106, %p1105, %p1104;
	selp.u32 	%r1905, 1, 0, %p1106;
	selp.b32 	%r1906, 2, 1, %p1103;
	selp.u32 	%r1907, 1, 0, %p1103;
	selp.b32 	%r1908, %r1906, %r1907, %p1102;
	add.s32 	%r1909, %r1905, %r596;
	ld.local.u32 	%r1910, [%rd2+68];
	setp.ne.s32 	%p1107, %r1910, %r1492;
	setp.eq.s32 	%p1108, %r1910, %r1492;
	setp.eq.s32 	%p1109, %r1910, %r2;
	selp.u32 	%r704, 1, 0, %p1108;
	add.s32 	%r1911, %r1908, %r704;
	and.pred  	%p1110, %p1109, %p1107;
	selp.u32 	%r1912, 1, 0, %p1110;
	add.s32 	%r705, %r1909, %r1912;
	add.s32 	%r1904, %r1911, %r685;
	add.s32 	%r706, %r705, %r686;
	mov.pred 	%p1996, 0;
	setp.eq.s32 	%p1111, %r1904, 4;
	@%p1111 bra 	$L__BB0_681;
	setp.eq.s32 	%p1112, %r1904, 3;
	@%p1112 bra 	$L__BB0_679;
	setp.ne.s32 	%p1113, %r1904, 2;
	@%p1113 bra 	$L__BB0_678;
	setp.eq.s32 	%p1996, %r706, 0;
$L__BB0_678:
	add.s32 	%r1913, %r2619, 10;
	selp.b32 	%r2620, %r1913, %r2619, %p1996;
	bra.uni 	$L__BB0_682;
$L__BB0_679:
	setp.ne.s32 	%p1115, %r706, 0;
	@%p1115 bra 	$L__BB0_678;
	add.s32 	%r2620, %r2619, 100;
	bra.uni 	$L__BB0_682;
$L__BB0_681:
	add.s32 	%r2620, %r2619, 10000;
$L__BB0_682:
	ld.local.u32 	%r711, [%rd2+96];
	setp.eq.s32 	%p1116, %r711, %r1492;
	@%p1116 bra 	$L__BB0_684;
	setp.eq.s32 	%p1117, %r711, %r2;
	selp.u32 	%r1914, 1, 0, %p1117;
	add.s32 	%r2622, %r638, %r1914;
	bra.uni 	$L__BB0_685;
$L__BB0_684:
	setp.eq.s32 	%p1118, %r247, %r1492;
	selp.b32 	%r2621, 2, 1, %p1118;
	mov.u32 	%r2622, %r638;
$L__BB0_685:
	ld.local.u32 	%r1916, [%rd2+72];
	setp.ne.s32 	%p1120, %r1916, %r1492;
	setp.eq.s32 	%p1121, %r1916, %r1492;
	setp.eq.s32 	%p1122, %r1916, %r2;
	selp.u32 	%r716, 1, 0, %p1121;
	add.s32 	%r1917, %r2621, %r716;
	and.pred  	%p1123, %p1122, %p1120;
	selp.u32 	%r717, 1, 0, %p1123;
	add.s32 	%r1918, %r2622, %r717;
	add.s32 	%r1915, %r1917, %r692;
	add.s32 	%r718, %r1918, %r693;
	mov.pred 	%p1997, 0;
	setp.eq.s32 	%p1124, %r1915, 4;
	@%p1124 bra 	$L__BB0_692;
	setp.eq.s32 	%p1125, %r1915, 3;
	@%p1125 bra 	$L__BB0_690;
	setp.ne.s32 	%p1126, %r1915, 2;
	@%p1126 bra 	$L__BB0_689;
	setp.eq.s32 	%p1997, %r718, 0;
$L__BB0_689:
	add.s32 	%r1919, %r2620, 10;
	selp.b32 	%r2623, %r1919, %r2620, %p1997;
	bra.uni 	$L__BB0_693;
$L__BB0_690:
	setp.ne.s32 	%p1128, %r718, 0;
	@%p1128 bra 	$L__BB0_689;
	add.s32 	%r2623, %r2620, 100;
	bra.uni 	$L__BB0_693;
$L__BB0_692:
	add.s32 	%r2623, %r2620, 10000;
$L__BB0_693:
	setp.eq.s32 	%p1129, %r205, %r1492;
	ld.local.u32 	%r723, [%rd2+124];
	setp.ne.s32 	%p1130, %r723, %r1492;
	setp.eq.s32 	%p1131, %r723, %r2;
	and.pred  	%p1132, %p1131, %p1130;
	selp.u32 	%r724, 1, 0, %p1132;
	@%p1129 bra 	$L__BB0_695;
	setp.eq.s32 	%p1134, %r723, %r1492;
	setp.eq.s32 	%p1135, %r205, %r2;
	selp.u32 	%r2624, 1, 0, %p1134;
	selp.u32 	%r1920, 1, 0, %p1135;
	add.s32 	%r2625, %r724, %r1920;
	bra.uni 	$L__BB0_696;
$L__BB0_695:
	setp.eq.s32 	%p1133, %r723, %r1492;
	selp.b32 	%r2624, 2, 1, %p1133;
	mov.u32 	%r2625, %r724;
$L__BB0_696:
	setp.ne.s32 	%p1137, %r116, %r1492;
	setp.eq.s32 	%p1138, %r116, %r1492;
	setp.eq.s32 	%p1139, %r116, %r2;
	add.s32 	%r1922, %r2624, %r164;
	add.s32 	%r1923, %r2625, %r162;
	selp.u32 	%r1924, 1, 0, %p1138;
	add.s32 	%r1921, %r1922, %r1924;
	and.pred  	%p1140, %p1139, %p1137;
	selp.u32 	%r1925, 1, 0, %p1140;
	add.s32 	%r730, %r1923, %r1925;
	mov.pred 	%p1998, 0;
	setp.eq.s32 	%p1141, %r1921, 4;
	@%p1141 bra 	$L__BB0_703;
	setp.eq.s32 	%p1142, %r1921, 3;
	@%p1142 bra 	$L__BB0_701;
	setp.ne.s32 	%p1143, %r1921, 2;
	@%p1143 bra 	$L__BB0_700;
	setp.eq.s32 	%p1998, %r730, 0;
$L__BB0_700:
	add.s32 	%r1926, %r2623, 10;
	selp.b32 	%r2626, %r1926, %r2623, %p1998;
	bra.uni 	$L__BB0_704;
$L__BB0_701:
	setp.ne.s32 	%p1145, %r730, 0;
	@%p1145 bra 	$L__BB0_700;
	add.s32 	%r2626, %r2623, 100;
	bra.uni 	$L__BB0_704;
$L__BB0_703:
	add.s32 	%r2626, %r2623, 10000;
$L__BB0_704:
	setp.eq.s32 	%p1147, %r241, %r1492;
	setp.eq.s32 	%p1148, %r293, %r2;
	setp.eq.s32 	%p1149, %r293, %r1492;
	setp.ne.s32 	%p1150, %r293, %r1492;
	and.pred  	%p1151, %p1148, %p1150;
	selp.u32 	%r1928, 1, 0, %p1151;
	selp.b32 	%r1929, 2, 1, %p1149;
	selp.u32 	%r1930, 1, 0, %p1149;
	selp.b32 	%r1931, %r1929, %r1930, %p1147;
	add.s32 	%r1932, %r1931, %r597;
	add.s32 	%r1927, %r1932, %r704;
	add.s32 	%r735, %r705, %r1928;
	mov.pred 	%p1999, 0;
	setp.eq.s32 	%p1152, %r1927, 4;
	@%p1152 bra 	$L__BB0_711;
	setp.eq.s32 	%p1153, %r1927, 3;
	@%p1153 bra 	$L__BB0_709;
	setp.ne.s32 	%p1154, %r1927, 2;
	@%p1154 bra 	$L__BB0_708;
	setp.eq.s32 	%p1999, %r735, 0;
$L__BB0_708:
	add.s32 	%r1933, %r2626, 10;
	selp.b32 	%r2627, %r1933, %r2626, %p1999;
	bra.uni 	$L__BB0_712;
$L__BB0_709:
	setp.ne.s32 	%p1156, %r735, 0;
	@%p1156 bra 	$L__BB0_708;
	add.s32 	%r2627, %r2626, 100;
	bra.uni 	$L__BB0_712;
$L__BB0_711:
	add.s32 	%r2627, %r2626, 10000;
$L__BB0_712:
	setp.ne.s32 	%p1158, %r711, %r1492;
	setp.eq.s32 	%p1159, %r711, %r1492;
	setp.eq.s32 	%p1160, %r247, %r1492;
	setp.eq.s32 	%p1161, %r295, %r2;
	setp.eq.s32 	%p1162, %r295, %r1492;
	setp.ne.s32 	%p1163, %r295, %r1492;
	and.pred  	%p1164, %p1161, %p1163;
	selp.u32 	%r1935, 1, 0, %p1164;
	selp.b32 	%r1936, 2, 1, %p1162;
	selp.u32 	%r1937, 1, 0, %p1162;
	selp.b32 	%r1938, %r1936, %r1937, %p1160;
	add.s32 	%r1939, %r1935, %r638;
	setp.eq.s32 	%p1165, %r711, %r2;
	selp.u32 	%r1940, 1, 0, %p1159;
	add.s32 	%r1941, %r1938, %r1940;
	and.pred  	%p1166, %p1165, %p1158;
	selp.u32 	%r1942, 1, 0, %p1166;
	add.s32 	%r1943, %r1939, %r1942;
	add.s32 	%r1934, %r1941, %r716;
	add.s32 	%r740, %r1943, %r717;
	mov.pred 	%p2000, 0;
	setp.eq.s32 	%p1167, %r1934, 4;
	@%p1167 bra 	$L__BB0_719;
	setp.eq.s32 	%p1168, %r1934, 3;
	@%p1168 bra 	$L__BB0_717;
	setp.ne.s32 	%p1169, %r1934, 2;
	@%p1169 bra 	$L__BB0_716;
	setp.eq.s32 	%p2000, %r740, 0;
$L__BB0_716:
	add.s32 	%r1944, %r2627, 10;
	selp.b32 	%r2628, %r1944, %r2627, %p2000;
	bra.uni 	$L__BB0_720;
$L__BB0_717:
	setp.ne.s32 	%p1171, %r740, 0;
	@%p1171 bra 	$L__BB0_716;
	add.s32 	%r2628, %r2627, 100;
	bra.uni 	$L__BB0_720;
$L__BB0_719:
	add.s32 	%r2628, %r2627, 10000;
$L__BB0_720:
	setp.eq.s32 	%p1173, %r723, %r1492;
	setp.eq.s32 	%p1174, %r301, %r2;
	setp.eq.s32 	%p1175, %r301, %r1492;
	setp.ne.s32 	%p1176, %r301, %r1492;
	and.pred  	%p1177, %p1174, %p1176;
	selp.u32 	%r1946, 1, 0, %p1177;
	selp.b32 	%r1947, 2, 1, %p1175;
	selp.u32 	%r1948, 1, 0, %p1175;
	selp.b32 	%r1949, %r1947, %r1948, %p1173;
	add.s32 	%r1950, %r1946, %r724;
	add.s32 	%r1951, %r1949, %r208;
	add.s32 	%r1952, %r1950, %r206;
	ld.local.u32 	%r1953, [%rd2+76];
	setp.ne.s32 	%p1178, %r1953, %r1492;
	setp.eq.s32 	%p1179, %r1953, %r1492;
	setp.eq.s32 	%p1180, %r1953, %r2;
	selp.u32 	%r1954, 1, 0, %p1179;
	add.s32 	%r1945, %r1951, %r1954;
	and.pred  	%p1181, %p1180, %p1178;
	selp.u32 	%r1955, 1, 0, %p1181;
	add.s32 	%r745, %r1952, %r1955;
	mov.pred 	%p2001, 0;
	setp.eq.s32 	%p1182, %r1945, 4;
	@%p1182 bra 	$L__BB0_727;
	setp.eq.s32 	%p1183, %r1945, 3;
	@%p1183 bra 	$L__BB0_725;
	setp.ne.s32 	%p1184, %r1945, 2;
	@%p1184 bra 	$L__BB0_724;
	setp.eq.s32 	%p2001, %r745, 0;
$L__BB0_724:
	add.s32 	%r1956, %r2628, 10;
	selp.b32 	%r2629, %r1956, %r2628, %p2001;
	bra.uni 	$L__BB0_728;
$L__BB0_725:
	setp.ne.s32 	%p1186, %r745, 0;
	@%p1186 bra 	$L__BB0_724;
	add.s32 	%r2629, %r2628, 100;
	bra.uni 	$L__BB0_728;
$L__BB0_727:
	add.s32 	%r2629, %r2628, 10000;
$L__BB0_728:
	setp.eq.s32 	%p1187, %r263, %r1492;
	ld.local.u32 	%r750, [%rd2+152];
	setp.ne.s32 	%p1188, %r750, %r1492;
	setp.eq.s32 	%p1189, %r750, %r2;
	and.pred  	%p1190, %p1189, %p1188;
	selp.u32 	%r2631, 1, 0, %p1190;
	@%p1187 bra 	$L__BB0_730;
	setp.eq.s32 	%p1192, %r750, %r1492;
	setp.eq.s32 	%p1193, %r263, %r2;
	selp.u32 	%r2630, 1, 0, %p1192;
	selp.u32 	%r1957, 1, 0, %p1193;
	add.s32 	%r2631, %r2631, %r1957;
	bra.uni 	$L__BB0_731;
$L__BB0_730:
	setp.eq.s32 	%p1191, %r750, %r1492;
	selp.b32 	%r2630, 2, 1, %p1191;
$L__BB0_731:
	add.s32 	%r1959, %r2630, %r220;
	add.s32 	%r1960, %r2631, %r218;
	add.s32 	%r1958, %r1959, %r176;
	add.s32 	%r757, %r1960, %r174;
	mov.pred 	%p2002, 0;
	setp.eq.s32 	%p1195, %r1958, 4;
	@%p1195 bra 	$L__BB0_738;
	setp.eq.s32 	%p1196, %r1958, 3;
	@%p1196 bra 	$L__BB0_736;
	setp.ne.s32 	%p1197, %r1958, 2;
	@%p1197 bra 	$L__BB0_735;
	setp.eq.s32 	%p2002, %r757, 0;
$L__BB0_735:
	add.s32 	%r1961, %r2629, 10;
	selp.b32 	%r2632, %r1961, %r2629, %p2002;
	bra.uni 	$L__BB0_739;
$L__BB0_736:
	setp.ne.s32 	%p1199, %r757, 0;
	@%p1199 bra 	$L__BB0_735;
	add.s32 	%r2632, %r2629, 100;
	bra.uni 	$L__BB0_739;
$L__BB0_738:
	add.s32 	%r2632, %r2629, 10000;
$L__BB0_739:
	setp.eq.s32 	%p1200, %r1492, 1;
	selp.b32 	%r762, 1, 2, %p1200;
	ld.local.v2.u32 	{%r763, %r764}, [%rd2];
	ld.local.v2.u32 	{%r765, %r766}, [%rd2+8];
	ld.local.v2.u32 	{%r767, %r768}, [%rd2+16];
	ld.local.v2.u32 	{%r769, %r770}, [%rd2+24];
	ld.local.v2.u32 	{%r771, %r772}, [%rd2+32];
	ld.local.v2.u32 	{%r773, %r774}, [%rd2+40];
	ld.local.v2.u32 	{%r775, %r776}, [%rd2+48];
	mov.b32 	%r2634, -2147483648;
	mov.b32 	%r2633, 0;
	mov.u64 	%rd29, %rd3;
$L__BB0_740:
	st.local.v2.u32 	[%rd3], {%r763, %r764};
	st.local.v2.u32 	[%rd3+8], {%r765, %r766};
	st.local.v2.u32 	[%rd3+16], {%r767, %r768};
	st.local.v2.u32 	[%rd3+24], {%r769, %r770};
	st.local.v2.u32 	[%rd3+32], {%r771, %r772};
	st.local.v2.u32 	[%rd3+40], {%r773, %r774};
	st.local.v2.u32 	[%rd3+48], {%r775, %r776};
	ld.local.u32 	%r1965, [%rd2+60];
	st.local.v2.u32 	[%rd3+56], {%r631, %r1965};
	ld.local.v2.u32 	{%r1966, %r1967}, [%rd2+64];
	st.local.v2.u32 	[%rd3+64], {%r1966, %r1967};
	ld.local.v2.u32 	{%r1968, %r1969}, [%rd2+72];
	st.local.v2.u32 	[%rd3+72], {%r1968, %r1969};
	ld.local.v2.u32 	{%r1970, %r1971}, [%rd2+80];
	st.local.v2.u32 	[%rd3+80], {%r1970, %r1971};
	ld.local.v2.u32 	{%r1972, %r1973}, [%rd2+88];
	st.local.v2.u32 	[%rd3+88], {%r1972, %r1973};
	ld.local.v2.u32 	{%r1974, %r1975}, [%rd2+96];
	st.local.v2.u32 	[%rd3+96], {%r1974, %r1975};
	ld.local.v2.u32 	{%r1976, %r1977}, [%rd2+104];
	st.local.v2.u32 	[%rd3+104], {%r1976, %r1977};
	ld.local.v2.u32 	{%r1978, %r1979}, [%rd2+112];
	st.local.v2.u32 	[%rd3+112], {%r1978, %r1979};
	ld.local.v2.u32 	{%r1980, %r1981}, [%rd2+120];
	st.local.v2.u32 	[%rd3+120], {%r1980, %r1981};
	ld.local.v2.u32 	{%r1982, %r1983}, [%rd2+128];
	st.local.v2.u32 	[%rd3+128], {%r1982, %r1983};
	ld.local.v2.u32 	{%r1984, %r1985}, [%rd2+136];
	st.local.v2.u32 	[%rd3+136], {%r1984, %r1985};
	ld.local.v2.u32 	{%r1986, %r1987}, [%rd2+144];
	st.local.v2.u32 	[%rd3+144], {%r1986, %r1987};
	ld.local.v2.u32 	{%r1988, %r1989}, [%rd2+152];
	st.local.v2.u32 	[%rd3+152], {%r1988, %r1989};
	ld.local.v2.u32 	{%r1990, %r1991}, [%rd2+160];
	st.local.v2.u32 	[%rd3+160], {%r1990, %r1991};
	ld.local.u32 	%r1992, [%rd29+140];
	setp.eq.s32 	%p1201, %r1992, 0;
	mov.b32 	%r2635, 35;
	@%p1201 bra 	$L__BB0_746;
	ld.local.u32 	%r1994, [%rd29+112];
	setp.eq.s32 	%p1202, %r1994, 0;
	mov.b32 	%r2635, 28;
	@%p1202 bra 	$L__BB0_746;
	ld.local.u32 	%r1996, [%rd29+84];
	setp.eq.s32 	%p1203, %r1996, 0;
	mov.b32 	%r2635, 21;
	@%p1203 bra 	$L__BB0_746;
	ld.local.u32 	%r1998, [%rd29+56];
	setp.eq.s32 	%p1204, %r1998, 0;
	mov.b32 	%r2635, 14;
	@%p1204 bra 	$L__BB0_746;
	ld.local.u32 	%r2000, [%rd29+28];
	setp.eq.s32 	%p1205, %r2000, 0;
	mov.b32 	%r2635, 7;
	@%p1205 bra 	$L__BB0_746;
	ld.local.u32 	%r2002, [%rd29];
	setp.ne.s32 	%p1206, %r2002, 0;
	mov.b32 	%r2635, 0;
	@%p1206 bra 	$L__BB0_1434;
$L__BB0_746:
	mul.wide.u32 	%rd20, %r2635, 4;
	add.s64 	%rd21, %rd29, %rd20;
	st.local.u32 	[%rd21], %r2;
	ld.local.u32 	%r780, [%rd3+12];
	setp.eq.s32 	%p1207, %r780, %r2;
	selp.b32 	%r2003, 3, 0, %p1207;
	ld.local.u32 	%r781, [%rd3+40];
	setp.eq.s32 	%p1208, %r781, %r2;
	add.s32 	%r2004, %r2003, 3;
	selp.b32 	%r2005, %r2004, %r2003, %p1208;
	ld.local.u32 	%r782, [%rd3+68];
	setp.eq.s32 	%p1209, %r782, %r2;
	add.s32 	%r2006, %r2005, 3;
	selp.b32 	%r2007, %r2006, %r2005, %p1209;
	ld.local.u32 	%r783, [%rd3+96];
	setp.eq.s32 	%p1210, %r783, %r2;
	add.s32 	%r2008, %r2007, 3;
	selp.b32 	%r2009, %r2008, %r2007, %p1210;
	ld.local.u32 	%r784, [%rd3+124];
	setp.eq.s32 	%p1211, %r784, %r2;
	add.s32 	%r2010, %r2009, 3;
	selp.b32 	%r2011, %r2010, %r2009, %p1211;
	ld.local.u32 	%r785, [%rd3+152];
	setp.eq.s32 	%p1212, %r785, %r2;
	add.s32 	%r2012, %r2011, 3;
	selp.b32 	%r786, %r2012, %r2011, %p1212;
	ld.local.v2.u32 	{%r791, %r788}, [%rd3];
	mov.b64 	%rd22, {%r791, %r788};
	setp.eq.s32 	%p1213, %r791, %r762;
	selp.u32 	%r789, 1, 0, %p1213;
	setp.eq.s32 	%p1214, %r788, %r2;
	{ .reg .b32 tmp; mov.b64 {tmp, %r790}, %rd22; }
	@%p1214 bra 	$L__BB0_748;
	setp.eq.s32 	%p1215, %r791, %r2;
	selp.u32 	%r2637, 1, 0, %p1215;
	setp.eq.s32 	%p1216, %r788, %r762;
	selp.u32 	%r2013, 1, 0, %p1216;
	add.s32 	%r2636, %r789, %r2013;
	bra.uni 	$L__BB0_749;
$L__BB0_748:
	setp.eq.s32 	%p1217, %r791, %r2;
	selp.b32 	%r2637, 2, 1, %p1217;
	mov.u32 	%r2636, %r789;
$L__BB0_749:
	setp.eq.s32 	%p1219, %r780, %r2;
	ld.local.u32 	%r797, [%rd3+8];
	setp.eq.s32 	%p1220, %r797, %r2;
	setp.eq.s32 	%p1221, %r797, %r762;
	selp.u32 	%r798, 1, 0, %p1221;
	add.s32 	%r2015, %r2636, %r798;
	selp.u32 	%r799, 1, 0, %p1220;
	add.s32 	%r2016, %r2637, %r799;
	setp.eq.s32 	%p1222, %r780, %r762;
	selp.u32 	%r800, 1, 0, %p1222;
	add.s32 	%r801, %r2015, %r800;
	selp.u32 	%r802, 1, 0, %p1219;
	add.s32 	%r2014, %r2016, %r802;
	mov.pred 	%p2003, 0;
	setp.eq.s32 	%p1223, %r2014, 2;
	@%p1223 bra 	$L__BB0_755;
	setp.eq.s32 	%p1224, %r2014, 3;
	@%p1224 bra 	$L__BB0_753;
	setp.ne.s32 	%p1225, %r2014, 4;
	@%p1225 bra 	$L__BB0_756;
	add.s32 	%r2638, %r786, 10000;
	bra.uni 	$L__BB0_757;
$L__BB0_753:
	setp.ne.s32 	%p1227, %r801, 0;
	@%p1227 bra 	$L__BB0_756;
	add.s32 	%r2638, %r786, 100;
	bra.uni 	$L__BB0_757;
$L__BB0_755:
	setp.eq.s32 	%p2003, %r801, 0;
$L__BB0_756:
	add.s32 	%r2017, %r786, 10;
	selp.b32 	%r2638, %r2017, %r786, %p2003;
$L__BB0_757:
	setp.eq.s32 	%p1228, %r797, %r2;
	setp.eq.s32 	%p1229, %r788, %r762;
	selp.u32 	%r2639, 1, 0, %p1229;
	@%p1228 bra 	$L__BB0_759;
	setp.eq.s32 	%p1230, %r788, %r2;
	selp.u32 	%r2640, 1, 0, %p1230;
	add.s32 	%r2639, %r2639, %r798;
	bra.uni 	$L__BB0_760;
$L__BB0_759:
	setp.eq.s32 	%p1231, %r788, %r2;
	selp.b32 	%r2640, 2, 1, %p1231;
$L__BB0_760:
	add.s32 	%r2019, %r2639, %r800;
	add.s32 	%r2020, %r2640, %r802;
	ld.local.u32 	%r813, [%rd3+16];
	setp.eq.s32 	%p1233, %r813, %r2;
	setp.eq.s32 	%p1234, %r813, %r762;
	selp.u32 	%r814, 1, 0, %p1234;
	add.s32 	%r815, %r2019, %r814;
	selp.u32 	%r816, 1, 0, %p1233;
	add.s32 	%r2018, %r2020, %r816;
	mov.pred 	%p2004, 0;
	setp.eq.s32 	%p1235, %r2018, 4;
	@%p1235 bra 	$L__BB0_767;
	setp.eq.s32 	%p1236, %r2018, 3;
	@%p1236 bra 	$L__BB0_765;
	setp.ne.s32 	%p1237, %r2018, 2;
	@%p1237 bra 	$L__BB0_764;
	setp.eq.s32 	%p2004, %r815, 0;
$L__BB0_764:
	add.s32 	%r2021, %r2638, 10;
	selp.b32 	%r2641, %r2021, %r2638, %p2004;
	bra.uni 	$L__BB0_768;
$L__BB0_765:
	setp.ne.s32 	%p1239, %r815, 0;
	@%p1239 bra 	$L__BB0_764;
	add.s32 	%r2641, %r2638, 100;
	bra.uni 	$L__BB0_768;
$L__BB0_767:
	add.s32 	%r2641, %r2638, 10000;
$L__BB0_768:
	setp.eq.s32 	%p1240, %r780, %r2;
	@%p1240 bra 	$L__BB0_770;
	add.s32 	%r2642, %r798, %r800;
	mov.u32 	%r2643, %r799;
	bra.uni 	$L__BB0_771;
$L__BB0_770:
	setp.eq.s32 	%p1241, %r797, %r2;
	selp.b32 	%r2643, 2, 1, %p1241;
	mov.u32 	%r2642, %r798;
$L__BB0_771:
	add.s32 	%r2023, %r2642, %r814;
	add.s32 	%r2024, %r2643, %r816;
	ld.local.u32 	%r825, [%rd3+20];
	setp.eq.s32 	%p1243, %r825, %r2;
	setp.eq.s32 	%p1244, %r825, %r762;
	selp.u32 	%r826, 1, 0, %p1244;
	add.s32 	%r827, %r2023, %r826;
	selp.u32 	%r828, 1, 0, %p1243;
	add.s32 	%r2022, %r2024, %r828;
	mov.pred 	%p2005, 0;
	setp.eq.s32 	%p1245, %r2022, 4;
	@%p1245 bra 	$L__BB0_778;
	setp.eq.s32 	%p1246, %r2022, 3;
	@%p1246 bra 	$L__BB0_776;
	setp.ne.s32 	%p1247, %r2022, 2;
	@%p1247 bra 	$L__BB0_775;
	setp.eq.s32 	%p2005, %r827, 0;
$L__BB0_775:
	add.s32 	%r2025, %r2641, 10;
	selp.b32 	%r2644, %r2025, %r2641, %p2005;
	bra.uni 	$L__BB0_779;
$L__BB0_776:
	setp.ne.s32 	%p1249, %r827, 0;
	@%p1249 bra 	$L__BB0_775;
	add.s32 	%r2644, %r2641, 100;
	bra.uni 	$L__BB0_779;
$L__BB0_778:
	add.s32 	%r2644, %r2641, 10000;
$L__BB0_779:
	setp.eq.s32 	%p1250, %r813, %r2;
	@%p1250 bra 	$L__BB0_781;
	add.s32 	%r2645, %r800, %r814;
	mov.u32 	%r2646, %r802;
	bra.uni 	$L__BB0_782;
$L__BB0_781:
	setp.eq.s32 	%p1251, %r780, %r2;
	selp.b32 	%r2646, 2, 1, %p1251;
	mov.u32 	%r2645, %r800;
$L__BB0_782:
	add.s32 	%r2027, %r2645, %r826;
	add.s32 	%r2028, %r2646, %r828;
	ld.local.u32 	%r837, [%rd3+24];
	setp.eq.s32 	%p1253, %r837, %r2;
	setp.eq.s32 	%p1254, %r837, %r762;
	selp.u32 	%r2029, 1, 0, %p1254;
	add.s32 	%r838, %r2027, %r2029;
	selp.u32 	%r2030, 1, 0, %p1253;
	add.s32 	%r2026, %r2028, %r2030;
	mov.pred 	%p2006, 0;
	setp.eq.s32 	%p1255, %r2026, 4;
	@%p1255 bra 	$L__BB0_789;
	setp.eq.s32 	%p1256, %r2026, 3;
	@%p1256 bra 	$L__BB0_787;
	setp.ne.s32 	%p1257, %r2026, 2;
	@%p1257 bra 	$L__BB0_786;
	setp.eq.s32 	%p2006, %r838, 0;
$L__BB0_786:
	add.s32 	%r2031, %r2644, 10;
	selp.b32 	%r2647, %r2031, %r2644, %p2006;
	bra.uni 	$L__BB0_790;
$L__BB0_787:
	setp.ne.s32 	%p1259, %r838, 0;
	@%p1259 bra 	$L__BB0_786;
	add.s32 	%r2647, %r2644, 100;
	bra.uni 	$L__BB0_790;
$L__BB0_789:
	add.s32 	%r2647, %r2644, 10000;
$L__BB0_790:
	ld.local.u32 	%r843, [%rd3+28];
	setp.eq.s32 	%p1260, %r843, %r762;
	selp.u32 	%r2759, 1, 0, %p1260;
	ld.local.u32 	%r845, [%rd3+32];
	setp.eq.s32 	%p1261, %r845, %r2;
	@%p1261 bra 	$L__BB0_792;
	setp.eq.s32 	%p1262, %r843, %r2;
	selp.u32 	%r2649, 1, 0, %p1262;
	setp.eq.s32 	%p1263, %r845, %r762;
	selp.u32 	%r2032, 1, 0, %p1263;
	add.s32 	%r2648, %r2759, %r2032;
	bra.uni 	$L__BB0_793;
$L__BB0_792:
	setp.eq.s32 	%p1264, %r843, %r2;
	selp.b32 	%r2649, 2, 1, %p1264;
	mov.u32 	%r2648, %r2759;
$L__BB0_793:
	setp.eq.s32 	%p1266, %r781, %r2;
	ld.local.u32 	%r851, [%rd3+36];
	setp.eq.s32 	%p1267, %r851, %r2;
	setp.eq.s32 	%p1268, %r851, %r762;
	selp.u32 	%r852, 1, 0, %p1268;
	add.s32 	%r2034, %r2648, %r852;
	selp.u32 	%r853, 1, 0, %p1267;
	add.s32 	%r2035, %r2649, %r853;
	setp.eq.s32 	%p1269, %r781, %r762;
	selp.u32 	%r854, 1, 0, %p1269;
	add.s32 	%r855, %r2034, %r854;
	selp.u32 	%r856, 1, 0, %p1266;
	add.s32 	%r2033, %r2035, %r856;
	mov.pred 	%p2007, 0;
	setp.eq.s32 	%p1270, %r2033, 4;
	@%p1270 bra 	$L__BB0_800;
	setp.eq.s32 	%p1271, %r2033, 3;
	@%p1271 bra 	$L__BB0_798;
	setp.ne.s32 	%p1272, %r2033, 2;
	@%p1272 bra 	$L__BB0_797;
	setp.eq.s32 	%p2007, %r855, 0;
$L__BB0_797:
	add.s32 	%r2036, %r2647, 10;
	selp.b32 	%r2650, %r2036, %r2647, %p2007;
	bra.uni 	$L__BB0_801;
$L__BB0_798:
	setp.ne.s32 	%p1274, %r855, 0;
	@%p1274 bra 	$L__BB0_797;
	add.s32 	%r2650, %r2647, 100;
	bra.uni 	$L__BB0_801;
$L__BB0_800:
	add.s32 	%r2650, %r2647, 10000;
$L__BB0_801:
	setp.eq.s32 	%p1275, %r851, %r2;
	setp.eq.s32 	%p1276, %r845, %r762;
	selp.u32 	%r2762, 1, 0, %p1276;
	@%p1275 bra 	$L__BB0_803;
	setp.eq.s32 	%p1277, %r845, %r2;
	selp.u32 	%r2652, 1, 0, %p1277;
	add.s32 	%r2651, %r2762, %r852;
	bra.uni 	$L__BB0_804;
$L__BB0_803:
	setp.eq.s32 	%p1278, %r845, %r2;
	selp.b32 	%r2652, 2, 1, %p1278;
	mov.u32 	%r2651, %r2762;
$L__BB0_804:
	add.s32 	%r2038, %r2651, %r854;
	add.s32 	%r2039, %r2652, %r856;
	ld.local.u32 	%r867, [%rd3+44];
	setp.eq.s32 	%p1280, %r867, %r2;
	setp.eq.s32 	%p1281, %r867, %r762;
	selp.u32 	%r868, 1, 0, %p1281;
	add.s32 	%r869, %r2038, %r868;
	selp.u32 	%r870, 1, 0, %p1280;
	add.s32 	%r2037, %r2039, %r870;
	mov.pred 	%p2008, 0;
	setp.eq.s32 	%p1282, %r2037, 4;
	@%p1282 bra 	$L__BB0_811;
	setp.eq.s32 	%p1283, %r2037, 3;
	@%p1283 bra 	$L__BB0_809;
	setp.ne.s32 	%p1284, %r2037, 2;
	@%p1284 bra 	$L__BB0_808;
	setp.eq.s32 	%p2008, %r869, 0;
$L__BB0_808:
	add.s32 	%r2040, %r2650, 10;
	selp.b32 	%r2653, %r2040, %r2650, %p2008;
	bra.uni 	$L__BB0_812;
$L__BB0_809:
	setp.ne.s32 	%p1286, %r869, 0;
	@%p1286 bra 	$L__BB0_808;
	add.s32 	%r2653, %r2650, 100;
	bra.uni 	$L__BB0_812;
$L__BB0_811:
	add.s32 	%r2653, %r2650, 10000;
$L__BB0_812:
	setp.eq.s32 	%p1287, %r781, %r2;
	@%p1287 bra 	$L__BB0_814;
	add.s32 	%r2654, %r852, %r854;
	mov.u32 	%r2655, %r853;
	bra.uni 	$L__BB0_815;
$L__BB0_814:
	setp.eq.s32 	%p1288, %r851, %r2;
	selp.b32 	%r2655, 2, 1, %p1288;
	mov.u32 	%r2654, %r852;
$L__BB0_815:
	add.s32 	%r2042, %r2654, %r868;
	add.s32 	%r2043, %r2655, %r870;
	ld.local.u32 	%r879, [%rd3+48];
	setp.eq.s32 	%p1290, %r879, %r2;
	setp.eq.s32 	%p1291, %r879, %r762;
	selp.u32 	%r880, 1, 0, %p1291;
	add.s32 	%r881, %r2042, %r880;
	selp.u32 	%r882, 1, 0, %p1290;
	add.s32 	%r2041, %r2043, %r882;
	mov.pred 	%p2009, 0;
	setp.eq.s32 	%p1292, %r2041, 4;
	@%p1292 bra 	$L__BB0_822;
	setp.eq.s32 	%p1293, %r2041, 3;
	@%p1293 bra 	$L__BB0_820;
	setp.ne.s32 	%p1294, %r2041, 2;
	@%p1294 bra 	$L__BB0_819;
	setp.eq.s32 	%p2009, %r881, 0;
$L__BB0_819:
	add.s32 	%r2044, %r2653, 10;
	selp.b32 	%r2656, %r2044, %r2653, %p2009;
	bra.uni 	$L__BB0_823;
$L__BB0_820:
	setp.ne.s32 	%p1296, %r881, 0;
	@%p1296 bra 	$L__BB0_819;
	add.s32 	%r2656, %r2653, 100;
	bra.uni 	$L__BB0_823;
$L__BB0_822:
	add.s32 	%r2656, %r2653, 10000;
$L__BB0_823:
	setp.eq.s32 	%p1297, %r867, %r2;
	@%p1297 bra 	$L__BB0_825;
	add.s32 	%r2657, %r854, %r868;
	mov.u32 	%r2658, %r856;
	bra.uni 	$L__BB0_826;
$L__BB0_825:
	setp.eq.s32 	%p1298, %r781, %r2;
	selp.b32 	%r2658, 2, 1, %p1298;
	mov.u32 	%r2657, %r854;
$L__BB0_826:
	add.s32 	%r2046, %r2657, %r880;
	add.s32 	%r2047, %r2658, %r882;
	ld.local.u32 	%r891, [%rd3+52];
	setp.eq.s32 	%p1300, %r891, %r2;
	setp.eq.s32 	%p1301, %r891, %r762;
	selp.u32 	%r2048, 1, 0, %p1301;
	add.s32 	%r892, %r2046, %r2048;
	selp.u32 	%r2049, 1, 0, %p1300;
	add.s32 	%r2045, %r2047, %r2049;
	mov.pred 	%p2010, 0;
	setp.eq.s32 	%p1302, %r2045, 4;
	@%p1302 bra 	$L__BB0_833;
	setp.eq.s32 	%p1303, %r2045, 3;
	@%p1303 bra 	$L__BB0_831;
	setp.ne.s32 	%p1304, %r2045, 2;
	@%p1304 bra 	$L__BB0_830;
	setp.eq.s32 	%p2010, %r892, 0;
$L__BB0_830:
	add.s32 	%r2050, %r2656, 10;
	selp.b32 	%r2659, %r2050, %r2656, %p2010;
	bra.uni 	$L__BB0_834;
$L__BB0_831:
	setp.ne.s32 	%p1306, %r892, 0;
	@%p1306 bra 	$L__BB0_830;
	add.s32 	%r2659, %r2656, 100;
	bra.uni 	$L__BB0_834;
$L__BB0_833:
	add.s32 	%r2659, %r2656, 10000;
$L__BB0_834:
	ld.local.v2.u32 	{%r901, %r898}, [%rd3+56];
	mov.b64 	%rd23, {%r901, %r898};
	setp.eq.s32 	%p1307, %r901, %r762;
	selp.u32 	%r899, 1, 0, %p1307;
	setp.eq.s32 	%p1308, %r898, %r2;
	{ .reg .b32 tmp; mov.b64 {tmp, %r900}, %rd23; }
	@%p1308 bra 	$L__BB0_836;
	setp.eq.s32 	%p1309, %r901, %r2;
	selp.u32 	%r2661, 1, 0, %p1309;
	setp.eq.s32 	%p1310, %r898, %r762;
	selp.u32 	%r2051, 1, 0, %p1310;
	add.s32 	%r2660, %r899, %r2051;
	bra.uni 	$L__BB0_837;
$L__BB0_836:
	setp.eq.s32 	%p1311, %r901, %r2;
	selp.b32 	%r2661, 2, 1, %p1311;
	mov.u32 	%r2660, %r899;
$L__BB0_837:
	setp.eq.s32 	%p1313, %r782, %r2;
	ld.local.u32 	%r907, [%rd3+64];
	setp.eq.s32 	%p1314, %r907, %r2;
	setp.eq.s32 	%p1315, %r907, %r762;
	selp.u32 	%r2773, 1, 0, %p1315;
	add.s32 	%r2053, %r2660, %r2773;
	selp.u32 	%r909, 1, 0, %p1314;
	add.s32 	%r2054, %r2661, %r909;
	setp.eq.s32 	%p1316, %r782, %r762;
	selp.u32 	%r2776, 1, 0, %p1316;
	add.s32 	%r911, %r2053, %r2776;
	selp.u32 	%r2777, 1, 0, %p1313;
	add.s32 	%r2052, %r2054, %r2777;
	mov.pred 	%p2011, 0;
	setp.eq.s32 	%p1317, %r2052, 4;
	@%p1317 bra 	$L__BB0_844;
	setp.eq.s32 	%p1318, %r2052, 3;
	@%p1318 bra 	$L__BB0_842;
	setp.ne.s32 	%p1319, %r2052, 2;
	@%p1319 bra 	$L__BB0_841;
	setp.eq.s32 	%p2011, %r911, 0;
$L__BB0_841:
	add.s32 	%r2055, %r2659, 10;
	selp.b32 	%r2662, %r2055, %r2659, %p2011;
	bra.uni 	$L__BB0_845;
$L__BB0_842:
	setp.ne.s32 	%p1321, %r911, 0;
	@%p1321 bra 	$L__BB0_841;
	add.s32 	%r2662, %r2659, 100;
	bra.uni 	$L__BB0_845;
$L__BB0_844:
	add.s32 	%r2662, %r2659, 10000;
$L__BB0_845:
	setp.eq.s32 	%p1323, %r898, %r762;
	selp.u32 	%r917, 1, 0, %p1323;
	@%p1314 bra 	$L__BB0_847;
	selp.u32 	%r2664, 1, 0, %p1308;
	add.s32 	%r2663, %r917, %r2773;
	bra.uni 	$L__BB0_848;
$L__BB0_847:
	selp.b32 	%r2664, 2, 1, %p1308;
	mov.u32 	%r2663, %r917;
$L__BB0_848:
	add.s32 	%r2057, %r2663, %r2776;
	add.s32 	%r2058, %r2664, %r2777;
	ld.local.u32 	%r923, [%rd3+72];
	setp.eq.s32 	%p1327, %r923, %r2;
	setp.eq.s32 	%p1328, %r923, %r762;
	selp.u32 	%r924, 1, 0, %p1328;
	add.s32 	%r925, %r2057, %r924;
	selp.u32 	%r926, 1, 0, %p1327;
	add.s32 	%r2056, %r2058, %r926;
	mov.pred 	%p2012, 0;
	setp.eq.s32 	%p1329, %r2056, 4;
	@%p1329 bra 	$L__BB0_855;
	setp.eq.s32 	%p1330, %r2056, 3;
	@%p1330 bra 	$L__BB0_853;
	setp.ne.s32 	%p1331, %r2056, 2;
	@%p1331 bra 	$L__BB0_852;
	setp.eq.s32 	%p2012, %r925, 0;
$L__BB0_852:
	add.s32 	%r2059, %r2662, 10;
	selp.b32 	%r2665, %r2059, %r2662, %p2012;
	bra.uni 	$L__BB0_856;
$L__BB0_853:
	setp.ne.s32 	%p1333, %r925, 0;
	@%p1333 bra 	$L__BB0_852;
	add.s32 	%r2665, %r2662, 100;
	bra.uni 	$L__BB0_856;
$L__BB0_855:
	add.s32 	%r2665, %r2662, 10000;
$L__BB0_856:
	@%p1313 bra 	$L__BB0_858;
	add.s32 	%r2666, %r2773, %r2776;
	mov.u32 	%r2667, %r909;
	bra.uni 	$L__BB0_859;
$L__BB0_858:
	selp.b32 	%r2667, 2, 1, %p1314;
	mov.u32 	%r2666, %r2773;
$L__BB0_859:
	add.s32 	%r2061, %r2666, %r924;
	add.s32 	%r2062, %r2667, %r926;
	ld.local.u32 	%r935, [%rd3+76];
	setp.eq.s32 	%p1337, %r935, %r2;
	setp.eq.s32 	%p1338, %r935, %r762;
	selp.u32 	%r936, 1, 0, %p1338;
	add.s32 	%r937, %r2061, %r936;
	selp.u32 	%r938, 1, 0, %p1337;
	add.s32 	%r2060, %r2062, %r938;
	mov.pred 	%p2013, 0;
	setp.eq.s32 	%p1339, %r2060, 4;
	@%p1339 bra 	$L__BB0_866;
	setp.eq.s32 	%p1340, %r2060, 3;
	@%p1340 bra 	$L__BB0_864;
	setp.ne.s32 	%p1341, %r2060, 2;
	@%p1341 bra 	$L__BB0_863;
	setp.eq.s32 	%p2013, %r937, 0;
$L__BB0_863:
	add.s32 	%r2063, %r2665, 10;
	selp.b32 	%r2668, %r2063, %r2665, %p2013;
	bra.uni 	$L__BB0_867;
$L__BB0_864:
	setp.ne.s32 	%p1343, %r937, 0;
	@%p1343 bra 	$L__BB0_863;
	add.s32 	%r2668, %r2665, 100;
	bra.uni 	$L__BB0_867;
$L__BB0_866:
	add.s32 	%r2668, %r2665, 10000;
$L__BB0_867:
	@%p1327 bra 	$L__BB0_869;
	add.s32 	%r2669, %r2776, %r924;
	mov.u32 	%r2670, %r2777;
	bra.uni 	$L__BB0_870;
$L__BB0_869:
	selp.b32 	%r2670, 2, 1, %p1313;
	mov.u32 	%r2669, %r2776;
$L__BB0_870:
	add.s32 	%r2065, %r2669, %r936;
	add.s32 	%r2066, %r2670, %r938;
	ld.local.u32 	%r947, [%rd3+80];
	setp.eq.s32 	%p1347, %r947, %r2;
	setp.eq.s32 	%p1348, %r947, %r762;
	selp.u32 	%r948, 1, 0, %p1348;
	add.s32 	%r949, %r2065, %r948;
	selp.u32 	%r2067, 1, 0, %p1347;
	add.s32 	%r2064, %r2066, %r2067;
	mov.pred 	%p2014, 0;
	setp.eq.s32 	%p1349, %r2064, 4;
	@%p1349 bra 	$L__BB0_877;
	setp.eq.s32 	%p1350, %r2064, 3;
	@%p1350 bra 	$L__BB0_875;
	setp.ne.s32 	%p1351, %r2064, 2;
	@%p1351 bra 	$L__BB0_874;
	setp.eq.s32 	%p2014, %r949, 0;
$L__BB0_874:
	add.s32 	%r2068, %r2668, 10;
	selp.b32 	%r2671, %r2068, %r2668, %p2014;
	bra.uni 	$L__BB0_878;
$L__BB0_875:
	setp.ne.s32 	%p1353, %r949, 0;
	@%p1353 bra 	$L__BB0_874;
	add.s32 	%r2671, %r2668, 100;
	bra.uni 	$L__BB0_878;
$L__BB0_877:
	add.s32 	%r2671, %r2668, 10000;
$L__BB0_878:
	ld.local.u32 	%r954, [%rd3+84];
	setp.eq.s32 	%p1354, %r954, %r762;
	selp.u32 	%r2672, 1, 0, %p1354;
	ld.local.u32 	%r956, [%rd3+88];
	setp.eq.s32 	%p1355, %r956, %r2;
	@%p1355 bra 	$L__BB0_880;
	setp.eq.s32 	%p1356, %r954, %r2;
	selp.u32 	%r2673, 1, 0, %p1356;
	setp.eq.s32 	%p1357, %r956, %r762;
	selp.u32 	%r2069, 1, 0, %p1357;
	add.s32 	%r2672, %r2672, %r2069;
	bra.uni 	$L__BB0_881;
$L__BB0_880:
	setp.eq.s32 	%p1358, %r954, %r2;
	selp.b32 	%r2673, 2, 1, %p1358;
$L__BB0_881:
	setp.eq.s32 	%p1360, %r783, %r2;
	ld.local.u32 	%r962, [%rd3+92];
	setp.eq.s32 	%p1361, %r962, %r2;
	setp.eq.s32 	%p1362, %r962, %r762;
	selp.u32 	%r963, 1, 0, %p1362;
	add.s32 	%r2071, %r2672, %r963;
	selp.u32 	%r964, 1, 0, %p1361;
	add.s32 	%r2072, %r2673, %r964;
	setp.eq.s32 	%p1363, %r783, %r762;
	selp.u32 	%r965, 1, 0, %p1363;
	add.s32 	%r966, %r2071, %r965;
	selp.u32 	%r967, 1, 0, %p1360;
	add.s32 	%r2070, %r2072, %r967;
	mov.pred 	%p2015, 0;
	setp.eq.s32 	%p1364, %r2070, 4;
	@%p1364 bra 	$L__BB0_888;
	setp.eq.s32 	%p1365, %r2070, 3;
	@%p1365 bra 	$L__BB0_886;
	setp.ne.s32 	%p1366, %r2070, 2;
	@%p1366 bra 	$L__BB0_885;
	setp.eq.s32 	%p2015, %r966, 0;
$L__BB0_885:
	add.s32 	%r2073, %r2671, 10;
	selp.b32 	%r2674, %r2073, %r2671, %p2015;
	bra.uni 	$L__BB0_889;
$L__BB0_886:
	setp.ne.s32 	%p1368, %r966, 0;
	@%p1368 bra 	$L__BB0_885;
	add.s32 	%r2674, %r2671, 100;
	bra.uni 	$L__BB0_889;
$L__BB0_888:
	add.s32 	%r2674, %r2671, 10000;
$L__BB0_889:
	setp.eq.s32 	%p1370, %r956, %r762;
	selp.u32 	%r2675, 1, 0, %p1370;
	@%p1361 bra 	$L__BB0_891;
	selp.u32 	%r2676, 1, 0, %p1355;
	add.s32 	%r2675, %r2675, %r963;
	bra.uni 	$L__BB0_892;
$L__BB0_891:
	setp.eq.s32 	%p1372, %r956, %r2;
	selp.b32 	%r2676, 2, 1, %p1372;
$L__BB0_892:
	add.s32 	%r2075, %r2675, %r965;
	add.s32 	%r2076, %r2676, %r967;
	ld.local.u32 	%r978, [%rd3+100];
	setp.eq.s32 	%p1374, %r978, %r2;
	setp.eq.s32 	%p1375, %r978, %r762;
	selp.u32 	%r979, 1, 0, %p1375;
	add.s32 	%r980, %r2075, %r979;
	selp.u32 	%r981, 1, 0, %p1374;
	add.s32 	%r2074, %r2076, %r981;
	mov.pred 	%p2016, 0;
	setp.eq.s32 	%p1376, %r2074, 4;
	@%p1376 bra 	$L__BB0_899;
	setp.eq.s32 	%p1377, %r2074, 3;
	@%p1377 bra 	$L__BB0_897;
	setp.ne.s32 	%p1378, %r2074, 2;
	@%p1378 bra 	$L__BB0_896;
	setp.eq.s32 	%p2016, %r980, 0;
$L__BB0_896:
	add.s32 	%r2077, %r2674, 10;
	selp.b32 	%r2677, %r2077, %r2674, %p2016;
	bra.uni 	$L__BB0_900;
$L__BB0_897:
	setp.ne.s32 	%p1380, %r980, 0;
	@%p1380 bra 	$L__BB0_896;
	add.s32 	%r2677, %r2674, 100;
	bra.uni 	$L__BB0_900;
$L__BB0_899:
	add.s32 	%r2677, %r2674, 10000;
$L__BB0_900:
	@%p1360 bra 	$L__BB0_902;
	add.s32 	%r2678, %r963, %r965;
	mov.u32 	%r2679, %r964;
	bra.uni 	$L__BB0_903;
$L__BB0_902:
	setp.eq.s32 	%p1382, %r962, %r2;
	selp.b32 	%r2679, 2, 1, %p1382;
	mov.u32 	%r2678, %r963;
$L__BB0_903:
	add.s32 	%r2079, %r2678, %r979;
	add.s32 	%r2080, %r2679, %r981;
	ld.local.u32 	%r990, [%rd3+104];
	setp.eq.s32 	%p1384, %r990, %r2;
	setp.eq.s32 	%p1385, %r990, %r762;
	selp.u32 	%r991, 1, 0, %p1385;
	add.s32 	%r992, %r2079, %r991;
	selp.u32 	%r993, 1, 0, %p1384;
	add.s32 	%r2078, %r2080, %r993;
	mov.pred 	%p2017, 0;
	setp.eq.s32 	%p1386, %r2078, 4;
	@%p1386 bra 	$L__BB0_910;
	setp.eq.s32 	%p1387, %r2078, 3;
	@%p1387 bra 	$L__BB0_908;
	setp.ne.s32 	%p1388, %r2078, 2;
	@%p1388 bra 	$L__BB0_907;
	setp.eq.s32 	%p2017, %r992, 0;
$L__BB0_907:
	add.s32 	%r2081, %r2677, 10;
	selp.b32 	%r2680, %r2081, %r2677, %p2017;
	bra.uni 	$L__BB0_911;
$L__BB0_908:
	setp.ne.s32 	%p1390, %r992, 0;
	@%p1390 bra 	$L__BB0_907;
	add.s32 	%r2680, %r2677, 100;
	bra.uni 	$L__BB0_911;
$L__BB0_910:
	add.s32 	%r2680, %r2677, 10000;
$L__BB0_911:
	@%p1374 bra 	$L__BB0_913;
	add.s32 	%r2681, %r965, %r979;
	mov.u32 	%r2682, %r967;
	bra.uni 	$L__BB0_914;
$L__BB0_913:
	setp.eq.s32 	%p1392, %r783, %r2;
	selp.b32 	%r2682, 2, 1, %p1392;
	mov.u32 	%r2681, %r965;
$L__BB0_914:
	add.s32 	%r2083, %r2681, %r991;
	add.s32 	%r2084, %r2682, %r993;
	ld.local.u32 	%r1002, [%rd3+108];
	setp.eq.s32 	%p1394, %r1002, %r2;
	setp.eq.s32 	%p1395, %r1002, %r762;
	selp.u32 	%r1003, 1, 0, %p1395;
	add.s32 	%r1004, %r2083, %r1003;
	selp.u32 	%r1005, 1, 0, %p1394;
	add.s32 	%r2082, %r2084, %r1005;
	mov.pred 	%p2018, 0;
	setp.eq.s32 	%p1396, %r2082, 4;
	@%p1396 bra 	$L__BB0_921;
	setp.eq.s32 	%p1397, %r2082, 3;
	@%p1397 bra 	$L__BB0_919;
	setp.ne.s32 	%p1398, %r2082, 2;
	@%p1398 bra 	$L__BB0_918;
	setp.eq.s32 	%p2018, %r1004, 0;
$L__BB0_918:
	add.s32 	%r2085, %r2680, 10;
	selp.b32 	%r2683, %r2085, %r2680, %p2018;
	bra.uni 	$L__BB0_922;
$L__BB0_919:
	setp.ne.s32 	%p1400, %r1004, 0;
	@%p1400 bra 	$L__BB0_918;
	add.s32 	%r2683, %r2680, 100;
	bra.uni 	$L__BB0_922;
$L__BB0_921:
	add.s32 	%r2683, %r2680, 10000;
$L__BB0_922:
	ld.local.v2.u32 	{%r1013, %r1011}, [%rd3+112];
	mov.b64 	%rd24, {%r1013, %r1011};
	setp.eq.s32 	%p1401, %r1013, %r762;
	selp.u32 	%r1012, 1, 0, %p1401;
	setp.eq.s32 	%p1402, %r1011, %r2;
	{ .reg .b32 tmp; mov.b64 {tmp, %r1014}, %rd24; }
	@%p1402 bra 	$L__BB0_924;
	setp.eq.s32 	%p1403, %r1013, %r2;
	selp.u32 	%r2685, 1, 0, %p1403;
	setp.eq.s32 	%p1404, %r1011, %r762;
	selp.u32 	%r2086, 1, 0, %p1404;
	add.s32 	%r2684, %r1012, %r2086;
	bra.uni 	$L__BB0_925;
$L__BB0_924:
	setp.eq.s32 	%p1405, %r1013, %r2;
	selp.b32 	%r2685, 2, 1, %p1405;
	mov.u32 	%r2684, %r1012;
$L__BB0_925:
	setp.eq.s32 	%p1407, %r784, %r2;
	ld.local.u32 	%r1020, [%rd3+120];
	setp.eq.s32 	%p1408, %r1020, %r2;
	setp.eq.s32 	%p1409, %r1020, %r762;
	selp.u32 	%r2786, 1, 0, %p1409;
	add.s32 	%r2088, %r2684, %r2786;
	selp.u32 	%r2785, 1, 0, %p1408;
	add.s32 	%r2089, %r2685, %r2785;
	setp.eq.s32 	%p1410, %r784, %r762;
	selp.u32 	%r1023, 1, 0, %p1410;
	add.s32 	%r1024, %r2088, %r1023;
	selp.u32 	%r1025, 1, 0, %p1407;
	add.s32 	%r2087, %r2089, %r1025;
	mov.pred 	%p2019, 0;
	setp.eq.s32 	%p1411, %r2087, 4;
	@%p1411 bra 	$L__BB0_932;
	setp.eq.s32 	%p1412, %r2087, 3;
	@%p1412 bra 	$L__BB0_930;
	setp.ne.s32 	%p1413, %r2087, 2;
	@%p1413 bra 	$L__BB0_929;
	setp.eq.s32 	%p2019, %r1024, 0;
$L__BB0_929:
	add.s32 	%r2090, %r2683, 10;
	selp.b32 	%r2686, %r2090, %r2683, %p2019;
	bra.uni 	$L__BB0_933;
$L__BB0_930:
	setp.ne.s32 	%p1415, %r1024, 0;
	@%p1415 bra 	$L__BB0_929;
	add.s32 	%r2686, %r2683, 100;
	bra.uni 	$L__BB0_933;
$L__BB0_932:
	add.s32 	%r2686, %r2683, 10000;
$L__BB0_933:
	setp.eq.s32 	%p1417, %r1011, %r762;
	selp.u32 	%r2687, 1, 0, %p1417;
	@%p1408 bra 	$L__BB0_935;
	selp.u32 	%r2688, 1, 0, %p1402;
	add.s32 	%r2687, %r2687, %r2786;
	bra.uni 	$L__BB0_936;
$L__BB0_935:
	setp.eq.s32 	%p1419, %r1011, %r2;
	selp.b32 	%r2688, 2, 1, %p1419;
$L__BB0_936:
	add.s32 	%r2092, %r2687, %r1023;
	add.s32 	%r2093, %r2688, %r1025;
	ld.local.u32 	%r1036, [%rd3+128];
	setp.eq.s32 	%p1421, %r1036, %r2;
	setp.eq.s32 	%p1422, %r1036, %r762;
	selp.u32 	%r1037, 1, 0, %p1422;
	add.s32 	%r1038, %r2092, %r1037;
	selp.u32 	%r1039, 1, 0, %p1421;
	add.s32 	%r2091, %r2093, %r1039;
	mov.pred 	%p2020, 0;
	setp.eq.s32 	%p1423, %r2091, 4;
	@%p1423 bra 	$L__BB0_943;
	setp.eq.s32 	%p1424, %r2091, 3;
	@%p1424 bra 	$L__BB0_941;
	setp.ne.s32 	%p1425, %r2091, 2;
	@%p1425 bra 	$L__BB0_940;
	setp.eq.s32 	%p2020, %r1038, 0;
$L__BB0_940:
	add.s32 	%r2094, %r2686, 10;
	selp.b32 	%r2689, %r2094, %r2686, %p2020;
	bra.uni 	$L__BB0_944;
$L__BB0_941:
	setp.ne.s32 	%p1427, %r1038, 0;
	@%p1427 bra 	$L__BB0_940;
	add.s32 	%r2689, %r2686, 100;
	bra.uni 	$L__BB0_944;
$L__BB0_943:
	add.s32 	%r2689, %r2686, 10000;
$L__BB0_944:
	@%p1407 bra 	$L__BB0_946;
	add.s32 	%r2690, %r2786, %r1023;
	mov.u32 	%r2691, %r2785;
	bra.uni 	$L__BB0_947;
$L__BB0_946:
	setp.eq.s32 	%p1429, %r1020, %r2;
	selp.b32 	%r2691, 2, 1, %p1429;
	mov.u32 	%r2690, %r2786;
$L__BB0_947:
	add.s32 	%r2096, %r2690, %r1037;
	add.s32 	%r2097, %r2691, %r1039;
	ld.local.u32 	%r2098, [%rd3+132];
	setp.eq.s32 	%p1431, %r2098, %r2;
	setp.eq.s32 	%p1432, %r2098, %r762;
	selp.u32 	%r1048, 1, 0, %p1432;
	add.s32 	%r1049, %r2096, %r1048;
	selp.u32 	%r1050, 1, 0, %p1431;
	add.s32 	%r2095, %r2097, %r1050;
	mov.pred 	%p2021, 0;
	setp.eq.s32 	%p1433, %r2095, 4;
	@%p1433 bra 	$L__BB0_954;
	setp.eq.s32 	%p1434, %r2095, 3;
	@%p1434 bra 	$L__BB0_952;
	setp.ne.s32 	%p1435, %r2095, 2;
	@%p1435 bra 	$L__BB0_951;
	setp.eq.s32 	%p2021, %r1049, 0;
$L__BB0_951:
	add.s32 	%r2099, %r2689, 10;
	selp.b32 	%r2692, %r2099, %r2689, %p2021;
	bra.uni 	$L__BB0_955;
$L__BB0_952:
	setp.ne.s32 	%p1437, %r1049, 0;
	@%p1437 bra 	$L__BB0_951;
	add.s32 	%r2692, %r2689, 100;
	bra.uni 	$L__BB0_955;
$L__BB0_954:
	add.s32 	%r2692, %r2689, 10000;
$L__BB0_955:
	@%p1421 bra 	$L__BB0_957;
	add.s32 	%r2693, %r1023, %r1037;
	mov.u32 	%r2694, %r1025;
	bra.uni 	$L__BB0_958;
$L__BB0_957:
	setp.eq.s32 	%p1439, %r784, %r2;
	selp.b32 	%r2694, 2, 1, %p1439;
	mov.u32 	%r2693, %r1023;
$L__BB0_958:
	add.s32 	%r2101, %r2693, %r1048;
	add.s32 	%r2102, %r2694, %r1050;
	ld.local.u32 	%r2103, [%rd3+136];
	setp.eq.s32 	%p1441, %r2103, %r2;
	setp.eq.s32 	%p1442, %r2103, %r762;
	selp.u32 	%r1059, 1, 0, %p1442;
	add.s32 	%r1060, %r2101, %r1059;
	selp.u32 	%r1061, 1, 0, %p1441;
	add.s32 	%r2100, %r2102, %r1061;
	mov.pred 	%p2022, 0;
	setp.eq.s32 	%p1443, %r2100, 4;
	@%p1443 bra 	$L__BB0_965;
	setp.eq.s32 	%p1444, %r2100, 3;
	@%p1444 bra 	$L__BB0_963;
	setp.ne.s32 	%p1445, %r2100, 2;
	@%p1445 bra 	$L__BB0_962;
	setp.eq.s32 	%p2022, %r1060, 0;
$L__BB0_962:
	add.s32 	%r2104, %r2692, 10;
	selp.b32 	%r2695, %r2104, %r2692, %p2022;
	bra.uni 	$L__BB0_966;
$L__BB0_963:
	setp.ne.s32 	%p1447, %r1060, 0;
	@%p1447 bra 	$L__BB0_962;
	add.s32 	%r2695, %r2692, 100;
	bra.uni 	$L__BB0_966;
$L__BB0_965:
	add.s32 	%r2695, %r2692, 10000;
$L__BB0_966:
	ld.local.u32 	%r1066, [%rd3+140];
	ld.local.u32 	%r1067, [%rd3+144];
	setp.eq.s32 	%p1448, %r1067, %r2;
	@%p1448 bra 	$L__BB0_968;
	setp.eq.s32 	%p1449, %r1066, %r2;
	selp.u32 	%r2697, 1, 0, %p1449;
	setp.eq.s32 	%p1450, %r1067, %r762;
	selp.u32 	%r2105, 1, 0, %p1450;
	setp.eq.s32 	%p1451, %r1066, %r762;
	selp.u32 	%r2106, 1, 0, %p1451;
	add.s32 	%r2696, %r2106, %r2105;
	bra.uni 	$L__BB0_969;
$L__BB0_968:
	setp.eq.s32 	%p1452, %r1066, %r762;
	selp.u32 	%r2696, 1, 0, %p1452;
	setp.eq.s32 	%p1453, %r1066, %r2;
	selp.b32 	%r2697, 2, 1, %p1453;
$L__BB0_969:
	setp.eq.s32 	%p1455, %r785, %r2;
	ld.local.u32 	%r1074, [%rd3+148];
	setp.eq.s32 	%p1456, %r1074, %r2;
	setp.eq.s32 	%p1457, %r1074, %r762;
	selp.u32 	%r1075, 1, 0, %p1457;
	add.s32 	%r2108, %r2696, %r1075;
	selp.u32 	%r2109, 1, 0, %p1456;
	add.s32 	%r2110, %r2697, %r2109;
	setp.eq.s32 	%p1458, %r785, %r762;
	selp.u32 	%r1076, 1, 0, %p1458;
	add.s32 	%r1077, %r2108, %r1076;
	selp.u32 	%r1078, 1, 0, %p1455;
	add.s32 	%r2107, %r2110, %r1078;
	mov.pred 	%p2023, 0;
	setp.eq.s32 	%p1459, %r2107, 4;
	@%p1459 bra 	$L__BB0_976;
	setp.eq.s32 	%p1460, %r2107, 3;
	@%p1460 bra 	$L__BB0_974;
	setp.ne.s32 	%p1461, %r2107, 2;
	@%p1461 bra 	$L__BB0_973;
	setp.eq.s32 	%p2023, %r1077, 0;
$L__BB0_973:
	add.s32 	%r2111, %r2695, 10;
	selp.b32 	%r2698, %r2111, %r2695, %p2023;
	bra.uni 	$L__BB0_977;
$L__BB0_974:
	setp.ne.s32 	%p1463, %r1077, 0;
	@%p1463 bra 	$L__BB0_973;
	add.s32 	%r2698, %r2695, 100;
	bra.uni 	$L__BB0_977;
$L__BB0_976:
	add.s32 	%r2698, %r2695, 10000;
$L__BB0_977:
	@%p1456 bra 	$L__BB0_979;
	selp.u32 	%r2700, 1, 0, %p1448;
	setp.eq.s32 	%p1466, %r1067, %r762;
	selp.u32 	%r2112, 1, 0, %p1466;
	add.s32 	%r2699, %r2112, %r1075;
	bra.uni 	$L__BB0_980;
$L__BB0_979:
	setp.eq.s32 	%p1467, %r1067, %r762;
	selp.u32 	%r2699, 1, 0, %p1467;
	setp.eq.s32 	%p1468, %r1067, %r2;
	selp.b32 	%r2700, 2, 1, %p1468;
$L__BB0_980:
	add.s32 	%r2114, %r2699, %r1076;
	add.s32 	%r2115, %r2700, %r1078;
	ld.local.u32 	%r1089, [%rd3+156];
	setp.eq.s32 	%p1470, %r1089, %r2;
	setp.eq.s32 	%p1471, %r1089, %r762;
	selp.u32 	%r1090, 1, 0, %p1471;
	add.s32 	%r1091, %r2114, %r1090;
	selp.u32 	%r1092, 1, 0, %p1470;
	add.s32 	%r2113, %r2115, %r1092;
	mov.pred 	%p2024, 0;
	setp.eq.s32 	%p1472, %r2113, 4;
	@%p1472 bra 	$L__BB0_987;
	setp.eq.s32 	%p1473, %r2113, 3;
	@%p1473 bra 	$L__BB0_985;
	setp.ne.s32 	%p1474, %r2113, 2;
	@%p1474 bra 	$L__BB0_984;
	setp.eq.s32 	%p2024, %r1091, 0;
$L__BB0_984:
	add.s32 	%r2116, %r2698, 10;
	selp.b32 	%r2701, %r2116, %r2698, %p2024;
	bra.uni 	$L__BB0_988;
$L__BB0_985:
	setp.ne.s32 	%p1476, %r1091, 0;
	@%p1476 bra 	$L__BB0_984;
	add.s32 	%r2701, %r2698, 100;
	bra.uni 	$L__BB0_988;
$L__BB0_987:
	add.s32 	%r2701, %r2698, 10000;
$L__BB0_988:
	@%p1455 bra 	$L__BB0_990;
	setp.eq.s32 	%p1478, %r1074, %r2;
	selp.u32 	%r2703, 1, 0, %p1478;
	add.s32 	%r2702, %r1075, %r1076;
	bra.uni 	$L__BB0_991;
$L__BB0_990:
	setp.eq.s32 	%p1479, %r1074, %r2;
	selp.b32 	%r2703, 2, 1, %p1479;
	mov.u32 	%r2702, %r1075;
$L__BB0_991:
	add.s32 	%r2118, %r2702, %r1090;
	add.s32 	%r2119, %r2703, %r1092;
	ld.local.u32 	%r2120, [%rd3+160];
	setp.eq.s32 	%p1481, %r2120, %r2;
	setp.eq.s32 	%p1482, %r2120, %r762;
	selp.u32 	%r1102, 1, 0, %p1482;
	add.s32 	%r1103, %r2118, %r1102;
	selp.u32 	%r1104, 1, 0, %p1481;
	add.s32 	%r2117, %r2119, %r1104;
	mov.pred 	%p2025, 0;
	setp.eq.s32 	%p1483, %r2117, 4;
	@%p1483 bra 	$L__BB0_998;
	setp.eq.s32 	%p1484, %r2117, 3;
	@%p1484 bra 	$L__BB0_996;
	setp.ne.s32 	%p1485, %r2117, 2;
	@%p1485 bra 	$L__BB0_995;
	setp.eq.s32 	%p2025, %r1103, 0;
$L__BB0_995:
	add.s32 	%r2121, %r2701, 10;
	selp.b32 	%r2704, %r2121, %r2701, %p2025;
	bra.uni 	$L__BB0_999;
$L__BB0_996:
	setp.ne.s32 	%p1487, %r1103, 0;
	@%p1487 bra 	$L__BB0_995;
	add.s32 	%r2704, %r2701, 100;
	bra.uni 	$L__BB0_999;
$L__BB0_998:
	add.s32 	%r2704, %r2701, 10000;
$L__BB0_999:
	@%p1470 bra 	$L__BB0_1001;
	add.s32 	%r2705, %r1076, %r1090;
	mov.u32 	%r2706, %r1078;
	bra.uni 	$L__BB0_1002;
$L__BB0_1001:
	setp.eq.s32 	%p1489, %r785, %r2;
	selp.b32 	%r2706, 2, 1, %p1489;
	mov.u32 	%r2705, %r1076;
$L__BB0_1002:
	add.s32 	%r2123, %r2705, %r1102;
	add.s32 	%r2124, %r2706, %r1104;
	ld.local.u32 	%r2125, [%rd3+164];
	setp.eq.s32 	%p1491, %r2125, %r2;
	setp.eq.s32 	%p1492, %r2125, %r762;
	selp.u32 	%r1113, 1, 0, %p1492;
	add.s32 	%r1114, %r2123, %r1113;
	selp.u32 	%r1115, 1, 0, %p1491;
	add.s32 	%r2122, %r2124, %r1115;
	mov.pred 	%p2026, 0;
	setp.eq.s32 	%p1493, %r2122, 4;
	@%p1493 bra 	$L__BB0_1009;
	setp.eq.s32 	%p1494, %r2122, 3;
	@%p1494 bra 	$L__BB0_1007;
	setp.ne.s32 	%p1495, %r2122, 2;
	@%p1495 bra 	$L__BB0_1006;
	setp.eq.s32 	%p2026, %r1114, 0;
$L__BB0_1006:
	add.s32 	%r2126, %r2704, 10;
	selp.b32 	%r2707, %r2126, %r2704, %p2026;
	bra.uni 	$L__BB0_1010;
$L__BB0_1007:
	setp.ne.s32 	%p1497, %r1114, 0;
	@%p1497 bra 	$L__BB0_1006;
	add.s32 	%r2707, %r2704, 100;
	bra.uni 	$L__BB0_1010;
$L__BB0_1009:
	add.s32 	%r2707, %r2704, 10000;
$L__BB0_1010:
	setp.eq.s32 	%p1499, %r954, %r2;
	setp.eq.s32 	%p1500, %r901, %r2;
	setp.eq.s32 	%p1501, %r843, %r2;
	setp.eq.s32 	%p1502, %r791, %r2;
	selp.b32 	%r2128, 2, 1, %p1502;
	selp.u32 	%r2129, 1, 0, %p1502;
	selp.b32 	%r2130, 0, %r2759, %p1501;
	add.s32 	%r2131, %r2130, %r789;
	selp.b32 	%r2132, %r2128, %r2129, %p1501;
	selp.b32 	%r1120, 0, %r899, %p1500;
	add.s32 	%r2133, %r2131, %r1120;
	selp.u32 	%r1121, 1, 0, %p1500;
	add.s32 	%r2134, %r2132, %r1121;
	setp.eq.s32 	%p1503, %r954, %r762;
	selp.u32 	%r2135, 1, 0, %p1503;
	selp.b32 	%r1122, 0, %r2135, %p1499;
	add.s32 	%r1123, %r2133, %r1122;
	selp.u32 	%r2136, 1, 0, %p1499;
	add.s32 	%r2127, %r2134, %r2136;
	mov.pred 	%p2027, 0;
	setp.eq.s32 	%p1504, %r2127, 2;
	@%p1504 bra 	$L__BB0_1016;
	setp.eq.s32 	%p1505, %r2127, 3;
	@%p1505 bra 	$L__BB0_1014;
	setp.ne.s32 	%p1506, %r2127, 4;
	@%p1506 bra 	$L__BB0_1017;
	add.s32 	%r2708, %r2707, 10000;
	bra.uni 	$L__BB0_1018;
$L__BB0_1014:
	setp.ne.s32 	%p1508, %r1123, 0;
	@%p1508 bra 	$L__BB0_1017;
	add.s32 	%r2708, %r2707, 100;
	bra.uni 	$L__BB0_1018;
$L__BB0_1016:
	setp.eq.s32 	%p2027, %r1123, 0;
$L__BB0_1017:
	add.s32 	%r2137, %r2707, 10;
	selp.b32 	%r2708, %r2137, %r2707, %p2027;
$L__BB0_1018:
	setp.eq.s32 	%p1510, %r1013, %r2;
	selp.b32 	%r2760, 2, 1, %p1501;
	selp.u32 	%r1129, 1, 0, %p1501;
	add.s32 	%r2139, %r1120, %r2759;
	selp.b32 	%r2140, %r2760, %r1129, %p1500;
	add.s32 	%r2141, %r2139, %r1122;
	setp.eq.s32 	%p1513, %r954, %r2;
	selp.u32 	%r2142, 1, 0, %p1513;
	add.s32 	%r2143, %r2140, %r2142;
	selp.b32 	%r1130, 0, %r1012, %p1510;
	add.s32 	%r1131, %r2141, %r1130;
	selp.u32 	%r1132, 1, 0, %p1510;
	add.s32 	%r2138, %r2143, %r1132;
	mov.pred 	%p2028, 0;
	setp.eq.s32 	%p1514, %r2138, 4;
	@%p1514 bra 	$L__BB0_1025;
	setp.eq.s32 	%p1515, %r2138, 3;
	@%p1515 bra 	$L__BB0_1023;
	setp.ne.s32 	%p1516, %r2138, 2;
	@%p1516 bra 	$L__BB0_1022;
	setp.eq.s32 	%p2028, %r1131, 0;
$L__BB0_1022:
	add.s32 	%r2144, %r2708, 10;
	selp.b32 	%r2709, %r2144, %r2708, %p2028;
	bra.uni 	$L__BB0_1026;
$L__BB0_1023:
	setp.ne.s32 	%p1518, %r1131, 0;
	@%p1518 bra 	$L__BB0_1022;
	add.s32 	%r2709, %r2708, 100;
	bra.uni 	$L__BB0_1026;
$L__BB0_1025:
	add.s32 	%r2709, %r2708, 10000;
$L__BB0_1026:
	setp.eq.s32 	%p1520, %r1066, %r2;
	selp.b32 	%r2146, 2, 1, %p1500;
	add.s32 	%r2147, %r1122, %r899;
	selp.b32 	%r2148, %r2146, %r1121, %p1513;
	add.s32 	%r2149, %r2147, %r1130;
	add.s32 	%r2150, %r2148, %r1132;
	setp.eq.s32 	%p1523, %r1066, %r762;
	selp.u32 	%r2151, 1, 0, %p1523;
	selp.b32 	%r2152, 0, %r2151, %p1520;
	add.s32 	%r1137, %r2149, %r2152;
	selp.u32 	%r2153, 1, 0, %p1520;
	add.s32 	%r2145, %r2150, %r2153;
	mov.pred 	%p2029, 0;
	setp.eq.s32 	%p1524, %r2145, 4;
	@%p1524 bra 	$L__BB0_1033;
	setp.eq.s32 	%p1525, %r2145, 3;
	@%p1525 bra 	$L__BB0_1031;
	setp.ne.s32 	%p1526, %r2145, 2;
	@%p1526 bra 	$L__BB0_1030;
	setp.eq.s32 	%p2029, %r1137, 0;
$L__BB0_1030:
	add.s32 	%r2154, %r2709, 10;
	selp.b32 	%r2710, %r2154, %r2709, %p2029;
	bra.uni 	$L__BB0_1034;
$L__BB0_1031:
	setp.ne.s32 	%p1528, %r1137, 0;
	@%p1528 bra 	$L__BB0_1030;
	add.s32 	%r2710, %r2709, 100;
	bra.uni 	$L__BB0_1034;
$L__BB0_1033:
	add.s32 	%r2710, %r2709, 10000;
$L__BB0_1034:
	setp.eq.s32 	%p1532, %r845, %r2;
	setp.eq.s32 	%p1533, %r790, %r2;
	setp.eq.s32 	%p1534, %r790, %r762;
	selp.u32 	%r1142, 1, 0, %p1534;
	selp.b32 	%r1143, 2, 1, %p1533;
	selp.u32 	%r1144, 1, 0, %p1533;
	selp.b32 	%r2156, 0, %r2762, %p1532;
	add.s32 	%r2157, %r2156, %r1142;
	selp.b32 	%r2158, %r1143, %r1144, %p1532;
	selp.b32 	%r1145, 0, %r917, %p1308;
	add.s32 	%r2159, %r2157, %r1145;
	selp.u32 	%r1146, 1, 0, %p1308;
	add.s32 	%r2160, %r2158, %r1146;
	setp.eq.s32 	%p1535, %r956, %r762;
	selp.u32 	%r2161, 1, 0, %p1535;
	selp.b32 	%r1147, 0, %r2161, %p1355;
	add.s32 	%r1148, %r2159, %r1147;
	selp.u32 	%r2162, 1, 0, %p1355;
	add.s32 	%r2155, %r2160, %r2162;
	mov.pred 	%p2030, 0;
	setp.eq.s32 	%p1536, %r2155, 4;
	@%p1536 bra 	$L__BB0_1041;
	setp.eq.s32 	%p1537, %r2155, 3;
	@%p1537 bra 	$L__BB0_1039;
	setp.ne.s32 	%p1538, %r2155, 2;
	@%p1538 bra 	$L__BB0_1038;
	setp.eq.s32 	%p2030, %r1148, 0;
$L__BB0_1038:
	add.s32 	%r2163, %r2710, 10;
	selp.b32 	%r2711, %r2163, %r2710, %p2030;
	bra.uni 	$L__BB0_1042;
$L__BB0_1039:
	setp.ne.s32 	%p1540, %r1148, 0;
	@%p1540 bra 	$L__BB0_1038;
	add.s32 	%r2711, %r2710, 100;
	bra.uni 	$L__BB0_1042;
$L__BB0_1041:
	add.s32 	%r2711, %r2710, 10000;
$L__BB0_1042:
	setp.eq.s32 	%p1542, %r1011, %r2;
	setp.eq.s32 	%p1543, %r898, %r2;
	selp.b32 	%r2763, 2, 1, %p1532;
	selp.u32 	%r1154, 1, 0, %p1532;
	add.s32 	%r2165, %r1145, %r2762;
	selp.b32 	%r2166, %r2763, %r1154, %p1543;
	add.s32 	%r2167, %r2165, %r1147;
	setp.eq.s32 	%p1545, %r956, %r2;
	selp.u32 	%r2168, 1, 0, %p1545;
	add.s32 	%r2169, %r2166, %r2168;
	setp.eq.s32 	%p1546, %r1011, %r762;
	selp.u32 	%r2170, 1, 0, %p1546;
	selp.b32 	%r1155, 0, %r2170, %p1542;
	add.s32 	%r1156, %r2167, %r1155;
	selp.u32 	%r1157, 1, 0, %p1542;
	add.s32 	%r2164, %r2169, %r1157;
	mov.pred 	%p2031, 0;
	setp.eq.s32 	%p1547, %r2164, 4;
	@%p1547 bra 	$L__BB0_1049;
	setp.eq.s32 	%p1548, %r2164, 3;
	@%p1548 bra 	$L__BB0_1047;
	setp.ne.s32 	%p1549, %r2164, 2;
	@%p1549 bra 	$L__BB0_1046;
	setp.eq.s32 	%p2031, %r1156, 0;
$L__BB0_1046:
	add.s32 	%r2171, %r2711, 10;
	selp.b32 	%r2712, %r2171, %r2711, %p2031;
	bra.uni 	$L__BB0_1050;
$L__BB0_1047:
	setp.ne.s32 	%p1551, %r1156, 0;
	@%p1551 bra 	$L__BB0_1046;
	add.s32 	%r2712, %r2711, 100;
	bra.uni 	$L__BB0_1050;
$L__BB0_1049:
	add.s32 	%r2712, %r2711, 10000;
$L__BB0_1050:
	setp.eq.s32 	%p1553, %r1067, %r2;
	selp.b32 	%r2173, 2, 1, %p1543;
	add.s32 	%r2174, %r1147, %r917;
	selp.b32 	%r2175, %r2173, %r1146, %p1545;
	add.s32 	%r2176, %r2174, %r1155;
	add.s32 	%r2177, %r2175, %r1157;
	setp.eq.s32 	%p1556, %r1067, %r762;
	selp.u32 	%r2178, 1, 0, %p1556;
	selp.b32 	%r2179, 0, %r2178, %p1553;
	add.s32 	%r1162, %r2176, %r2179;
	selp.u32 	%r2180, 1, 0, %p1553;
	add.s32 	%r2172, %r2177, %r2180;
	mov.pred 	%p2032, 0;
	setp.eq.s32 	%p1557, %r2172, 4;
	@%p1557 bra 	$L__BB0_1057;
	setp.eq.s32 	%p1558, %r2172, 3;
	@%p1558 bra 	$L__BB0_1055;
	setp.ne.s32 	%p1559, %r2172, 2;
	@%p1559 bra 	$L__BB0_1054;
	setp.eq.s32 	%p2032, %r1162, 0;
$L__BB0_1054:
	add.s32 	%r2181, %r2712, 10;
	selp.b32 	%r2713, %r2181, %r2712, %p2032;
	bra.uni 	$L__BB0_1058;
$L__BB0_1055:
	setp.ne.s32 	%p1561, %r1162, 0;
	@%p1561 bra 	$L__BB0_1054;
	add.s32 	%r2713, %r2712, 100;
	bra.uni 	$L__BB0_1058;
$L__BB0_1057:
	add.s32 	%r2713, %r2712, 10000;
$L__BB0_1058:
	setp.eq.s32 	%p1563, %r962, %r2;
	setp.eq.s32 	%p1564, %r907, %r2;
	setp.eq.s32 	%p1565, %r851, %r2;
	setp.eq.s32 	%p1566, %r797, %r2;
	selp.b32 	%r1167, 2, 1, %p1566;
	selp.b32 	%r1168, 0, %r852, %p1565;
	add.s32 	%r2183, %r1168, %r798;
	selp.b32 	%r2184, %r1167, %r799, %p1565;
	selp.b32 	%r1169, 0, %r2773, %p1564;
	add.s32 	%r2185, %r2183, %r1169;
	add.s32 	%r2186, %r2184, %r909;
	selp.b32 	%r1170, 0, %r963, %p1563;
	add.s32 	%r1171, %r2185, %r1170;
	add.s32 	%r2182, %r2186, %r964;
	mov.pred 	%p2033, 0;
	setp.eq.s32 	%p1567, %r2182, 4;
	@%p1567 bra 	$L__BB0_1065;
	setp.eq.s32 	%p1568, %r2182, 3;
	@%p1568 bra 	$L__BB0_1063;
	setp.ne.s32 	%p1569, %r2182, 2;
	@%p1569 bra 	$L__BB0_1062;
	setp.eq.s32 	%p2033, %r1171, 0;
$L__BB0_1062:
	add.s32 	%r2187, %r2713, 10;
	selp.b32 	%r2714, %r2187, %r2713, %p2033;
	bra.uni 	$L__BB0_1066;
$L__BB0_1063:
	setp.ne.s32 	%p1571, %r1171, 0;
	@%p1571 bra 	$L__BB0_1062;
	add.s32 	%r2714, %r2713, 100;
	bra.uni 	$L__BB0_1066;
$L__BB0_1065:
	add.s32 	%r2714, %r2713, 10000;
$L__BB0_1066:
	setp.eq.s32 	%p1573, %r1020, %r2;
	selp.b32 	%r1176, 2, 1, %p1565;
	add.s32 	%r2189, %r1169, %r852;
	selp.b32 	%r2190, %r1176, %r853, %p1564;
	add.s32 	%r2191, %r2189, %r1170;
	add.s32 	%r2192, %r2190, %r964;
	selp.b32 	%r2193, 0, %r2786, %p1573;
	add.s32 	%r1177, %r2191, %r2193;
	add.s32 	%r2188, %r2192, %r2785;
	mov.pred 	%p2034, 0;
	setp.eq.s32 	%p1576, %r2188, 4;
	@%p1576 bra 	$L__BB0_1073;
	setp.eq.s32 	%p1577, %r2188, 3;
	@%p1577 bra 	$L__BB0_1071;
	setp.ne.s32 	%p1578, %r2188, 2;
	@%p1578 bra 	$L__BB0_1070;
	setp.eq.s32 	%p2034, %r1177, 0;
$L__BB0_1070:
	add.s32 	%r2194, %r2714, 10;
	selp.b32 	%r2715, %r2194, %r2714, %p2034;
	bra.uni 	$L__BB0_1074;
$L__BB0_1071:
	setp.ne.s32 	%p1580, %r1177, 0;
	@%p1580 bra 	$L__BB0_1070;
	add.s32 	%r2715, %r2714, 100;
	bra.uni 	$L__BB0_1074;
$L__BB0_1073:
	add.s32 	%r2715, %r2714, 10000;
$L__BB0_1074:
	setp.eq.s32 	%p1582, %r1074, %r2;
	selp.b32 	%r2196, 2, 1, %p1564;
	add.s32 	%r2197, %r1170, %r2773;
	selp.b32 	%r2198, %r2196, %r909, %p1563;
	setp.eq.s32 	%p1585, %r1020, %r2;
	selp.b32 	%r2199, 0, %r2786, %p1585;
	add.s32 	%r2200, %r2197, %r2199;
	add.s32 	%r2201, %r2198, %r2785;
	selp.b32 	%r2202, 0, %r1075, %p1582;
	add.s32 	%r1182, %r2200, %r2202;
	selp.u32 	%r2203, 1, 0, %p1582;
	add.s32 	%r2195, %r2201, %r2203;
	mov.pred 	%p2035, 0;
	setp.eq.s32 	%p1586, %r2195, 4;
	@%p1586 bra 	$L__BB0_1081;
	setp.eq.s32 	%p1587, %r2195, 3;
	@%p1587 bra 	$L__BB0_1079;
	setp.ne.s32 	%p1588, %r2195, 2;
	@%p1588 bra 	$L__BB0_1078;
	setp.eq.s32 	%p2035, %r1182, 0;
$L__BB0_1078:
	add.s32 	%r2204, %r2715, 10;
	selp.b32 	%r2716, %r2204, %r2715, %p2035;
	bra.uni 	$L__BB0_1082;
$L__BB0_1079:
	setp.ne.s32 	%p1590, %r1182, 0;
	@%p1590 bra 	$L__BB0_1078;
	add.s32 	%r2716, %r2715, 100;
	bra.uni 	$L__BB0_1082;
$L__BB0_1081:
	add.s32 	%r2716, %r2715, 10000;
$L__BB0_1082:
	setp.eq.s32 	%p1591, %r781, %r2;
	@%p1591 bra 	$L__BB0_1084;
	add.s32 	%r2717, %r800, %r854;
	mov.u32 	%r2718, %r802;
	bra.uni 	$L__BB0_1085;
$L__BB0_1084:
	setp.eq.s32 	%p1592, %r780, %r2;
	selp.b32 	%r2718, 2, 1, %p1592;
	mov.u32 	%r2717, %r800;
$L__BB0_1085:
	add.s32 	%r2206, %r2717, %r2776;
	add.s32 	%r2207, %r2718, %r2777;
	add.s32 	%r1191, %r2206, %r965;
	add.s32 	%r2205, %r2207, %r967;
	mov.pred 	%p2036, 0;
	setp.eq.s32 	%p1594, %r2205, 4;
	@%p1594 bra 	$L__BB0_1092;
	setp.eq.s32 	%p1595, %r2205, 3;
	@%p1595 bra 	$L__BB0_1090;
	setp.ne.s32 	%p1596, %r2205, 2;
	@%p1596 bra 	$L__BB0_1089;
	setp.eq.s32 	%p2036, %r1191, 0;
$L__BB0_1089:
	add.s32 	%r2208, %r2716, 10;
	selp.b32 	%r2719, %r2208, %r2716, %p2036;
	bra.uni 	$L__BB0_1093;
$L__BB0_1090:
	setp.ne.s32 	%p1598, %r1191, 0;
	@%p1598 bra 	$L__BB0_1089;
	add.s32 	%r2719, %r2716, 100;
	bra.uni 	$L__BB0_1093;
$L__BB0_1092:
	add.s32 	%r2719, %r2716, 10000;
$L__BB0_1093:
	setp.eq.s32 	%p1599, %r782, %r2;
	@%p1599 bra 	$L__BB0_1095;
	add.s32 	%r2720, %r854, %r2776;
	mov.u32 	%r2721, %r856;
	bra.uni 	$L__BB0_1096;
$L__BB0_1095:
	selp.b32 	%r2721, 2, 1, %p1591;
	mov.u32 	%r2720, %r854;
$L__BB0_1096:
	add.s32 	%r2210, %r2720, %r965;
	add.s32 	%r2211, %r2721, %r967;
	add.s32 	%r1200, %r2210, %r1023;
	add.s32 	%r2209, %r2211, %r1025;
	mov.pred 	%p2037, 0;
	setp.eq.s32 	%p1602, %r2209, 4;
	@%p1602 bra 	$L__BB0_1103;
	setp.eq.s32 	%p1603, %r2209, 3;
	@%p1603 bra 	$L__BB0_1101;
	setp.ne.s32 	%p1604, %r2209, 2;
	@%p1604 bra 	$L__BB0_1100;
	setp.eq.s32 	%p2037, %r1200, 0;
$L__BB0_1100:
	add.s32 	%r2212, %r2719, 10;
	selp.b32 	%r2722, %r2212, %r2719, %p2037;
	bra.uni 	$L__BB0_1104;
$L__BB0_1101:
	setp.ne.s32 	%p1606, %r1200, 0;
	@%p1606 bra 	$L__BB0_1100;
	add.s32 	%r2722, %r2719, 100;
	bra.uni 	$L__BB0_1104;
$L__BB0_1103:
	add.s32 	%r2722, %r2719, 10000;
$L__BB0_1104:
	setp.eq.s32 	%p1607, %r783, %r2;
	@%p1607 bra 	$L__BB0_1106;
	add.s32 	%r2723, %r2776, %r965;
	mov.u32 	%r2724, %r2777;
	bra.uni 	$L__BB0_1107;
$L__BB0_1106:
	selp.b32 	%r2724, 2, 1, %p1599;
	mov.u32 	%r2723, %r2776;
$L__BB0_1107:
	add.s32 	%r2214, %r2723, %r1023;
	add.s32 	%r2215, %r2724, %r1025;
	add.s32 	%r1209, %r2214, %r1076;
	add.s32 	%r2213, %r2215, %r1078;
	mov.pred 	%p2038, 0;
	setp.eq.s32 	%p1610, %r2213, 4;
	@%p1610 bra 	$L__BB0_1114;
	setp.eq.s32 	%p1611, %r2213, 3;
	@%p1611 bra 	$L__BB0_1112;
	setp.ne.s32 	%p1612, %r2213, 2;
	@%p1612 bra 	$L__BB0_1111;
	setp.eq.s32 	%p2038, %r1209, 0;
$L__BB0_1111:
	add.s32 	%r2216, %r2722, 10;
	selp.b32 	%r2725, %r2216, %r2722, %p2038;
	bra.uni 	$L__BB0_1115;
$L__BB0_1112:
	setp.ne.s32 	%p1614, %r1209, 0;
	@%p1614 bra 	$L__BB0_1111;
	add.s32 	%r2725, %r2722, 100;
	bra.uni 	$L__BB0_1115;
$L__BB0_1114:
	add.s32 	%r2725, %r2722, 10000;
$L__BB0_1115:
	setp.eq.s32 	%p1615, %r867, %r2;
	@%p1615 bra 	$L__BB0_1117;
	setp.eq.s32 	%p1616, %r813, %r2;
	selp.u32 	%r2727, 1, 0, %p1616;
	add.s32 	%r2726, %r814, %r868;
	bra.uni 	$L__BB0_1118;
$L__BB0_1117:
	setp.eq.s32 	%p1617, %r813, %r2;
	selp.b32 	%r2727, 2, 1, %p1617;
	mov.u32 	%r2726, %r814;
$L__BB0_1118:
	add.s32 	%r2218, %r2726, %r924;
	setp.eq.s32 	%p1619, %r923, %r2;
	selp.u32 	%r2219, 1, 0, %p1619;
	add.s32 	%r2220, %r2727, %r2219;
	add.s32 	%r1219, %r2218, %r979;
	add.s32 	%r2217, %r2220, %r981;
	mov.pred 	%p2039, 0;
	setp.eq.s32 	%p1620, %r2217, 4;
	@%p1620 bra 	$L__BB0_1125;
	setp.eq.s32 	%p1621, %r2217, 3;
	@%p1621 bra 	$L__BB0_1123;
	setp.ne.s32 	%p1622, %r2217, 2;
	@%p1622 bra 	$L__BB0_1122;
	setp.eq.s32 	%p2039, %r1219, 0;
$L__BB0_1122:
	add.s32 	%r2221, %r2725, 10;
	selp.b32 	%r2728, %r2221, %r2725, %p2039;
	bra.uni 	$L__BB0_1126;
$L__BB0_1123:
	setp.ne.s32 	%p1624, %r1219, 0;
	@%p1624 bra 	$L__BB0_1122;
	add.s32 	%r2728, %r2725, 100;
	bra.uni 	$L__BB0_1126;
$L__BB0_1125:
	add.s32 	%r2728, %r2725, 10000;
$L__BB0_1126:
	@%p1619 bra 	$L__BB0_1128;
	add.s32 	%r2729, %r868, %r924;
	mov.u32 	%r2730, %r870;
	bra.uni 	$L__BB0_1129;
$L__BB0_1128:
	selp.b32 	%r2730, 2, 1, %p1615;
	mov.u32 	%r2729, %r868;
$L__BB0_1129:
	add.s32 	%r2223, %r2729, %r979;
	add.s32 	%r2224, %r2730, %r981;
	add.s32 	%r1228, %r2223, %r1037;
	add.s32 	%r2222, %r2224, %r1039;
	mov.pred 	%p2040, 0;
	setp.eq.s32 	%p1628, %r2222, 4;
	@%p1628 bra 	$L__BB0_1136;
	setp.eq.s32 	%p1629, %r2222, 3;
	@%p1629 bra 	$L__BB0_1134;
	setp.ne.s32 	%p1630, %r2222, 2;
	@%p1630 bra 	$L__BB0_1133;
	setp.eq.s32 	%p2040, %r1228, 0;
$L__BB0_1133:
	add.s32 	%r2225, %r2728, 10;
	selp.b32 	%r2731, %r2225, %r2728, %p2040;
	bra.uni 	$L__BB0_1137;
$L__BB0_1134:
	setp.ne.s32 	%p1632, %r1228, 0;
	@%p1632 bra 	$L__BB0_1133;
	add.s32 	%r2731, %r2728, 100;
	bra.uni 	$L__BB0_1137;
$L__BB0_1136:
	add.s32 	%r2731, %r2728, 10000;
$L__BB0_1137:
	setp.eq.s32 	%p1633, %r978, %r2;
	@%p1633 bra 	$L__BB0_1139;
	setp.eq.s32 	%p1634, %r923, %r2;
	selp.u32 	%r2733, 1, 0, %p1634;
	add.s32 	%r2732, %r924, %r979;
	bra.uni 	$L__BB0_1140;
$L__BB0_1139:
	selp.b32 	%r2733, 2, 1, %p1619;
	mov.u32 	%r2732, %r924;
$L__BB0_1140:
	add.s32 	%r2227, %r2732, %r1037;
	add.s32 	%r2228, %r2733, %r1039;
	add.s32 	%r1238, %r2227, %r1090;
	add.s32 	%r2226, %r2228, %r1092;
	mov.pred 	%p2041, 0;
	setp.eq.s32 	%p1637, %r2226, 4;
	@%p1637 bra 	$L__BB0_1147;
	setp.eq.s32 	%p1638, %r2226, 3;
	@%p1638 bra 	$L__BB0_1145;
	setp.ne.s32 	%p1639, %r2226, 2;
	@%p1639 bra 	$L__BB0_1144;
	setp.eq.s32 	%p2041, %r1238, 0;
$L__BB0_1144:
	add.s32 	%r2229, %r2731, 10;
	selp.b32 	%r2734, %r2229, %r2731, %p2041;
	bra.uni 	$L__BB0_1148;
$L__BB0_1145:
	setp.ne.s32 	%p1641, %r1238, 0;
	@%p1641 bra 	$L__BB0_1144;
	add.s32 	%r2734, %r2731, 100;
	bra.uni 	$L__BB0_1148;
$L__BB0_1147:
	add.s32 	%r2734, %r2731, 10000;
$L__BB0_1148:
	setp.eq.s32 	%p1642, %r879, %r2;
	@%p1642 bra 	$L__BB0_1150;
	setp.eq.s32 	%p1643, %r825, %r2;
	selp.u32 	%r2736, 1, 0, %p1643;
	setp.eq.s32 	%p1644, %r825, %r762;
	selp.u32 	%r2230, 1, 0, %p1644;
	add.s32 	%r2735, %r2230, %r880;
	bra.uni 	$L__BB0_1151;
$L__BB0_1150:
	setp.eq.s32 	%p1645, %r825, %r762;
	selp.u32 	%r2735, 1, 0, %p1645;
	setp.eq.s32 	%p1646, %r825, %r2;
	selp.b32 	%r2736, 2, 1, %p1646;
$L__BB0_1151:
	add.s32 	%r2232, %r2735, %r936;
	add.s32 	%r2233, %r2736, %r938;
	add.s32 	%r1249, %r2232, %r991;
	add.s32 	%r2231, %r2233, %r993;
	mov.pred 	%p2042, 0;
	setp.eq.s32 	%p1648, %r2231, 4;
	@%p1648 bra 	$L__BB0_1158;
	setp.eq.s32 	%p1649, %r2231, 3;
	@%p1649 bra 	$L__BB0_1156;
	setp.ne.s32 	%p1650, %r2231, 2;
	@%p1650 bra 	$L__BB0_1155;
	setp.eq.s32 	%p2042, %r1249, 0;
$L__BB0_1155:
	add.s32 	%r2234, %r2734, 10;
	selp.b32 	%r2737, %r2234, %r2734, %p2042;
	bra.uni 	$L__BB0_1159;
$L__BB0_1156:
	setp.ne.s32 	%p1652, %r1249, 0;
	@%p1652 bra 	$L__BB0_1155;
	add.s32 	%r2737, %r2734, 100;
	bra.uni 	$L__BB0_1159;
$L__BB0_1158:
	add.s32 	%r2737, %r2734, 10000;
$L__BB0_1159:
	setp.eq.s32 	%p1653, %r935, %r2;
	@%p1653 bra 	$L__BB0_1161;
	selp.u32 	%r2739, 1, 0, %p1642;
	add.s32 	%r2738, %r880, %r936;
	bra.uni 	$L__BB0_1162;
$L__BB0_1161:
	selp.b32 	%r2739, 2, 1, %p1642;
	mov.u32 	%r2738, %r880;
$L__BB0_1162:
	add.s32 	%r2236, %r2738, %r991;
	add.s32 	%r2237, %r2739, %r993;
	add.s32 	%r1259, %r2236, %r1048;
	add.s32 	%r2235, %r2237, %r1050;
	mov.pred 	%p2043, 0;
	setp.eq.s32 	%p1657, %r2235, 4;
	@%p1657 bra 	$L__BB0_1169;
	setp.eq.s32 	%p1658, %r2235, 3;
	@%p1658 bra 	$L__BB0_1167;
	setp.ne.s32 	%p1659, %r2235, 2;
	@%p1659 bra 	$L__BB0_1166;
	setp.eq.s32 	%p2043, %r1259, 0;
$L__BB0_1166:
	add.s32 	%r2238, %r2737, 10;
	selp.b32 	%r2740, %r2238, %r2737, %p2043;
	bra.uni 	$L__BB0_1170;
$L__BB0_1167:
	setp.ne.s32 	%p1661, %r1259, 0;
	@%p1661 bra 	$L__BB0_1166;
	add.s32 	%r2740, %r2737, 100;
	bra.uni 	$L__BB0_1170;
$L__BB0_1169:
	add.s32 	%r2740, %r2737, 10000;
$L__BB0_1170:
	setp.eq.s32 	%p1662, %r990, %r2;
	@%p1662 bra 	$L__BB0_1172;
	add.s32 	%r2741, %r936, %r991;
	mov.u32 	%r2742, %r938;
	bra.uni 	$L__BB0_1173;
$L__BB0_1172:
	selp.b32 	%r2742, 2, 1, %p1653;
	mov.u32 	%r2741, %r936;
$L__BB0_1173:
	add.s32 	%r2240, %r2741, %r1048;
	add.s32 	%r2241, %r2742, %r1050;
	add.s32 	%r1268, %r2240, %r1102;
	add.s32 	%r2239, %r2241, %r1104;
	mov.pred 	%p2044, 0;
	setp.eq.s32 	%p1665, %r2239, 4;
	@%p1665 bra 	$L__BB0_1180;
	setp.eq.s32 	%p1666, %r2239, 3;
	@%p1666 bra 	$L__BB0_1178;
	setp.ne.s32 	%p1667, %r2239, 2;
	@%p1667 bra 	$L__BB0_1177;
	setp.eq.s32 	%p2044, %r1268, 0;
$L__BB0_1177:
	add.s32 	%r2242, %r2740, 10;
	selp.b32 	%r2743, %r2242, %r2740, %p2044;
	bra.uni 	$L__BB0_1181;
$L__BB0_1178:
	setp.ne.s32 	%p1669, %r1268, 0;
	@%p1669 bra 	$L__BB0_1177;
	add.s32 	%r2743, %r2740, 100;
	bra.uni 	$L__BB0_1181;
$L__BB0_1180:
	add.s32 	%r2743, %r2740, 10000;
$L__BB0_1181:
	setp.eq.s32 	%p1670, %r891, %r2;
	@%p1670 bra 	$L__BB0_1183;
	setp.eq.s32 	%p1671, %r837, %r2;
	selp.u32 	%r2745, 1, 0, %p1671;
	setp.eq.s32 	%p1672, %r837, %r762;
	selp.u32 	%r2243, 1, 0, %p1672;
	setp.eq.s32 	%p1673, %r891, %r762;
	selp.u32 	%r2244, 1, 0, %p1673;
	add.s32 	%r2744, %r2243, %r2244;
	bra.uni 	$L__BB0_1184;
$L__BB0_1183:
	setp.eq.s32 	%p1674, %r837, %r762;
	selp.u32 	%r2744, 1, 0, %p1674;
	setp.eq.s32 	%p1675, %r837, %r2;
	selp.b32 	%r2745, 2, 1, %p1675;
$L__BB0_1184:
	add.s32 	%r2246, %r2744, %r948;
	setp.eq.s32 	%p1677, %r947, %r2;
	selp.u32 	%r2247, 1, 0, %p1677;
	add.s32 	%r2248, %r2745, %r2247;
	add.s32 	%r1279, %r2246, %r1003;
	add.s32 	%r2245, %r2248, %r1005;
	mov.pred 	%p2045, 0;
	setp.eq.s32 	%p1678, %r2245, 4;
	@%p1678 bra 	$L__BB0_1191;
	setp.eq.s32 	%p1679, %r2245, 3;
	@%p1679 bra 	$L__BB0_1189;
	setp.ne.s32 	%p1680, %r2245, 2;
	@%p1680 bra 	$L__BB0_1188;
	setp.eq.s32 	%p2045, %r1279, 0;
$L__BB0_1188:
	add.s32 	%r2249, %r2743, 10;
	selp.b32 	%r2746, %r2249, %r2743, %p2045;
	bra.uni 	$L__BB0_1192;
$L__BB0_1189:
	setp.ne.s32 	%p1682, %r1279, 0;
	@%p1682 bra 	$L__BB0_1188;
	add.s32 	%r2746, %r2743, 100;
	bra.uni 	$L__BB0_1192;
$L__BB0_1191:
	add.s32 	%r2746, %r2743, 10000;
$L__BB0_1192:
	@%p1677 bra 	$L__BB0_1194;
	selp.u32 	%r2748, 1, 0, %p1670;
	setp.eq.s32 	%p1685, %r891, %r762;
	selp.u32 	%r2250, 1, 0, %p1685;
	add.s32 	%r2747, %r2250, %r948;
	bra.uni 	$L__BB0_1195;
$L__BB0_1194:
	setp.eq.s32 	%p1686, %r891, %r762;
	selp.u32 	%r2747, 1, 0, %p1686;
	setp.eq.s32 	%p1687, %r891, %r2;
	selp.b32 	%r2748, 2, 1, %p1687;
$L__BB0_1195:
	add.s32 	%r2252, %r2747, %r1003;
	add.s32 	%r2253, %r2748, %r1005;
	add.s32 	%r1290, %r2252, %r1059;
	add.s32 	%r2251, %r2253, %r1061;
	mov.pred 	%p2046, 0;
	setp.eq.s32 	%p1689, %r2251, 4;
	@%p1689 bra 	$L__BB0_1202;
	setp.eq.s32 	%p1690, %r2251, 3;
	@%p1690 bra 	$L__BB0_1200;
	setp.ne.s32 	%p1691, %r2251, 2;
	@%p1691 bra 	$L__BB0_1199;
	setp.eq.s32 	%p2046, %r1290, 0;
$L__BB0_1199:
	add.s32 	%r2254, %r2746, 10;
	selp.b32 	%r2749, %r2254, %r2746, %p2046;
	bra.uni 	$L__BB0_1203;
$L__BB0_1200:
	setp.ne.s32 	%p1693, %r1290, 0;
	@%p1693 bra 	$L__BB0_1199;
	add.s32 	%r2749, %r2746, 100;
	bra.uni 	$L__BB0_1203;
$L__BB0_1202:
	add.s32 	%r2749, %r2746, 10000;
$L__BB0_1203:
	setp.eq.s32 	%p1694, %r1002, %r2;
	@%p1694 bra 	$L__BB0_1205;
	setp.eq.s32 	%p1695, %r947, %r2;
	selp.u32 	%r2751, 1, 0, %p1695;
	add.s32 	%r2750, %r948, %r1003;
	bra.uni 	$L__BB0_1206;
$L__BB0_1205:
	setp.eq.s32 	%p1696, %r947, %r2;
	selp.b32 	%r2751, 2, 1, %p1696;
	mov.u32 	%r2750, %r948;
$L__BB0_1206:
	add.s32 	%r2256, %r2750, %r1059;
	add.s32 	%r2257, %r2751, %r1061;
	add.s32 	%r1300, %r2256, %r1113;
	add.s32 	%r2255, %r2257, %r1115;
	mov.pred 	%p2047, 0;
	setp.eq.s32 	%p1698, %r2255, 4;
	@%p1698 bra 	$L__BB0_1213;
	setp.eq.s32 	%p1699, %r2255, 3;
	@%p1699 bra 	$L__BB0_1211;
	setp.ne.s32 	%p1700, %r2255, 2;
	@%p1700 bra 	$L__BB0_1210;
	setp.eq.s32 	%p2047, %r1300, 0;
$L__BB0_1210:
	add.s32 	%r2258, %r2749, 10;
	selp.b32 	%r2752, %r2258, %r2749, %p2047;
	bra.uni 	$L__BB0_1214;
$L__BB0_1211:
	setp.ne.s32 	%p1702, %r1300, 0;
	@%p1702 bra 	$L__BB0_1210;
	add.s32 	%r2752, %r2749, 100;
	bra.uni 	$L__BB0_1214;
$L__BB0_1213:
	add.s32 	%r2752, %r2749, 10000;
$L__BB0_1214:
	setp.eq.s32 	%p1704, %r791, %r762;
	selp.u32 	%r2753, 1, 0, %p1704;
	@%p1532 bra 	$L__BB0_1216;
	setp.eq.s32 	%p1705, %r791, %r2;
	selp.u32 	%r2754, 1, 0, %p1705;
	add.s32 	%r2753, %r2753, %r2762;
	bra.uni 	$L__BB0_1217;
$L__BB0_1216:
	setp.eq.s32 	%p1706, %r791, %r2;
	selp.b32 	%r2754, 2, 1, %p1706;
$L__BB0_1217:
	add.s32 	%r2260, %r2753, %r2773;
	add.s32 	%r2261, %r2754, %r909;
	add.s32 	%r1311, %r2260, %r965;
	add.s32 	%r2259, %r2261, %r967;
	mov.pred 	%p2048, 0;
	setp.eq.s32 	%p1708, %r2259, 2;
	@%p1708 bra 	$L__BB0_1223;
	setp.eq.s32 	%p1709, %r2259, 3;
	@%p1709 bra 	$L__BB0_1221;
	setp.ne.s32 	%p1710, %r2259, 4;
	@%p1710 bra 	$L__BB0_1224;
	add.s32 	%r2755, %r2752, 10000;
	bra.uni 	$L__BB0_1225;
$L__BB0_1221:
	setp.ne.s32 	%p1712, %r1311, 0;
	@%p1712 bra 	$L__BB0_1224;
	add.s32 	%r2755, %r2752, 100;
	bra.uni 	$L__BB0_1225;
$L__BB0_1223:
	setp.eq.s32 	%p2048, %r1311, 0;
$L__BB0_1224:
	add.s32 	%r2262, %r2752, 10;
	selp.b32 	%r2755, %r2262, %r2752, %p2048;
$L__BB0_1225:
	setp.eq.s32 	%p1714, %r851, %r2;
	add.s32 	%r2264, %r1168, %r1142;
	selp.b32 	%r2265, %r1143, %r1144, %p1714;
	selp.b32 	%r1316, 0, %r2776, %p1599;
	add.s32 	%r2266, %r2264, %r1316;
	add.s32 	%r2267, %r2265, %r2777;
	add.s32 	%r1317, %r2266, %r979;
	add.s32 	%r2263, %r2267, %r981;
	mov.pred 	%p2049, 0;
	setp.eq.s32 	%p1716, %r2263, 4;
	@%p1716 bra 	$L__BB0_1232;
	setp.eq.s32 	%p1717, %r2263, 3;
	@%p1717 bra 	$L__BB0_1230;
	setp.ne.s32 	%p1718, %r2263, 2;
	@%p1718 bra 	$L__BB0_1229;
	setp.eq.s32 	%p2049, %r1317, 0;
$L__BB0_1229:
	add.s32 	%r2268, %r2755, 10;
	selp.b32 	%r2756, %r2268, %r2755, %p2049;
	bra.uni 	$L__BB0_1233;
$L__BB0_1230:
	setp.ne.s32 	%p1720, %r1317, 0;
	@%p1720 bra 	$L__BB0_1229;
	add.s32 	%r2756, %r2755, 100;
	bra.uni 	$L__BB0_1233;
$L__BB0_1232:
	add.s32 	%r2756, %r2755, 10000;
$L__BB0_1233:
	setp.eq.s32 	%p1722, %r923, %r2;
	setp.eq.s32 	%p1723, %r781, %r2;
	selp.b32 	%r1322, 0, %r854, %p1723;
	add.s32 	%r2270, %r1322, %r798;
	selp.b32 	%r2271, %r1167, %r799, %p1723;
	selp.b32 	%r1323, 0, %r924, %p1722;
	add.s32 	%r2272, %r2270, %r1323;
	selp.u32 	%r2273, 1, 0, %p1722;
	add.s32 	%r2274, %r2271, %r2273;
	add.s32 	%r1324, %r2272, %r991;
	add.s32 	%r2269, %r2274, %r993;
	mov.pred 	%p2050, 0;
	setp.eq.s32 	%p1724, %r2269, 4;
	@%p1724 bra 	$L__BB0_1240;
	setp.eq.s32 	%p1725, %r2269, 3;
	@%p1725 bra 	$L__BB0_1238;
	setp.ne.s32 	%p1726, %r2269, 2;
	@%p1726 bra 	$L__BB0_1237;
	setp.eq.s32 	%p2050, %r1324, 0;
$L__BB0_1237:
	add.s32 	%r2275, %r2756, 10;
	selp.b32 	%r2757, %r2275, %r2756, %p2050;
	bra.uni 	$L__BB0_1241;
$L__BB0_1238:
	setp.ne.s32 	%p1728, %r1324, 0;
	@%p1728 bra 	$L__BB0_1237;
	add.s32 	%r2757, %r2756, 100;
	bra.uni 	$L__BB0_1241;
$L__BB0_1240:
	add.s32 	%r2757, %r2756, 10000;
$L__BB0_1241:
	setp.eq.s32 	%p1730, %r935, %r2;
	setp.eq.s32 	%p1731, %r867, %r2;
	setp.eq.s32 	%p1732, %r780, %r2;
	selp.b32 	%r2277, 2, 1, %p1732;
	selp.b32 	%r1329, 0, %r868, %p1731;
	add.s32 	%r2278, %r1329, %r800;
	selp.b32 	%r2279, %r2277, %r802, %p1731;
	selp.b32 	%r1330, 0, %r936, %p1730;
	add.s32 	%r2280, %r2278, %r1330;
	add.s32 	%r2281, %r2279, %r938;
	add.s32 	%r1331, %r2280, %r1003;
	add.s32 	%r2276, %r2281, %r1005;
	mov.pred 	%p2051, 0;
	setp.eq.s32 	%p1733, %r2276, 4;
	@%p1733 bra 	$L__BB0_1248;
	setp.eq.s32 	%p1734, %r2276, 3;
	@%p1734 bra 	$L__BB0_1246;
	setp.ne.s32 	%p1735, %r2276, 2;
	@%p1735 bra 	$L__BB0_1245;
	setp.eq.s32 	%p2051, %r1331, 0;
$L__BB0_1245:
	add.s32 	%r2282, %r2757, 10;
	selp.b32 	%r2758, %r2282, %r2757, %p2051;
	bra.uni 	$L__BB0_1249;
$L__BB0_1246:
	setp.ne.s32 	%p1737, %r1331, 0;
	@%p1737 bra 	$L__BB0_1245;
	add.s32 	%r2758, %r2757, 100;
	bra.uni 	$L__BB0_1249;
$L__BB0_1248:
	add.s32 	%r2758, %r2757, 10000;
$L__BB0_1249:
	setp.eq.s32 	%p1738, %r900, %r2;
	@%p1738 bra 	$L__BB0_1251;
	setp.eq.s32 	%p1739, %r900, %r762;
	selp.u32 	%r2283, 1, 0, %p1739;
	add.s32 	%r2759, %r2759, %r2283;
	mov.u32 	%r2760, %r1129;
$L__BB0_1251:
	add.s32 	%r2285, %r2759, %r963;
	add.s32 	%r2286, %r2760, %r964;
	add.s32 	%r1339, %r2285, %r1023;
	add.s32 	%r2284, %r2286, %r1025;
	mov.pred 	%p2052, 0;
	setp.eq.s32 	%p1741, %r2284, 4;
	@%p1741 bra 	$L__BB0_1258;
	setp.eq.s32 	%p1742, %r2284, 3;
	@%p1742 bra 	$L__BB0_1256;
	setp.ne.s32 	%p1743, %r2284, 2;
	@%p1743 bra 	$L__BB0_1255;
	setp.eq.s32 	%p2052, %r1339, 0;
$L__BB0_1255:
	add.s32 	%r2287, %r2758, 10;
	selp.b32 	%r2761, %r2287, %r2758, %p2052;
	bra.uni 	$L__BB0_1259;
$L__BB0_1256:
	setp.ne.s32 	%p1745, %r1339, 0;
	@%p1745 bra 	$L__BB0_1255;
	add.s32 	%r2761, %r2758, 100;
	bra.uni 	$L__BB0_1259;
$L__BB0_1258:
	add.s32 	%r2761, %r2758, 10000;
$L__BB0_1259:
	setp.eq.s32 	%p1746, %r907, %r2;
	@%p1746 bra 	$L__BB0_1261;
	add.s32 	%r2762, %r2762, %r2773;
	mov.u32 	%r2763, %r1154;
$L__BB0_1261:
	add.s32 	%r2289, %r2762, %r965;
	add.s32 	%r2290, %r2763, %r967;
	add.s32 	%r1347, %r2289, %r1037;
	add.s32 	%r2288, %r2290, %r1039;
	mov.pred 	%p2053, 0;
	setp.eq.s32 	%p1748, %r2288, 4;
	@%p1748 bra 	$L__BB0_1268;
	setp.eq.s32 	%p1749, %r2288, 3;
	@%p1749 bra 	$L__BB0_1266;
	setp.ne.s32 	%p1750, %r2288, 2;
	@%p1750 bra 	$L__BB0_1265;
	setp.eq.s32 	%p2053, %r1347, 0;
$L__BB0_1265:
	add.s32 	%r2291, %r2761, 10;
	selp.b32 	%r2764, %r2291, %r2761, %p2053;
	bra.uni 	$L__BB0_1269;
$L__BB0_1266:
	setp.ne.s32 	%p1752, %r1347, 0;
	@%p1752 bra 	$L__BB0_1265;
	add.s32 	%r2764, %r2761, 100;
	bra.uni 	$L__BB0_1269;
$L__BB0_1268:
	add.s32 	%r2764, %r2761, 10000;
$L__BB0_1269:
	setp.eq.s32 	%p1754, %r782, %r2;
	add.s32 	%r2293, %r1316, %r852;
	selp.b32 	%r2294, %r1176, %r853, %p1754;
	add.s32 	%r2295, %r2293, %r979;
	add.s32 	%r2296, %r2294, %r981;
	add.s32 	%r1352, %r2295, %r1048;
	add.s32 	%r2292, %r2296, %r1050;
	mov.pred 	%p2054, 0;
	setp.eq.s32 	%p1755, %r2292, 4;
	@%p1755 bra 	$L__BB0_1276;
	setp.eq.s32 	%p1756, %r2292, 3;
	@%p1756 bra 	$L__BB0_1274;
	setp.ne.s32 	%p1757, %r2292, 2;
	@%p1757 bra 	$L__BB0_1273;
	setp.eq.s32 	%p2054, %r1352, 0;
$L__BB0_1273:
	add.s32 	%r2297, %r2764, 10;
	selp.b32 	%r2765, %r2297, %r2764, %p2054;
	bra.uni 	$L__BB0_1277;
$L__BB0_1274:
	setp.ne.s32 	%p1759, %r1352, 0;
	@%p1759 bra 	$L__BB0_1273;
	add.s32 	%r2765, %r2764, 100;
	bra.uni 	$L__BB0_1277;
$L__BB0_1276:
	add.s32 	%r2765, %r2764, 10000;
$L__BB0_1277:
	selp.b32 	%r2299, 2, 1, %p1723;
	add.s32 	%r2300, %r1323, %r854;
	selp.b32 	%r2301, %r2299, %r856, %p1722;
	add.s32 	%r2302, %r2300, %r991;
	add.s32 	%r2303, %r2301, %r993;
	add.s32 	%r1357, %r2302, %r1059;
	add.s32 	%r2298, %r2303, %r1061;
	mov.pred 	%p2055, 0;
	setp.eq.s32 	%p1763, %r2298, 4;
	@%p1763 bra 	$L__BB0_1284;
	setp.eq.s32 	%p1764, %r2298, 3;
	@%p1764 bra 	$L__BB0_1282;
	setp.ne.s32 	%p1765, %r2298, 2;
	@%p1765 bra 	$L__BB0_1281;
	setp.eq.s32 	%p2055, %r1357, 0;
$L__BB0_1281:
	add.s32 	%r2304, %r2765, 10;
	selp.b32 	%r2766, %r2304, %r2765, %p2055;
	bra.uni 	$L__BB0_1285;
$L__BB0_1282:
	setp.ne.s32 	%p1767, %r1357, 0;
	@%p1767 bra 	$L__BB0_1281;
	add.s32 	%r2766, %r2765, 100;
	bra.uni 	$L__BB0_1285;
$L__BB0_1284:
	add.s32 	%r2766, %r2765, 10000;
$L__BB0_1285:
	setp.eq.s32 	%p1768, %r956, %r762;
	selp.u32 	%r1362, 1, 0, %p1768;
	setp.eq.s32 	%p1769, %r956, %r2;
	setp.eq.s32 	%p1770, %r901, %r762;
	selp.u32 	%r2767, 1, 0, %p1770;
	@%p1769 bra 	$L__BB0_1287;
	setp.eq.s32 	%p1771, %r901, %r2;
	selp.u32 	%r2768, 1, 0, %p1771;
	add.s32 	%r2767, %r2767, %r1362;
	bra.uni 	$L__BB0_1288;
$L__BB0_1287:
	setp.eq.s32 	%p1772, %r901, %r2;
	selp.b32 	%r2768, 2, 1, %p1772;
$L__BB0_1288:
	add.s32 	%r2306, %r2767, %r2786;
	add.s32 	%r2307, %r2768, %r2785;
	add.s32 	%r1369, %r2306, %r1076;
	add.s32 	%r2305, %r2307, %r1078;
	mov.pred 	%p2056, 0;
	setp.eq.s32 	%p1774, %r2305, 4;
	@%p1774 bra 	$L__BB0_1295;
	setp.eq.s32 	%p1775, %r2305, 3;
	@%p1775 bra 	$L__BB0_1293;
	setp.ne.s32 	%p1776, %r2305, 2;
	@%p1776 bra 	$L__BB0_1292;
	setp.eq.s32 	%p2056, %r1369, 0;
$L__BB0_1292:
	add.s32 	%r2308, %r2766, 10;
	selp.b32 	%r2769, %r2308, %r2766, %p2056;
	bra.uni 	$L__BB0_1296;
$L__BB0_1293:
	setp.ne.s32 	%p1778, %r1369, 0;
	@%p1778 bra 	$L__BB0_1292;
	add.s32 	%r2769, %r2766, 100;
	bra.uni 	$L__BB0_1296;
$L__BB0_1295:
	add.s32 	%r2769, %r2766, 10000;
$L__BB0_1296:
	setp.eq.s32 	%p1779, %r962, %r2;
	setp.eq.s32 	%p1780, %r900, %r762;
	selp.u32 	%r1374, 1, 0, %p1780;
	@%p1779 bra 	$L__BB0_1298;
	selp.u32 	%r2771, 1, 0, %p1738;
	add.s32 	%r2770, %r1374, %r963;
	bra.uni 	$L__BB0_1299;
$L__BB0_1298:
	setp.eq.s32 	%p1782, %r900, %r2;
	selp.b32 	%r2771, 2, 1, %p1782;
	mov.u32 	%r2770, %r1374;
$L__BB0_1299:
	add.s32 	%r2310, %r2770, %r1023;
	add.s32 	%r2311, %r2771, %r1025;
	add.s32 	%r1380, %r2310, %r1090;
	add.s32 	%r2309, %r2311, %r1092;
	mov.pred 	%p2057, 0;
	setp.eq.s32 	%p1784, %r2309, 4;
	@%p1784 bra 	$L__BB0_1306;
	setp.eq.s32 	%p1785, %r2309, 3;
	@%p1785 bra 	$L__BB0_1304;
	setp.ne.s32 	%p1786, %r2309, 2;
	@%p1786 bra 	$L__BB0_1303;
	setp.eq.s32 	%p2057, %r1380, 0;
$L__BB0_1303:
	add.s32 	%r2312, %r2769, 10;
	selp.b32 	%r2772, %r2312, %r2769, %p2057;
	bra.uni 	$L__BB0_1307;
$L__BB0_1304:
	setp.ne.s32 	%p1788, %r1380, 0;
	@%p1788 bra 	$L__BB0_1303;
	add.s32 	%r2772, %r2769, 100;
	bra.uni 	$L__BB0_1307;
$L__BB0_1306:
	add.s32 	%r2772, %r2769, 10000;
$L__BB0_1307:
	selp.b32 	%r2774, 2, 1, %p1746;
	setp.eq.s32 	%p1790, %r783, %r2;
	@%p1790 bra 	$L__BB0_1309;
	add.s32 	%r2773, %r2773, %r965;
	mov.u32 	%r2774, %r909;
$L__BB0_1309:
	add.s32 	%r2314, %r2773, %r1037;
	add.s32 	%r2315, %r2774, %r1039;
	add.s32 	%r1389, %r2314, %r1102;
	add.s32 	%r2313, %r2315, %r1104;
	mov.pred 	%p2058, 0;
	setp.eq.s32 	%p1792, %r2313, 4;
	@%p1792 bra 	$L__BB0_1316;
	setp.eq.s32 	%p1793, %r2313, 3;
	@%p1793 bra 	$L__BB0_1314;
	setp.ne.s32 	%p1794, %r2313, 2;
	@%p1794 bra 	$L__BB0_1313;
	setp.eq.s32 	%p2058, %r1389, 0;
$L__BB0_1313:
	add.s32 	%r2316, %r2772, 10;
	selp.b32 	%r2775, %r2316, %r2772, %p2058;
	bra.uni 	$L__BB0_1317;
$L__BB0_1314:
	setp.ne.s32 	%p1796, %r1389, 0;
	@%p1796 bra 	$L__BB0_1313;
	add.s32 	%r2775, %r2772, 100;
	bra.uni 	$L__BB0_1317;
$L__BB0_1316:
	add.s32 	%r2775, %r2772, 10000;
$L__BB0_1317:
	setp.eq.s32 	%p1797, %r978, %r2;
	@%p1797 bra 	$L__BB0_1319;
	add.s32 	%r2776, %r2776, %r979;
	bra.uni 	$L__BB0_1320;
$L__BB0_1319:
	setp.eq.s32 	%p1798, %r782, %r2;
	selp.b32 	%r2777, 2, 1, %p1798;
$L__BB0_1320:
	add.s32 	%r2318, %r2776, %r1048;
	add.s32 	%r2319, %r2777, %r1050;
	add.s32 	%r1398, %r2318, %r1113;
	add.s32 	%r2317, %r2319, %r1115;
	mov.pred 	%p2059, 0;
	setp.eq.s32 	%p1800, %r2317, 4;
	@%p1800 bra 	$L__BB0_1327;
	setp.eq.s32 	%p1801, %r2317, 3;
	@%p1801 bra 	$L__BB0_1325;
	setp.ne.s32 	%p1802, %r2317, 2;
	@%p1802 bra 	$L__BB0_1324;
	setp.eq.s32 	%p2059, %r1398, 0;
$L__BB0_1324:
	add.s32 	%r2320, %r2775, 10;
	selp.b32 	%r2778, %r2320, %r2775, %p2059;
	bra.uni 	$L__BB0_1328;
$L__BB0_1325:
	setp.ne.s32 	%p1804, %r1398, 0;
	@%p1804 bra 	$L__BB0_1324;
	add.s32 	%r2778, %r2775, 100;
	bra.uni 	$L__BB0_1328;
$L__BB0_1327:
	add.s32 	%r2778, %r2775, 10000;
$L__BB0_1328:
	setp.eq.s32 	%p1806, %r900, %r2;
	setp.eq.s32 	%p1807, %r954, %r2;
	setp.eq.s32 	%p1808, %r780, %r2;
	selp.b32 	%r2322, 2, 1, %p1807;
	selp.u32 	%r2323, 1, 0, %p1807;
	selp.b32 	%r2324, %r2322, %r2323, %p1806;
	selp.b32 	%r2325, 0, %r1374, %p1806;
	setp.eq.s32 	%p1809, %r954, %r762;
	selp.u32 	%r2326, 1, 0, %p1809;
	add.s32 	%r2327, %r2325, %r2326;
	add.s32 	%r2328, %r2324, %r853;
	add.s32 	%r2329, %r2327, %r1168;
	add.s32 	%r2321, %r2328, %r802;
	selp.b32 	%r2330, 0, %r800, %p1808;
	add.s32 	%r1403, %r2329, %r2330;
	mov.pred 	%p2060, 0;
	setp.eq.s32 	%p1810, %r2321, 2;
	@%p1810 bra 	$L__BB0_1334;
	setp.eq.s32 	%p1811, %r2321, 3;
	@%p1811 bra 	$L__BB0_1332;
	setp.ne.s32 	%p1812, %r2321, 4;
	@%p1812 bra 	$L__BB0_1335;
	add.s32 	%r2779, %r2778, 10000;
	bra.uni 	$L__BB0_1336;
$L__BB0_1332:
	setp.ne.s32 	%p1814, %r1403, 0;
	@%p1814 bra 	$L__BB0_1335;
	add.s32 	%r2779, %r2778, 100;
	bra.uni 	$L__BB0_1336;
$L__BB0_1334:
	setp.eq.s32 	%p2060, %r1403, 0;
$L__BB0_1335:
	add.s32 	%r2331, %r2778, 10;
	selp.b32 	%r2779, %r2331, %r2778, %p2060;
$L__BB0_1336:
	setp.eq.s32 	%p1817, %r907, %r2;
	setp.eq.s32 	%p1818, %r813, %r2;
	selp.b32 	%r2333, 2, 1, %p1769;
	selp.u32 	%r2334, 1, 0, %p1769;
	selp.b32 	%r2335, %r2333, %r2334, %p1817;
	add.s32 	%r2336, %r1169, %r1362;
	add.s32 	%r2337, %r2335, %r856;
	add.s32 	%r2338, %r2336, %r1322;
	selp.u32 	%r2339, 1, 0, %p1818;
	add.s32 	%r2332, %r2337, %r2339;
	selp.b32 	%r2340, 0, %r814, %p1818;
	add.s32 	%r1408, %r2338, %r2340;
	mov.pred 	%p2061, 0;
	setp.eq.s32 	%p1819, %r2332, 4;
	@%p1819 bra 	$L__BB0_1343;
	setp.eq.s32 	%p1820, %r2332, 3;
	@%p1820 bra 	$L__BB0_1341;
	setp.ne.s32 	%p1821, %r2332, 2;
	@%p1821 bra 	$L__BB0_1340;
	setp.eq.s32 	%p2061, %r1408, 0;
$L__BB0_1340:
	add.s32 	%r2341, %r2779, 10;
	selp.b32 	%r2780, %r2341, %r2779, %p2061;
	bra.uni 	$L__BB0_1344;
$L__BB0_1341:
	setp.ne.s32 	%p1823, %r1408, 0;
	@%p1823 bra 	$L__BB0_1340;
	add.s32 	%r2780, %r2779, 100;
	bra.uni 	$L__BB0_1344;
$L__BB0_1343:
	add.s32 	%r2780, %r2779, 10000;
$L__BB0_1344:
	setp.eq.s32 	%p1826, %r825, %r2;
	setp.eq.s32 	%p1827, %r782, %r2;
	selp.b32 	%r2343, 2, 1, %p1779;
	selp.b32 	%r2344, %r2343, %r964, %p1827;
	add.s32 	%r2345, %r1316, %r963;
	add.s32 	%r2346, %r2344, %r870;
	add.s32 	%r2347, %r2345, %r1329;
	selp.u32 	%r2348, 1, 0, %p1826;
	add.s32 	%r2342, %r2346, %r2348;
	setp.eq.s32 	%p1828, %r825, %r762;
	selp.u32 	%r2349, 1, 0, %p1828;
	selp.b32 	%r2350, 0, %r2349, %p1826;
	add.s32 	%r1413, %r2347, %r2350;
	mov.pred 	%p2062, 0;
	setp.eq.s32 	%p1829, %r2342, 4;
	@%p1829 bra 	$L__BB0_1351;
	setp.eq.s32 	%p1830, %r2342, 3;
	@%p1830 bra 	$L__BB0_1349;
	setp.ne.s32 	%p1831, %r2342, 2;
	@%p1831 bra 	$L__BB0_1348;
	setp.eq.s32 	%p2062, %r1413, 0;
$L__BB0_1348:
	add.s32 	%r2351, %r2780, 10;
	selp.b32 	%r2781, %r2351, %r2780, %p2062;
	bra.uni 	$L__BB0_1352;
$L__BB0_1349:
	setp.ne.s32 	%p1833, %r1413, 0;
	@%p1833 bra 	$L__BB0_1348;
	add.s32 	%r2781, %r2780, 100;
	bra.uni 	$L__BB0_1352;
$L__BB0_1351:
	add.s32 	%r2781, %r2780, 10000;
$L__BB0_1352:
	setp.eq.s32 	%p1835, %r923, %r2;
	setp.eq.s32 	%p1836, %r879, %r2;
	setp.eq.s32 	%p1837, %r837, %r2;
	selp.b32 	%r2353, 2, 1, %p1790;
	selp.b32 	%r2354, %r2353, %r967, %p1835;
	add.s32 	%r2355, %r1323, %r965;
	selp.u32 	%r1418, 1, 0, %p1836;
	add.s32 	%r2356, %r2354, %r1418;
	selp.b32 	%r1419, 0, %r880, %p1836;
	add.s32 	%r2357, %r2355, %r1419;
	selp.u32 	%r2358, 1, 0, %p1837;
	add.s32 	%r2352, %r2356, %r2358;
	setp.eq.s32 	%p1839, %r837, %r762;
	selp.u32 	%r2359, 1, 0, %p1839;
	selp.b32 	%r2360, 0, %r2359, %p1837;
	add.s32 	%r1420, %r2357, %r2360;
	mov.pred 	%p2063, 0;
	setp.eq.s32 	%p1840, %r2352, 4;
	@%p1840 bra 	$L__BB0_1359;
	setp.eq.s32 	%p1841, %r2352, 3;
	@%p1841 bra 	$L__BB0_1357;
	setp.ne.s32 	%p1842, %r2352, 2;
	@%p1842 bra 	$L__BB0_1356;
	setp.eq.s32 	%p2063, %r1420, 0;
$L__BB0_1356:
	add.s32 	%r2361, %r2781, 10;
	selp.b32 	%r2782, %r2361, %r2781, %p2063;
	bra.uni 	$L__BB0_1360;
$L__BB0_1357:
	setp.ne.s32 	%p1844, %r1420, 0;
	@%p1844 bra 	$L__BB0_1356;
	add.s32 	%r2782, %r2781, 100;
	bra.uni 	$L__BB0_1360;
$L__BB0_1359:
	add.s32 	%r2782, %r2781, 10000;
$L__BB0_1360:
	setp.eq.s32 	%p1846, %r956, %r2;
	setp.eq.s32 	%p1847, %r1013, %r2;
	setp.eq.s32 	%p1848, %r1013, %r762;
	selp.u32 	%r2363, 1, 0, %p1848;
	selp.b32 	%r2364, 2, 1, %p1847;
	selp.u32 	%r2365, 1, 0, %p1847;
	selp.b32 	%r2366, %r2364, %r2365, %p1846;
	add.s32 	%r2367, %r1147, %r2363;
	add.s32 	%r2368, %r2366, %r909;
	add.s32 	%r2369, %r2367, %r1169;
	ld.local.u32 	%r2370, [%rd3+40];
	setp.eq.s32 	%p1849, %r2370, %r2;
	setp.eq.s32 	%p1850, %r2370, %r762;
	selp.u32 	%r2371, 1, 0, %p1849;
	add.s32 	%r2362, %r2368, %r2371;
	selp.u32 	%r2372, 1, 0, %p1850;
	add.s32 	%r1425, %r2369, %r2372;
	mov.pred 	%p2064, 0;
	setp.eq.s32 	%p1851, %r2362, 4;
	@%p1851 bra 	$L__BB0_1367;
	setp.eq.s32 	%p1852, %r2362, 3;
	@%p1852 bra 	$L__BB0_1365;
	setp.ne.s32 	%p1853, %r2362, 2;
	@%p1853 bra 	$L__BB0_1364;
	setp.eq.s32 	%p2064, %r1425, 0;
$L__BB0_1364:
	add.s32 	%r2373, %r2782, 10;
	selp.b32 	%r2783, %r2373, %r2782, %p2064;
	bra.uni 	$L__BB0_1368;
$L__BB0_1365:
	setp.ne.s32 	%p1855, %r1425, 0;
	@%p1855 bra 	$L__BB0_1364;
	add.s32 	%r2783, %r2782, 100;
	bra.uni 	$L__BB0_1368;
$L__BB0_1367:
	add.s32 	%r2783, %r2782, 10000;
$L__BB0_1368:
	setp.eq.s32 	%p1857, %r962, %r2;
	setp.eq.s32 	%p1858, %r1014, %r2;
	setp.eq.s32 	%p1859, %r1014, %r762;
	selp.u32 	%r1430, 1, 0, %p1859;
	selp.b32 	%r2375, 2, 1, %p1858;
	selp.u32 	%r2376, 1, 0, %p1858;
	selp.b32 	%r2377, %r2375, %r2376, %p1857;
	add.s32 	%r2378, %r1170, %r1430;
	ld.local.u32 	%r2379, [%rd3+68];
	setp.eq.s32 	%p1860, %r2379, %r2;
	setp.eq.s32 	%p1861, %r2379, %r762;
	selp.u32 	%r1431, 1, 0, %p1860;
	add.s32 	%r2380, %r2377, %r1431;
	selp.u32 	%r1432, 1, 0, %p1861;
	add.s32 	%r2381, %r2378, %r1432;
	add.s32 	%r2374, %r2380, %r870;
	add.s32 	%r1433, %r2381, %r1329;
	mov.pred 	%p2065, 0;
	setp.eq.s32 	%p1862, %r2374, 4;
	@%p1862 bra 	$L__BB0_1375;
	setp.eq.s32 	%p1863, %r2374, 3;
	@%p1863 bra 	$L__BB0_1373;
	setp.ne.s32 	%p1864, %r2374, 2;
	@%p1864 bra 	$L__BB0_1372;
	setp.eq.s32 	%p2065, %r1433, 0;
$L__BB0_1372:
	add.s32 	%r2382, %r2783, 10;
	selp.b32 	%r2784, %r2382, %r2783, %p2065;
	bra.uni 	$L__BB0_1376;
$L__BB0_1373:
	setp.ne.s32 	%p1866, %r1433, 0;
	@%p1866 bra 	$L__BB0_1372;
	add.s32 	%r2784, %r2783, 100;
	bra.uni 	$L__BB0_1376;
$L__BB0_1375:
	add.s32 	%r2784, %r2783, 10000;
$L__BB0_1376:
	ld.local.u32 	%r1438, [%rd3+96];
	setp.eq.s32 	%p1867, %r1438, %r2;
	@%p1867 bra 	$L__BB0_1378;
	setp.eq.s32 	%p1868, %r1438, %r762;
	selp.u32 	%r2383, 1, 0, %p1868;
	add.s32 	%r2786, %r2786, %r2383;
	bra.uni 	$L__BB0_1379;
$L__BB0_1378:
	setp.eq.s32 	%p1869, %r1020, %r2;
	selp.b32 	%r2785, 2, 1, %p1869;
$L__BB0_1379:
	ld.local.u32 	%r2385, [%rd3+72];
	setp.eq.s32 	%p1871, %r2385, %r2;
	setp.eq.s32 	%p1872, %r2385, %r762;
	selp.u32 	%r1443, 1, 0, %p1871;
	add.s32 	%r2386, %r2785, %r1443;
	selp.u32 	%r1444, 1, 0, %p1872;
	add.s32 	%r2387, %r2786, %r1444;
	add.s32 	%r2384, %r2386, %r1418;
	add.s32 	%r1445, %r2387, %r1419;
	mov.pred 	%p2066, 0;
	setp.eq.s32 	%p1873, %r2384, 4;
	@%p1873 bra 	$L__BB0_1386;
	setp.eq.s32 	%p1874, %r2384, 3;
	@%p1874 bra 	$L__BB0_1384;
	setp.ne.s32 	%p1875, %r2384, 2;
	@%p1875 bra 	$L__BB0_1383;
	setp.eq.s32 	%p2066, %r1445, 0;
$L__BB0_1383:
	add.s32 	%r2388, %r2784, 10;
	selp.b32 	%r2787, %r2388, %r2784, %p2066;
	bra.uni 	$L__BB0_1387;
$L__BB0_1384:
	setp.ne.s32 	%p1877, %r1445, 0;
	@%p1877 bra 	$L__BB0_1383;
	add.s32 	%r2787, %r2784, 100;
	bra.uni 	$L__BB0_1387;
$L__BB0_1386:
	add.s32 	%r2787, %r2784, 10000;
$L__BB0_1387:
	setp.eq.s32 	%p1878, %r978, %r2;
	ld.local.u32 	%r1450, [%rd3+124];
	setp.eq.s32 	%p1879, %r1450, %r762;
	selp.u32 	%r1451, 1, 0, %p1879;
	@%p1878 bra 	$L__BB0_1389;
	setp.eq.s32 	%p1880, %r1450, %r2;
	selp.u32 	%r2788, 1, 0, %p1880;
	add.s32 	%r2789, %r1451, %r979;
	bra.uni 	$L__BB0_1390;
$L__BB0_1389:
	setp.eq.s32 	%p1881, %r1450, %r2;
	selp.b32 	%r2788, 2, 1, %p1881;
	mov.u32 	%r2789, %r1451;
$L__BB0_1390:
	setp.eq.s32 	%p1883, %r891, %r2;
	add.s32 	%r2390, %r2788, %r938;
	add.s32 	%r2391, %r2789, %r1330;
	selp.u32 	%r2392, 1, 0, %p1883;
	add.s32 	%r2389, %r2390, %r2392;
	setp.eq.s32 	%p1884, %r891, %r762;
	selp.u32 	%r2393, 1, 0, %p1884;
	selp.b32 	%r2394, 0, %r2393, %p1883;
	add.s32 	%r1457, %r2391, %r2394;
	mov.pred 	%p2067, 0;
	setp.eq.s32 	%p1885, %r2389, 4;
	@%p1885 bra 	$L__BB0_1397;
	setp.eq.s32 	%p1886, %r2389, 3;
	@%p1886 bra 	$L__BB0_1395;
	setp.ne.s32 	%p1887, %r2389, 2;
	@%p1887 bra 	$L__BB0_1394;
	setp.eq.s32 	%p2067, %r1457, 0;
$L__BB0_1394:
	add.s32 	%r2395, %r2787, 10;
	selp.b32 	%r2790, %r2395, %r2787, %p2067;
	bra.uni 	$L__BB0_1398;
$L__BB0_1395:
	setp.ne.s32 	%p1889, %r1457, 0;
	@%p1889 bra 	$L__BB0_1394;
	add.s32 	%r2790, %r2787, 100;
	bra.uni 	$L__BB0_1398;
$L__BB0_1397:
	add.s32 	%r2790, %r2787, 10000;
$L__BB0_1398:
	setp.eq.s32 	%p1891, %r1014, %r2;
	setp.eq.s32 	%p1892, %r1066, %r2;
	selp.b32 	%r2397, 2, 1, %p1892;
	selp.u32 	%r2398, 1, 0, %p1892;
	selp.b32 	%r2399, %r2397, %r2398, %p1891;
	selp.b32 	%r2400, 0, %r1430, %p1891;
	setp.eq.s32 	%p1893, %r1066, %r762;
	selp.u32 	%r2401, 1, 0, %p1893;
	add.s32 	%r2402, %r2400, %r2401;
	add.s32 	%r2403, %r2399, %r964;
	add.s32 	%r2404, %r2402, %r1170;
	add.s32 	%r2396, %r2403, %r1431;
	add.s32 	%r1462, %r2404, %r1432;
	mov.pred 	%p2068, 0;
	setp.eq.s32 	%p1894, %r2396, 4;
	@%p1894 bra 	$L__BB0_1405;
	setp.eq.s32 	%p1895, %r2396, 3;
	@%p1895 bra 	$L__BB0_1403;
	setp.ne.s32 	%p1896, %r2396, 2;
	@%p1896 bra 	$L__BB0_1402;
	setp.eq.s32 	%p2068, %r1462, 0;
$L__BB0_1402:
	add.s32 	%r2405, %r2790, 10;
	selp.b32 	%r2791, %r2405, %r2790, %p2068;
	bra.uni 	$L__BB0_1406;
$L__BB0_1403:
	setp.ne.s32 	%p1898, %r1462, 0;
	@%p1898 bra 	$L__BB0_1402;
	add.s32 	%r2791, %r2790, 100;
	bra.uni 	$L__BB0_1406;
$L__BB0_1405:
	add.s32 	%r2791, %r2790, 10000;
$L__BB0_1406:
	setp.eq.s32 	%p1900, %r1438, %r2;
	setp.eq.s32 	%p1901, %r1067, %r2;
	setp.eq.s32 	%p1902, %r1020, %r2;
	selp.b32 	%r2407, 2, 1, %p1901;
	selp.u32 	%r2408, 1, 0, %p1901;
	selp.b32 	%r2409, %r2407, %r2408, %p1902;
	setp.eq.s32 	%p1903, %r1067, %r762;
	selp.u32 	%r2410, 1, 0, %p1903;
	setp.eq.s32 	%p1904, %r1020, %r762;
	selp.u32 	%r2411, 1, 0, %p1904;
	selp.b32 	%r2412, 0, %r2411, %p1902;
	add.s32 	%r2413, %r2412, %r2410;
	setp.eq.s32 	%p1905, %r1438, %r762;
	selp.u32 	%r2414, 1, 0, %p1900;
	add.s32 	%r2415, %r2409, %r2414;
	selp.u32 	%r2416, 1, 0, %p1905;
	add.s32 	%r2417, %r2413, %r2416;
	add.s32 	%r2406, %r2415, %r1443;
	add.s32 	%r1467, %r2417, %r1444;
	mov.pred 	%p2069, 0;
	setp.eq.s32 	%p1906, %r2406, 4;
	@%p1906 bra 	$L__BB0_1413;
	setp.eq.s32 	%p1907, %r2406, 3;
	@%p1907 bra 	$L__BB0_1411;
	setp.ne.s32 	%p1908, %r2406, 2;
	@%p1908 bra 	$L__BB0_1410;
	setp.eq.s32 	%p2069, %r1467, 0;
$L__BB0_1410:
	add.s32 	%r2418, %r2791, 10;
	selp.b32 	%r2792, %r2418, %r2791, %p2069;
	bra.uni 	$L__BB0_1414;
$L__BB0_1411:
	setp.ne.s32 	%p1910, %r1467, 0;
	@%p1910 bra 	$L__BB0_1410;
	add.s32 	%r2792, %r2791, 100;
	bra.uni 	$L__BB0_1414;
$L__BB0_1413:
	add.s32 	%r2792, %r2791, 10000;
$L__BB0_1414:
	setp.eq.s32 	%p1912, %r1450, %r2;
	setp.eq.s32 	%p1913, %r1074, %r2;
	selp.b32 	%r2420, 2, 1, %p1913;
	selp.u32 	%r2421, 1, 0, %p1913;
	selp.b32 	%r2422, %r2420, %r2421, %p1912;
	selp.b32 	%r2423, 0, %r1451, %p1912;
	add.s32 	%r2424, %r2423, %r1075;
	add.s32 	%r2425, %r2422, %r981;
	add.s32 	%r2426, %r2424, %r979;
	ld.local.u32 	%r2427, [%rd3+76];
	setp.eq.s32 	%p1914, %r2427, %r2;
	setp.eq.s32 	%p1915, %r2427, %r762;
	selp.u32 	%r2428, 1, 0, %p1914;
	add.s32 	%r2419, %r2425, %r2428;
	selp.u32 	%r2429, 1, 0, %p1915;
	add.s32 	%r1472, %r2426, %r2429;
	mov.pred 	%p2070, 0;
	setp.eq.s32 	%p1916, %r2419, 4;
	@%p1916 bra 	$L__BB0_1421;
	setp.eq.s32 	%p1917, %r2419, 3;
	@%p1917 bra 	$L__BB0_1419;
	setp.ne.s32 	%p1918, %r2419, 2;
	@%p1918 bra 	$L__BB0_1418;
	setp.eq.s32 	%p2070, %r1472, 0;
$L__BB0_1418:
	add.s32 	%r2430, %r2792, 10;
	selp.b32 	%r2793, %r2430, %r2792, %p2070;
	bra.uni 	$L__BB0_1422;
$L__BB0_1419:
	setp.ne.s32 	%p1920, %r1472, 0;
	@%p1920 bra 	$L__BB0_1418;
	add.s32 	%r2793, %r2792, 100;
	bra.uni 	$L__BB0_1422;
$L__BB0_1421:
	add.s32 	%r2793, %r2792, 10000;
$L__BB0_1422:
	setp.eq.s32 	%p1921, %r1036, %r2;
	ld.local.u32 	%r1477, [%rd3+152];
	setp.eq.s32 	%p1922, %r1477, %r762;
	selp.u32 	%r2795, 1, 0, %p1922;
	@%p1921 bra 	$L__BB0_1424;
	setp.eq.s32 	%p1923, %r1477, %r2;
	selp.u32 	%r2794, 1, 0, %p1923;
	add.s32 	%r2795, %r2795, %r1037;
	bra.uni 	$L__BB0_1425;
$L__BB0_1424:
	setp.eq.s32 	%p1924, %r1477, %r2;
	selp.b32 	%r2794, 2, 1, %p1924;
$L__BB0_1425:
	setp.eq.s32 	%p1926, %r947, %r2;
	add.s32 	%r2432, %r2794, %r993;
	add.s32 	%r2433, %r2795, %r991;
	selp.u32 	%r2434, 1, 0, %p1926;
	add.s32 	%r2431, %r2432, %r2434;
	selp.b32 	%r2435, 0, %r948, %p1926;
	add.s32 	%r1484, %r2433, %r2435;
	mov.pred 	%p2071, 0;
	setp.eq.s32 	%p1927, %r2431, 4;
	@%p1927 bra 	$L__BB0_1432;
	setp.eq.s32 	%p1928, %r2431, 3;
	@%p1928 bra 	$L__BB0_1430;
	setp.ne.s32 	%p1929, %r2431, 2;
	@%p1929 bra 	$L__BB0_1429;
	setp.eq.s32 	%p2071, %r1484, 0;
$L__BB0_1429:
	add.s32 	%r2436, %r2793, 10;
	selp.b32 	%r2796, %r2436, %r2793, %p2071;
	bra.uni 	$L__BB0_1433;
$L__BB0_1430:
	setp.ne.s32 	%p1931, %r1484, 0;
	@%p1931 bra 	$L__BB0_1429;
	add.s32 	%r2796, %r2793, 100;
	bra.uni 	$L__BB0_1433;
$L__BB0_1432:
	add.s32 	%r2796, %r2793, 10000;
$L__BB0_1433:
	max.s32 	%r2634, %r2796, %r2634;
$L__BB0_1434:
	add.s32 	%r2633, %r2633, 1;
	add.s64 	%rd29, %rd29, 4;
	setp.ne.s32 	%p1932, %r2633, 7;
	@%p1932 bra 	$L__BB0_740;
	ld.param.s8 	%rs2, [_Z18findBestMoveKernelPiiS_b_param_3];
	ld.param.u64 	%rd28, [_Z18findBestMoveKernelPiiS_b_param_2];
	mov.u32 	%r2437, %tid.x;
	setp.eq.s16 	%p1933, %rs2, 0;
	shl.b32 	%r2438, %r2632, 1;
	sub.s32 	%r2439, %r2438, %r2634;
	shl.b32 	%r2440, %r2634, 1;
	sub.s32 	%r2441, %r2632, %r2440;
	selp.b32 	%r2442, %r2441, %r2439, %p1933;
	cvta.to.global.u64 	%rd25, %rd28;
	mul.wide.u32 	%rd26, %r2437, 4;
	add.s64 	%rd27, %rd25, %rd26;
	st.global.u32 	[%rd27], %r2442;
$L__BB0_1436:
	ret;

}


// ===== COMPILED SASS (sm_100) =====

	.target	sm_100

	.elftype	@"ET_EXEC"


//--------------------- .note.nv.tkinfo           --------------------------
	.section	.note.nv.tkinfo,"",@"SHT_NOTE"
	.sectionflags	@"SHF_NOTE_NV_TKINFO"
	.tkinfo
        /*0018*/ 	.word	0x00000002
        /*0030*/ 	.string	""
        /*0030*/ 	.string	"ptxas"
        /*0030*/ 	.string	"Cuda compilation tools, release 13.0, V13.0.88"
        /*0030*/ 	.string	"Build cuda_13.0.r13.0/compiler.36424714_0"
        /*0030*/ 	.string	"-arch sm_100 -m 64 "



//--------------------- .note.nv.cuinfo           --------------------------
	.section	.note.nv.cuinfo,"",@"SHT_NOTE"
	.sectionflags	@"SHF_NOTE_NV_CUINFO"
        /*0018*/ 	.short	0x0002
        /*001a*/ 	.short	0x0064
        /*001c*/ 	.short	0x0082
	.zero		2


//--------------------- .nv.info                  --------------------------
	.section	.nv.info,"",@"SHT_CUDA_INFO"
	.align	4


	//----- nvinfo : EIATTR_REGCOUNT
	.align		4
        /*0000*/ 	.byte	0x04, 0x2f
        /*0002*/ 	.short	(.L_1 - .L_0)
	.align		4
.L_0:
        /*0004*/ 	.word	index@(_Z18findBestMoveKernelPiiS_b)
        /*0008*/ 	.word	0x00000079


	//----- nvinfo : EIATTR_FRAME_SIZE
	.align		4
.L_1:
        /*000c*/ 	.byte	0x04, 0x11
        /*000e*/ 	.short	(.L_3 - .L_2)
	.align		4
.L_2:
        /*0010*/ 	.word	index@(_Z18findBestMoveKernelPiiS_b)
        /*0014*/ 	.word	0x00000150


	//----- nvinfo : EIATTR_MIN_STACK_SIZE
	.align		4
.L_3:
        /*0018*/ 	.byte	0x04, 0x12
        /*001a*/ 	.short	(.L_5 - .L_4)
	.align		4
.L_4:
        /*001c*/ 	.word	index@(_Z18findBestMoveKernelPiiS_b)
        /*0020*/ 	.word	0x00000150
.L_5:


//--------------------- .nv.compat                --------------------------
	.section	.nv.compat,"",@"SHT_CUDA_COMPAT_INFO"
	.align	4
        /*0000*/ 	.byte	0x02, 0x09, 0x00, 0x00, 0x02, 0x02, 0x01, 0x00, 0x02, 0x05, 0x05, 0x00, 0x03, 0x07, 0x01, 0x01
        /*0010*/ 	.byte	0x02, 0x03, 0x00, 0x00, 0x02, 0x06, 0x01, 0x00, 0x04, 0x0b, 0x08, 0x00, 0x09, 0x00, 0x00, 0x00
        /*0020*/ 	.byte	0x00, 0x00, 0x00, 0x00


//--------------------- .nv.info._Z18findBestMoveKernelPiiS_b --------------------------
	.section	.nv.info._Z18findBestMoveKernelPiiS_b,"",@"SHT_CUDA_INFO"
	.sectionflags	@""
	.align	4


	//----- nvinfo : EIATTR_CUDA_API_VERSION
	.align		4
        /*0000*/ 	.byte	0x04, 0x37
        /*0002*/ 	.short	(.L_7 - .L_6)
.L_6:
        /*0004*/ 	.word	0x00000082


	//----- nvinfo : EIATTR_KPARAM_INFO
	.align		4
.L_7:
        /*0008*/ 	.byte	0x04, 0x17
        /*000a*/ 	.short	(.L_9 - .L_8)
.L_8:
        /*000c*/ 	.word	0x00000000
        /*0010*/ 	.short	0x0003
        /*0012*/ 	.short	0x0018
        /*0014*/ 	.byte	0x00, 0xf0, 0x05, 0x00


	//----- nvinfo : EIATTR_KPARAM_INFO
	.align		4
.L_9:
        /*0018*/ 	.byte	0x04, 0x17
        /*001a*/ 	.short	(.L_11 - .L_10)
.L_10:
        /*001c*/ 	.word	0x00000000
        /*0020*/ 	.short	0x0002
        /*0022*/ 	.short	0x0010
        /*0024*/ 	.byte	0x00, 0xf5, 0x21, 0x00


	//----- nvinfo : EIATTR_KPARAM_INFO
	.align		4
.L_11:
        /*0028*/ 	.byte	0x04, 0x17
        /*002a*/ 	.short	(.L_13 - .L_12)
.L_12:
        /*002c*/ 	.word	0x00000000
        /*0030*/ 	.short	0x0001
        /*0032*/ 	.short	0x0008
        /*0034*/ 	.byte	0x00, 0xf0, 0x11, 0x00


	//----- nvinfo : EIATTR_KPARAM_INFO
	.align		4
.L_13:
        /*0038*/ 	.byte	0x04, 0x17
        /*003a*/ 	.short	(.L_15 - .L_14)
.L_14:
        /*003c*/ 	.word	0x00000000
        /*0040*/ 	.short	0x0000
        /*0042*/ 	.short	0x0000
        /*0044*/ 	.byte	0x00, 0xf5, 0x21, 0x00


	//----- nvinfo : EIATTR_SPARSE_MMA_MASK
	.align		4
.L_15:
        /*0048*/ 	.byte	0x03, 0x50
        /*004a*/ 	.short	0x0000


	//----- nvinfo : EIATTR_MAXREG_COUNT
	.align		4
        /*004c*/ 	.byte	0x03, 0x1b
        /*004e*/ 	.short	0x00ff


	//----- nvinfo : EIATTR_MERCURY_ISA_VERSION
	.align		4
        /*0050*/ 	.byte	0x03, 0x5f
        /*0052*/ 	.short	0x0101


	//----- nvinfo : EIATTR_VRC_CTA_INIT_COUNT
	.align		4
        /*0054*/ 	.byte	0x02, 0x4a
	.zero		1
	.zero		1


	//----- nvinfo : EIATTR_EXIT_INSTR_OFFSETS
	.align		4
        /*0058*/ 	.byte	0x04, 0x1c
        /*005a*/ 	.short	(.L_17 - .L_16)


	//   ....[0]....
.L_16:
        /*005c*/ 	.word	0x00000660


	//   ....[1]....
        /*0060*/ 	.word	0x00014940


	//----- nvinfo : EIATTR_CRS_STACK_SIZE
	.align		4
.L_17:
        /*0064*/ 	.byte	0x04, 0x1e
        /*0066*/ 	.short	(.L_19 - .L_18)
.L_18:
        /*0068*/ 	.word	0x00000000


	//----- nvinfo : EIATTR_CBANK_PARAM_SIZE
	.align		4
.L_19:
        /*006c*/ 	.byte	0x03, 0x19
        /*006e*/ 	.short	0x0019


	//----- nvinfo : EIATTR_PARAM_CBANK
	.align		4
        /*0070*/ 	.byte	0x04, 0x0a
        /*0072*/ 	.short	(.L_21 - .L_20)
	.align		4
.L_20:
        /*0074*/ 	.word	index@(.nv.constant0._Z18findBestMoveKernelPiiS_b)
        /*0078*/ 	.short	0x0380
        /*007a*/ 	.short	0x0019


	//----- nvinfo : EIATTR_SW_WAR
	.align		4
.L_21:
        /*007c*/ 	.byte	0x04, 0x36
        /*007e*/ 	.short	(.L_23 - .L_22)
.L_22:
        /*0080*/ 	.word	0x00000008
.L_23:


//--------------------- .nv.callgraph             --------------------------
	.section	.nv.callgraph,"",@"SHT_CUDA_CALLGRAPH"
	.align	4
	.sectionentsize	8
	.align		4
        /*0000*/ 	.word	0x00000000
	.align		4
        /*0004*/ 	.word	0xffffffff
	.align		4
        /*0008*/ 	.word	0x00000000
	.align		4
        /*000c*/ 	.word	0xfffffffe
	.align		4
        /*0010*/ 	.word	0x00000000
	.align		4
        /*0014*/ 	.word	0xfffffffd
	.align		4
        /*0018*/ 	.word	0x00000000
	.align		4
        /*001c*/ 	.word	0xfffffffc


//--------------------- .text._Z18findBestMoveKernelPiiS_b --------------------------
	.section	.text._Z18findBestMoveKernelPiiS_b,"ax",@progbits
	.align	128
        .global         _Z18findBestMoveKernelPiiS_b
        .type           _Z18findBestMoveKernelPiiS_b,@function
        .size           _Z18findBestMoveKernelPiiS_b,(.L_x_961 - _Z18findBestMoveKernelPiiS_b)
        .other          _Z18findBestMoveKernelPiiS_b,@"STO_CUDA_ENTRY STV_DEFAULT"
_Z18findBestMoveKernelPiiS_b:
.text._Z18findBestMoveKernelPiiS_b:
[----:B------:R-:W0:Y:S08]  /*0000*/  LDC R1, c[0x0][0x37c] ;  /* 0x0000df00ff017b82 */ /* 0x000e300000000800 */
[----:B------:R-:W1:Y:S01]  /*0010*/  LDC.64 R44, c[0x0][0x380] ;  /* 0x0000e000ff2c7b82 */ /* 0x000e620000000a00 */
[----:B------:R-:W1:Y:S01]  /*0020*/  LDCU.64 UR10, c[0x0][0x358] ;  /* 0x00006b00ff0a77ac */ /* 0x000e620008000a00 */
[----:B------:R-:W2:Y:S01]  /*0030*/  S2R R47, SR_TID.X ;  /* 0x00000000002f7919 */ /* 0x000ea20000002100 */
[----:B0-----:R-:W-:Y:S01]  /*0040*/  VIADD R1, R1, 0xfffffeb0 ;  /* 0xfffffeb001017836 */ /* 0x001fe20000000000 */
[----:B------:R-:W0:Y:S01]  /*0050*/  LDCU UR4, c[0x0][0x388] ;  /* 0x00007100ff0477ac */ /* 0x000e220008000800 */
[----:B-1----:R-:W3:Y:S04]  /*0060*/  LDG.E R2, desc[UR10][R44.64] ;  /* 0x0000000a2c027981 */ /* 0x002ee8000c1e1900 */
[----:B------:R-:W3:Y:S04]  /*0070*/  LDG.E R3, desc[UR10][R44.64+0x4] ;  /* 0x0000040a2c037981 */ /* 0x000ee8000c1e1900 */
[----:B------:R-:W4:Y:S04]  /*0080*/  LDG.E R4, desc[UR10][R44.64+0x8] ;  /* 0x0000080a2c047981 */ /* 0x000f28000c1e1900 */
[----:B------:R-:W4:Y:S04]  /*0090*/  LDG.E R5, desc[UR10][R44.64+0xc] ;  /* 0x00000c0a2c057981 */ /* 0x000f28000c1e1900 */
[----:B------:R-:W5:Y:S04]  /*00a0*/  LDG.E R6, desc[UR10][R44.64+0x10] ;  /* 0x0000100a2c067981 */ /* 0x000f68000c1e1900 */
        /* <DEDUP_REMOVED lines=36> */
[----:B------:R-:W5:Y:S01]  /*02f0*/  LDG.E R43, desc[UR10][R44.64+0xa4] ;  /* 0x0000a40a2c2b7981 */ /* 0x000f62000c1e1900 */
[----:B------:R-:W-:-:S04]  /*0300*/  IMAD.MOV.U32 R0, RZ, RZ, R1 ;  /* 0x000000ffff007224 */ /* 0x000fc800078e0001 */
[----:B--2---:R-:W-:Y:S01]  /*0310*/  IMAD R0, R47, 0x4, R0 ;  /* 0x000000042f007824 */ /* 0x004fe200078e0200 */
[----:B---3--:R1:W-:Y:S04]  /*0320*/  STL.64 [R1], R2 ;  /* 0x0000000201007387 */ /* 0x0083e80000100a00 */
[----:B----4-:R2:W-:Y:S04]  /*0330*/  STL.64 [R1+0x8], R4 ;  /* 0x0000080401007387 */ /* 0x0105e80000100a00 */
[----:B-----5:R2:W-:Y:S04]  /*0340*/  STL.64 [R1+0x10], R6 ;  /* 0x0000100601007387 */ /* 0x0205e80000100a00 */
[----:B------:R2:W-:Y:S04]  /*0350*/  STL.64 [R1+0x18], R8 ;  /* 0x0000180801007387 */ /* 0x0005e80000100a00 */
        /* <DEDUP_REMOVED lines=17> */
[----:B-1----:R-:W3:Y:S01]  /*0470*/  LDL R2, [R0+0x8c] ;  /* 0x00008c0000027983 */ /* 0x002ee20000100800 */
[----:B0-----:R-:W-:Y:S01]  /*0480*/  UISETP.NE.AND UP0, UPT, UR4, 0x1, UPT ;  /* 0x000000010400788c */ /* 0x001fe2000bf05270 */
[----:B------:R-:W-:Y:S01]  /*0490*/  R2UR UR7, R1 ;  /* 0x00000000010772ca */ /* 0x000fe200000e0000 */
[----:B------:R-:W-:Y:S01]  /*04a0*/  UMOV UR5, 0x2 ;  /* 0x0000000200057882 */ /* 0x000fe20000000000 */
[----:B------:R-:W-:Y:S01]  /*04b0*/  BSSY.RECONVERGENT B0, `(.L_x_0) ;  /* 0x000001d000007945 */ /* 0x000fe20003800200 */
[----:B------:R-:W-:Y:S01]  /*04c0*/  USEL UR5, UR5, 0x1, !UP0 ;  /* 0x0000000105057887 */ /* 0x000fe2000c000000 */
[----:B------:R-:W-:Y:S01]  /*04d0*/  IMAD.MOV.U32 R3, RZ, RZ, 0x23 ;  /* 0x00000023ff037424 */ /* 0x000fe200078e00ff */
[----:B---3--:R-:W-:-:S13]  /*04e0*/  ISETP.NE.AND P0, PT, R2, RZ, PT ;  /* 0x000000ff0200720c */ /* 0x008fda0003f05270 */
[----:B--2---:R-:W-:Y:S05]  /*04f0*/  @!P0 BRA `(.L_x_1) ;  /* 0x0000000000608947 */ /* 0x004fea0003800000 */
[----:B------:R-:W2:Y:S01]  /*0500*/  LDL R2, [R0+0x70] ;  /* 0x0000700000027983 */ /* 0x000ea20000100800 */
[----:B------:R-:W-:Y:S01]  /*0510*/  IMAD.MOV.U32 R3, RZ, RZ, 0x1c ;  /* 0x0000001cff037424 */ /* 0x000fe200078e00ff */
[----:B--2---:R-:W-:-:S13]  /*0520*/  ISETP.NE.AND P0, PT, R2, RZ, PT ;  /* 0x000000ff0200720c */ /* 0x004fda0003f05270 */
[----:B------:R-:W-:Y:S05]  /*0530*/  @!P0 BRA `(.L_x_1) ;  /* 0x0000000000508947 */ /* 0x000fea0003800000 */
        /* <DEDUP_REMOVED lines=12> */
[----:B------:R-:W2:Y:S02]  /*0600*/  LDL R2, [R0] ;  /* 0x0000000000027983 */ /* 0x000ea40000100800 */
[----:B--2---:R-:W-:-:S13]  /*0610*/  ISETP.NE.AND P0, PT, R2, RZ, PT ;  /* 0x000000ff0200720c */ /* 0x004fda0003f05270 */
[----:B------:R-:W0:Y:S01]  /*0620*/  @P0 LDC.64 R2, c[0x0][0x390] ;  /* 0x0000e400ff020b82 */ /* 0x000e220000000a00 */
[----:B------:R-:W-:Y:S02]  /*0630*/  @P0 IMAD.MOV.U32 R5, RZ, RZ, -0x80000000 ;  /* 0x80000000ff050424 */ /* 0x000fe400078e00ff */
[----:B0-----:R-:W-:-:S05]  /*0640*/  @P0 IMAD.WIDE.U32 R2, R47, 0x4, R2 ;  /* 0x000000042f020825 */ /* 0x001fca00078e0002 */
[----:B------:R0:W-:Y:S01]  /*0650*/  @P0 STG.E desc[UR10][R2.64], R5 ;  /* 0x0000000502000986 */ /* 0x0001e2000c10190a */
[----:B------:R-:W-:Y:S05]  /*0660*/  @P0 EXIT ;  /* 0x000000000000094d */ /* 0x000fea0003800000 */
[----:B0-----:R-:W-:-:S07]  /*0670*/  IMAD.MOV.U32 R3, RZ, RZ, RZ ;  /* 0x000000ffff037224 */ /* 0x001fce00078e00ff */
.L_x_1:
[----:B------:R-:W-:Y:S05]  /*0680*/  BSYNC.RECONVERGENT B0 ;  /* 0x0000000000007941 */ /* 0x000fea0003800200 */
.L_x_0:
[----:B------:R-:W-:Y:S02]  /*0690*/  IMAD R3, R3, 0x4, R0 ;  /* 0x0000000403037824 */ /* 0x000fe400078e0200 */
[----:B------:R-:W-:-:S05]  /*06a0*/  IMAD.U32 R0, RZ, RZ, UR4 ;  /* 0x00000004ff007e24 */ /* 0x000fca000f8e00ff */
[----:B------:R0:W-:Y:S04]  /*06b0*/  STL [R3], R0 ;  /* 0x0000000003007387 */ /* 0x0001e80000100800 */
[----:B------:R-:W2:Y:S04]  /*06c0*/  LDL.64 R14, [R1] ;  /* 0x00000000010e7983 */ /* 0x000ea80000100a00 */
[----:B------:R-:W3:Y:S04]  /*06d0*/  LDL.64 R10, [R1+0x28] ;  /* 0x00002800010a7983 */ /* 0x000ee80000100a00 */
[----:B------:R-:W4:Y:S04]  /*06e0*/  LDL.64 R12, [R1+0x8] ;  /* 0x00000800010c7983 */ /* 0x000f280000100a00 */
[----:B------:R-:W5:Y:S04]  /*06f0*/  LDL.64 R22, [R1+0x40] ;  /* 0x0000400001167983 */ /* 0x000f680000100a00 */
[----:B------:R-:W5:Y:S04]  /*0700*/  LDL.64 R20, [R1+0x60] ;  /* 0x0000600001147983 */ /* 0x000f680000100a00 */
[----:B------:R-:W5:Y:S04]  /*0710*/  LDL.64 R18, [R1+0x78] ;  /* 0x0000780001127983 */ /* 0x000f680000100a00 */
[----:B------:R-:W5:Y:S01]  /*0720*/  LDL.64 R16, [R1+0x98] ;  /* 0x0000980001107983 */ /* 0x000f620000100a00 */
[----:B------:R-:W-:-:S02]  /*0730*/  LOP3.LUT R44, R44, 0xffffdfff, RZ, 0xc0, !PT ;  /* 0xffffdfff2c2c7812 */ /* 0x000fc400078ec0ff */
[----:B------:R-:W-:Y:S01]  /*0740*/  LOP3.LUT R45, R45, 0xffffefff, RZ, 0xc0, !PT ;  /* 0xffffefff2d2d7812 */ /* 0x000fe200078ec0ff */
[----:B------:R-:W-:Y:S01]  /*0750*/  BSSY.RECONVERGENT B0, `(.L_x_2) ;  /* 0x0000045000007945 */ /* 0x000fe20003800200 */
[C---:B--2---:R-:W-:Y:S02]  /*0760*/  ISETP.NE.AND P3, PT, R15.reuse, UR4, PT ;  /* 0x000000040f007c0c */ /* 0x044fe4000bf65270 */
[C---:B------:R-:W-:Y:S02]  /*0770*/  ISETP.NE.AND P0, PT, R14.reuse, UR5, PT ;  /* 0x000000050e007c0c */ /* 0x040fe4000bf05270 */
[----:B------:R-:W-:Y:S02]  /*0780*/  ISETP.NE.AND P4, PT, R15, UR5, P3 ;  /* 0x000000050f007c0c */ /* 0x000fe40009f85270 */
[----:B------:R-:W-:Y:S02]  /*0790*/  ISETP.NE.AND P0, PT, R14, UR4, !P0 ;  /* 0x000000040e007c0c */ /* 0x000fe4000c705270 */
[----:B---3--:R-:W-:-:S02]  /*07a0*/  ISETP.NE.AND P6, PT, R10, UR4, PT ;  /* 0x000000040a007c0c */ /* 0x008fc4000bfc5270 */
[----:B0-----:R-:W-:-:S03]  /*07b0*/  SEL R0, RZ, 0x1, !P0 ;  /* 0x00000001ff007807 */ /* 0x001fc60004000000 */
[----:B------:R-:W-:Y:S02]  /*07c0*/  @P3 LOP3.LUT R44, R44, 0x2000, RZ, 0xfc, !PT ;  /* 0x000020002c2c3812 */ /* 0x000fe400078efcff */
[----:B------:R-:W-:Y:S02]  /*07d0*/  @P3 VIADD R4, R0, 0x1 ;  /* 0x0000000100043836 */ /* 0x000fe40000000000 */
[----:B------:R-:W-:Y:S01]  /*07e0*/  @P4 IMAD.MOV R4, RZ, RZ, R0 ;  /* 0x000000ffff044224 */ /* 0x000fe200078e0200 */
[----:B----4-:R-:W-:Y:S02]  /*07f0*/  ISETP.NE.AND P4, PT, R13, UR4, PT ;  /* 0x000000040d007c0c */ /* 0x010fe4000bf85270 */
[----:B------:R-:W-:-:S04]  /*0800*/  LOP3.LUT R44, R44, 0xbfffffff, RZ, 0xc0, !PT ;  /* 0xbfffffff2c2c7812 */ /* 0x000fc800078ec0ff */
[----:B------:R-:W-:Y:S02]  /*0810*/  @P6 LOP3.LUT R44, R44, 0x40000000, RZ, 0xfc, !PT ;  /* 0x400000002c2c6812 */ /* 0x000fe400078efcff */
[----:B------:R-:W-:Y:S02]  /*0820*/  ISETP.NE.AND P5, PT, R13, UR4, PT ;  /* 0x000000040d007c0c */ /* 0x000fe4000bfa5270 */
[----:B------:R-:W-:Y:S01]  /*0830*/  LOP3.LUT R44, R44, 0xdfffffff, RZ, 0xc0, !PT ;  /* 0xdfffffff2c2c7812 */ /* 0x000fe200078ec0ff */
[----:B------:R-:W-:Y:S01]  /*0840*/  @!P3 IMAD.MOV.U32 R3, RZ, RZ, 0x1 ;  /* 0x00000001ff03b424 */ /* 0x000fe200078e00ff */
[----:B------:R-:W-:Y:S02]  /*0850*/  @P3 ISETP.NE.AND P2, PT, R14, UR4, PT ;  /* 0x000000040e003c0c */ /* 0x000fe4000bf45270 */
[----:B------:R-:W-:Y:S02]  /*0860*/  @P4 LOP3.LUT R44, R44, 0x20000000, RZ, 0xfc, !PT ;  /* 0x200000002c2c4812 */ /* 0x000fe400078efcff */
[----:B------:R-:W-:-:S02]  /*0870*/  @!P3 ISETP.NE.AND P1, PT, R14, UR4, PT ;  /* 0x000000040e00bc0c */ /* 0x000fc4000bf25270 */
[----:B------:R-:W-:Y:S02]  /*0880*/  ISETP.NE.AND P0, PT, R13, UR5, PT ;  /* 0x000000050d007c0c */ /* 0x000fe4000bf05270 */
[----:B------:R-:W-:Y:S02]  /*0890*/  LOP3.LUT R44, R44, 0xff7fffff, RZ, 0xc0, !PT ;  /* 0xff7fffff2c2c7812 */ /* 0x000fe400078ec0ff */
[----:B------:R-:W-:Y:S02]  /*08a0*/  @P3 SEL R2, RZ, 0x1, P2 ;  /* 0x00000001ff023807 */ /* 0x000fe40001000000 */
[----:B------:R-:W-:Y:S02]  /*08b0*/  @!P3 SEL R2, R3, 0x2, P1 ;  /* 0x000000020302b807 */ /* 0x000fe40000800000 */
[----:B------:R-:W-:Y:S02]  /*08c0*/  ISETP.NE.AND P3, PT, R13, UR4, !P0 ;  /* 0x000000040d007c0c */ /* 0x000fe4000c765270 */
[----:B------:R-:W-:-:S02]  /*08d0*/  @P5 LOP3.LUT R44, R44, 0x800000, RZ, 0xfc, !PT ;  /* 0x008000002c2c5812 */ /* 0x000fc400078efcff */
[----:B------:R-:W-:Y:S02]  /*08e0*/  SEL R50, RZ, 0x1, P5 ;  /* 0x00000001ff327807 */ /* 0x000fe40002800000 */
[----:B-----5:R-:W-:Y:S02]  /*08f0*/  ISETP.NE.AND P5, PT, R23, UR4, PT ;  /* 0x0000000417007c0c */ /* 0x020fe4000bfa5270 */
[----:B------:R-:W-:Y:S02]  /*0900*/  SEL R56, RZ, 0x1, !P3 ;  /* 0x00000001ff387807 */ /* 0x000fe40005800000 */
[----:B------:R-:W-:Y:S02]  /*0910*/  SEL R3, RZ, 0x3, P4 ;  /* 0x00000003ff037807 */ /* 0x000fe40002000000 */
[----:B------:R-:W-:-:S03]  /*0920*/  ISETP.NE.AND P3, PT, R20, UR4, PT ;  /* 0x0000000414007c0c */ /* 0x000fc6000bf65270 */
[----:B------:R-:W-:-:S04]  /*0930*/  @!P6 VIADD R3, R3, 0x3 ;  /* 0x000000030303e836 */ /* 0x000fc80000000000 */
[----:B------:R-:W-:-:S06]  /*0940*/  @!P5 VIADD R3, R3, 0x3 ;  /* 0x000000030303d836 */ /* 0x000fcc0000000000 */
[----:B------:R-:W-:Y:S01]  /*0950*/  @P3 LOP3.LUT R45, R45, 0x1000, RZ, 0xfc, !PT ;  /* 0x000010002d2d3812 */ /* 0x000fe200078efcff */
[----:B------:R-:W-:Y:S01]  /*0960*/  @!P3 VIADD R3, R3, 0x3 ;  /* 0x000000030303b836 */ /* 0x000fe20000000000 */
[----:B------:R-:W-:Y:S02]  /*0970*/  ISETP.NE.AND P3, PT, R19, UR4, PT ;  /* 0x0000000413007c0c */ /* 0x000fe4000bf65270 */
[C---:B------:R-:W-:Y:S02]  /*0980*/  ISETP.NE.AND P1, PT, R12.reuse, UR5, PT ;  /* 0x000000050c007c0c */ /* 0x040fe4000bf25270 */
[----:B------:R-:W-:Y:S02]  /*0990*/  LOP3.LUT R45, R45, 0xfffff7ff, RZ, 0xc0, !PT ;  /* 0xfffff7ff2d2d7812 */ /* 0x000fe400078ec0ff */
[----:B------:R-:W-:-:S04]  /*09a0*/  ISETP.NE.AND P2, PT, R12, UR4, !P1 ;  /* 0x000000040c007c0c */ /* 0x000fc8000cf45270 */
[----:B------:R-:W-:-:S03]  /*09b0*/  SEL R57, RZ, 0x1, !P2 ;  /* 0x00000001ff397807 */ /* 0x000fc60005000000 */
[----:B------:R-:W-:Y:S01]  /*09c0*/  @P3 LOP3.LUT R45, R45, 0x800, RZ, 0xfc, !PT ;  /* 0x000008002d2d3812 */ /* 0x000fe200078efcff */
[----:B------:R-:W-:Y:S01]  /*09d0*/  @!P3 VIADD R3, R3, 0x3 ;  /* 0x000000030303b836 */ /* 0x000fe20000000000 */
[----:B------:R-:W-:Y:S02]  /*09e0*/  ISETP.NE.AND P3, PT, R16, UR4, PT ;  /* 0x0000000410007c0c */ /* 0x000fe4000bf65270 */
[----:B------:R-:W-:-:S04]  /*09f0*/  ISETP.NE.AND P2, PT, R12, UR4, PT ;  /* 0x000000040c007c0c */ /* 0x000fc8000bf45270 */
[----:B------:R-:W-:Y:S02]  /*0a00*/  SEL R51, RZ, 0x1, P2 ;  /* 0x00000001ff337807 */ /* 0x000fe40001000000 */
[----:B------:R-:W-:Y:S02]  /*0a10*/  LOP3.LUT R45, R45, 0xffffdfff, RZ, 0xc0, !PT ;  /* 0xffffdfff2d2d7812 */ /* 0x000fe400078ec0ff */
[----:B------:R-:W-:Y:S02]  /*0a20*/  IADD3 R2, PT, PT, R50, R2, R51 ;  /* 0x0000000232027210 */ /* 0x000fe40007ffe033 */
[----:B------:R-:W-:Y:S01]  /*0a30*/  ISETP.NE.AND P4, PT, R15, UR4, PT ;  /* 0x000000040f007c0c */ /* 0x000fe2000bf85270 */
[----:B------:R-:W-:Y:S01]  /*0a40*/  @!P3 VIADD R3, R3, 0x3 ;  /* 0x000000030303b836 */ /* 0x000fe20000000000 */
[----:B------:R-:W-:Y:S02]  /*0a50*/  @P3 LOP3.LUT R45, R45, 0x2000, RZ, 0xfc, !PT ;  /* 0x000020002d2d3812 */ /* 0x000fe400078efcff */
[----:B------:R-:W-:-:S02]  /*0a60*/  ISETP.NE.AND P3, PT, R2, 0x2, PT ;  /* 0x000000020200780c */ /* 0x000fc40003f65270 */
[----:B------:R-:W-:-:S07]  /*0a70*/  LOP3.LUT R44, R44, 0xefffffff, RZ, 0xc0, !PT ;  /* 0xefffffff2c2c7812 */ /* 0x000fce00078ec0ff */
[----:B------:R-:W-:Y:S01]  /*0a80*/  @!P4 IMAD.MOV.U32 R4, RZ, RZ, R0 ;  /* 0x000000ffff04c224 */ /* 0x000fe200078e0000 */
[----:B------:R-:W-:-:S04]  /*0a90*/  @P5 LOP3.LUT R44, R44, 0x10000000, RZ, 0xfc, !PT ;  /* 0x100000002c2c5812 */ /* 0x000fc800078efcff */
[----:B------:R-:W-:Y:S01]  /*0aa0*/  IADD3 R4, PT, PT, R56, R4, R57 ;  /* 0x0000000438047210 */ /* 0x000fe20007ffe039 */
[----:B------:R-:W-:Y:S06]  /*0ab0*/  @!P3 BRA `(.L_x_3) ;  /* 0x00000000002cb947 */ /* 0x000fec0003800000 */
[----:B------:R-:W-:Y:S02]  /*0ac0*/  ISETP.NE.AND P4, PT, R2, 0x3, PT ;  /* 0x000000030200780c */ /* 0x000fe40003f85270 */
[----:B------:R-:W-:-:S11]  /*0ad0*/  PLOP3.LUT P3, PT, PT, PT, PT, 0x8, 0x80 ;  /* 0x000000000080781c */ /* 0x000fd60003f6e170 */
[----:B------:R-:W-:Y:S05]  /*0ae0*/  @!P4 BRA `(.L_x_4) ;  /* 0x000000000010c947 */ /* 0x000fea0003800000 */
[----:B------:R-:W-:-:S13]  /*0af0*/  ISETP.NE.AND P4, PT, R2, 0x4, PT ;  /* 0x000000040200780c */ /* 0x000fda0003f85270 */
[----:B------:R-:W-:Y:S05]  /*0b00*/  @P4 BRA `(.L_x_5) ;  /* 0x00000000001c4947 */ /* 0x000fea0003800000 */
[----:B------:R-:W-:Y:S01]  /*0b10*/  VIADD R4, R3, 0x2710 ;  /* 0x0000271003047836 */ /* 0x000fe20000000000 */
[----:B------:R-:W-:Y:S06]  /*0b20*/  BRA `(.L_x_6) ;  /* 0x00000000001c7947 */ /* 0x000fec0003800000 */
.L_x_4:
[----:B------:R-:W-:-:S13]  /*0b30*/  ISETP.NE.AND P4, PT, R4, RZ, PT ;  /* 0x000000ff0400720c */ /* 0x000fda0003f85270 */
[----:B------:R-:W-:Y:S05]  /*0b40*/  @P4 BRA `(.L_x_5) ;  /* 0x00000000000c4947 */ /* 0x000fea0003800000 */
[----:B------:R-:W-:Y:S01]  /*0b50*/  VIADD R4, R3, 0x64 ;  /* 0x0000006403047836 */ /* 0x000fe20000000000 */
[----:B------:R-:W-:Y:S06]  /*0b60*/  BRA `(.L_x_6) ;  /* 0x00000000000c7947 */ /* 0x000fec0003800000 */
.L_x_3:
[----:B------:R-:W-:-:S13]  /*0b70*/  ISETP.EQ.AND P3, PT, R4, RZ, PT ;  /* 0x000000ff0400720c */ /* 0x000fda0003f62270 */
.L_x_5:
[----:B------:R-:W-:-:S05]  /*0b80*/  VIADD R4, R3, 0xa ;  /* 0x0000000a03047836 */ /* 0x000fca0000000000 */
[----:B------:R-:W-:-:S07]  /*0b90*/  SEL R4, R4, R3, P3 ;  /* 0x0000000304047207 */ /* 0x000fce0001800000 */
.L_x_6:
[----:B------:R-:W-:Y:S05]  /*0ba0*/  BSYNC.RECONVERGENT B0 ;  /* 0x0000000000007941 */ /* 0x000fea0003800200 */
.L_x_2:
[----:B------:R-:W2:Y:S01]  /*0bb0*/  LDL.64 R8, [R1+0x10] ;  /* 0x0000100001087983 */ /* 0x000ea20000100a00 */
[----:B------:R-:W-:Y:S01]  /*0bc0*/  PLOP3.LUT P3, PT, PT, PT, PT, 0x8, 0x80 ;  /* 0x000000000080781c */ /* 0x000fe20003f6e170 */
[----:B------:R-:W-:Y:S01]  /*0bd0*/  @!P2 IMAD.MOV.U32 R3, RZ, RZ, 0x1 ;  /* 0x00000001ff03a424 */ /* 0x000fe200078e00ff */
[----:B------:R-:W-:Y:S02]  /*0be0*/  @P2 PLOP3.LUT P3, PT, P1, PT, PT, 0x80, 0x8 ;  /* 0x000000000008281c */ /* 0x000fe40000f6f070 */
[C---:B------:R-:W-:Y:S02]  /*0bf0*/  ISETP.NE.AND P1, PT, R15.reuse, UR5, PT ;  /* 0x000000050f007c0c */ /* 0x040fe4000bf25270 */
[C---:B------:R-:W-:Y:S02]  /*0c00*/  ISETP.NE.AND P4, PT, R15.reuse, UR4, PT ;  /* 0x000000040f007c0c */ /* 0x040fe4000bf85270 */
[----:B------:R-:W-:Y:S02]  /*0c10*/  ISETP.NE.AND P1, PT, R15, UR4, !P1 ;  /* 0x000000040f007c0c */ /* 0x000fe4000cf25270 */
[----:B------:R-:W-:-:S02]  /*0c20*/  @P2 SEL R2, RZ, 0x1, P4 ;  /* 0x00000001ff022807 */ /* 0x000fc40002000000 */
[----:B------:R-:W-:Y:S02]  /*0c30*/  SEL R5, RZ, 0x1, !P1 ;  /* 0x00000001ff057807 */ /* 0x000fe40004800000 */
[----:B------:R-:W-:-:S04]  /*0c40*/  @!P2 ISETP.NE.AND P1, PT, R15, UR4, PT ;  /* 0x000000040f00ac0c */ /* 0x000fc8000bf25270 */
[----:B------:R-:W-:Y:S01]  /*0c50*/  @!P2 SEL R2, R3, 0x2, P1 ;  /* 0x000000020302a807 */ /* 0x000fe20000800000 */
[----:B------:R-:W-:Y:S02]  /*0c60*/  @P2 VIADD R3, R5, 0x1 ;  /* 0x0000000105032836 */ /* 0x000fe40000000000 */
[----:B------:R-:W-:-:S04]  /*0c70*/  @P3 IMAD.MOV R3, RZ, RZ, R5 ;  /* 0x000000ffff033224 */ /* 0x000fc800078e0205 */
[----:B------:R-:W-:Y:S01]  /*0c80*/  @P2 IMAD.MOV.U32 R5, RZ, RZ, R3 ;  /* 0x000000ffff052224 */ /* 0x000fe200078e0003 */
[----:B------:R-:W-:Y:S01]  /*0c90*/  LOP3.LUT R44, R44, 0xfeffffff, RZ, 0xc0, !PT ;  /* 0xfeffffff2c2c7812 */ /* 0x000fe200078ec0ff */
[----:B------:R-:W-:Y:S01]  /*0ca0*/  BSSY.RECONVERGENT B0, `(.L_x_7) ;  /* 0x000001b000007945 */ /* 0x000fe20003800200 */
[----:B--2---:R-:W-:-:S04]  /*0cb0*/  ISETP.NE.AND P4, PT, R8, UR4, PT ;  /* 0x0000000408007c0c */ /* 0x004fc8000bf85270 */
[----:B------:R-:W-:-:S04]  /*0cc0*/  SEL R3, RZ, 0x1, P4 ;  /* 0x00000001ff037807 */ /* 0x000fc80002000000 */
[----:B------:R-:W-:-:S04]  /*0cd0*/  IADD3 R2, PT, PT, R3, R2, R50 ;  /* 0x0000000203027210 */ /* 0x000fc80007ffe032 */
[----:B------:R-:W-:Y:S02]  /*0ce0*/  ISETP.NE.AND P2, PT, R2, 0x4, PT ;  /* 0x000000040200780c */ /* 0x000fe40003f45270 */
[----:B------:R-:W-:-:S04]  /*0cf0*/  ISETP.NE.AND P1, PT, R8, UR5, PT ;  /* 0x0000000508007c0c */ /* 0x000fc8000bf25270 */
[----:B------:R-:W-:-:S04]  /*0d00*/  ISETP.NE.AND P3, PT, R8, UR4, !P1 ;  /* 0x0000000408007c0c */ /* 0x000fc8000cf65270 */
[----:B------:R-:W-:Y:S02]  /*0d10*/  SEL R24, RZ, 0x1, !P3 ;  /* 0x00000001ff187807 */ /* 0x000fe40005800000 */
[----:B------:R-:W-:Y:S02]  /*0d20*/  @P4 LOP3.LUT R44, R44, 0x1000000, RZ, 0xfc, !PT ;  /* 0x010000002c2c4812 */ /* 0x000fe400078efcff */
[----:B------:R-:W-:Y:S01]  /*0d30*/  IADD3 R5, PT, PT, R24, R5, R56 ;  /* 0x0000000518057210 */ /* 0x000fe20007ffe038 */
[----:B------:R-:W-:Y:S06]  /*0d40*/  @!P2 BRA `(.L_x_8) ;  /* 0x00000000003ca947 */ /* 0x000fec0003800000 */
[----:B------:R-:W-:Y:S02]  /*0d50*/  ISETP.NE.AND P3, PT, R2, 0x3, PT ;  /* 0x000000030200780c */ /* 0x000fe40003f65270 */
[----:B------:R-:W-:-:S11]  /*0d60*/  PLOP3.LUT P2, PT, PT, PT, PT, 0x8, 0x80 ;  /* 0x000000000080781c */ /* 0x000fd60003f4e170 */
[----:B------:R-:W-:Y:S05]  /*0d70*/  @!P3 BRA `(.L_x_9) ;  /* 0x000000000018b947 */ /* 0x000fea0003800000 */
[----:B------:R-:W-:Y:S01]  /*0d80*/  ISETP.NE.AND P3, PT, R2, 0x2, PT ;  /* 0x000000020200780c */ /* 0x000fe20003f65270 */
[----:B------:R-:W-:-:S12]  /*0d90*/  BSSY.RECONVERGENT B1, `(.L_x_10) ;  /* 0x0000003000017945 */ /* 0x000fd80003800200 */
[----:B------:R-:W-:Y:S05]  /*0da0*/  @P3 BRA `(.L_x_11) ;  /* 0x0000000000043947 */ /* 0x000fea0003800000 */
[----:B------:R-:W-:-:S13]  /*0db0*/  ISETP.EQ.AND P2, PT, R5, RZ, PT ;  /* 0x000000ff0500720c */ /* 0x000fda0003f42270 */
.L_x_11:
[----:B------:R-:W-:Y:S05]  /*0dc0*/  BSYNC.RECONVERGENT B1 ;  /* 0x0000000000017941 */ /* 0x000fea0003800200 */
.L_x_10:
[----:B------:R-:W-:Y:S05]  /*0dd0*/  BRA `(.L_x_12) ;  /* 0x00000000000c7947 */ /* 0x000fea0003800000 */
.L_x_9:
[----:B------:R-:W-:-:S13]  /*0de0*/  ISETP.NE.AND P3, PT, R5, RZ, PT ;  /* 0x000000ff0500720c */ /* 0x000fda0003f65270 */
[----:B------:R-:W-:Y:S01]  /*0df0*/  @!P3 VIADD R5, R4, 0x64 ;  /* 0x000000640405b836 */ /* 0x000fe20000000000 */
[----:B------:R-:W-:Y:S06]  /*0e00*/  @!P3 BRA `(.L_x_13) ;  /* 0x000000000010b947 */ /* 0x000fec0003800000 */
.L_x_12:
[----:B------:R-:W-:-:S05]  /*0e10*/  VIADD R5, R4, 0xa ;  /* 0x0000000a04057836 */ /* 0x000fca0000000000 */
[----:B------:R-:W-:Y:S01]  /*0e20*/  SEL R5, R5, R4, P2 ;  /* 0x0000000405057207 */ /* 0x000fe20001000000 */
[----:B------:R-:W-:Y:S06]  /*0e30*/  BRA `(.L_x_13) ;  /* 0x0000000000047947 */ /* 0x000fec0003800000 */
.L_x_8:
[----:B------:R-:W-:-:S07]  /*0e40*/  VIADD R5, R4, 0x2710 ;  /* 0x0000271004057836 */ /* 0x000fce0000000000 */
.L_x_13:
[----:B------:R-:W-:Y:S05]  /*0e50*/  BSYNC.RECONVERGENT B0 ;  /* 0x0000000000007941 */ /* 0x000fea0003800200 */
.L_x_7:
[----:B------:R-:W-:Y:S01]  /*0e60*/  ISETP.NE.AND P3, PT, R13, UR4, PT ;  /* 0x000000040d007c0c */ /* 0x000fe2000bf65270 */
[----:B------:R-:W-:Y:S01]  /*0e70*/  BSSY.RECONVERGENT B0, `(.L_x_14) ;  /* 0x0000025000007945 */ /* 0x000fe20003800200 */
[----:B------:R-:W-:Y:S02]  /*0e80*/  PLOP3.LUT P2, PT, PT, PT, PT, 0x8, 0x80 ;  /* 0x000000000080781c */ /* 0x000fe40003f4e170 */
[----:B------:R-:W-:-:S09]  /*0e90*/  LOP3.LUT R45, R45, 0xffffbfff, RZ, 0xc0, !PT ;  /* 0xffffbfff2d2d7812 */ /* 0x000fd200078ec0ff */
[----:B------:R-:W-:Y:S01]  /*0ea0*/  @P3 PLOP3.LUT P2, PT, P0, PT, PT, 0x80, 0x8 ;  /* 0x000000000008381c */ /* 0x000fe2000074f070 */
[----:B------:R-:W-:Y:S01]  /*0eb0*/  @!P3 IMAD.MOV.U32 R2, RZ, RZ, 0x1 ;  /* 0x00000001ff02b424 */ /* 0x000fe200078e00ff */
[----:B------:R-:W-:Y:S01]  /*0ec0*/  @!P3 ISETP.NE.AND P0, PT, R12, UR4, PT ;  /* 0x000000040c00bc0c */ /* 0x000fe2000bf05270 */
[----:B------:R-:W-:-:S03]  /*0ed0*/  @P3 IMAD.MOV.U32 R4, RZ, RZ, R51 ;  /* 0x000000ffff043224 */ /* 0x000fc600078e0033 */
[----:B------:R-:W-:Y:S01]  /*0ee0*/  @!P3 SEL R4, R2, 0x2, P0 ;  /* 0x000000020204b807 */ /* 0x000fe20000000000 */
[----:B------:R-:W-:Y:S01]  /*0ef0*/  @P3 VIADD R2, R57, 0x1 ;  /* 0x0000000139023836 */ /* 0x000fe20000000000 */
[----:B------:R-:W-:-:S04]  /*0f00*/  ISETP.NE.AND P0, PT, R9, UR5, PT ;  /* 0x0000000509007c0c */ /* 0x000fc8000bf05270 */
[C---:B------:R-:W-:Y:S01]  /*0f10*/  ISETP.NE.AND P0, PT, R9.reuse, UR4, !P0 ;  /* 0x0000000409007c0c */ /* 0x040fe2000c705270 */
[--C-:B------:R-:W-:Y:S01]  /*0f20*/  @P2 IMAD.MOV R2, RZ, RZ, R57.reuse ;  /* 0x000000ffff022224 */ /* 0x100fe200078e0239 */
[----:B------:R-:W-:Y:S01]  /*0f30*/  ISETP.NE.AND P2, PT, R9, UR4, PT ;  /* 0x0000000409007c0c */ /* 0x000fe2000bf45270 */
[----:B------:R-:W-:Y:S01]  /*0f40*/  @!P3 IMAD.MOV.U32 R2, RZ, RZ, R57 ;  /* 0x000000ffff02b224 */ /* 0x000fe200078e0039 */
[----:B------:R-:W-:Y:S02]  /*0f50*/  SEL R61, RZ, 0x1, !P0 ;  /* 0x00000001ff3d7807 */ /* 0x000fe40004000000 */
[----:B------:R-:W-:Y:S02]  /*0f60*/  SEL R60, RZ, 0x1, P2 ;  /* 0x00000001ff3c7807 */ /* 0x000fe40001000000 */
[----:B------:R-:W-:Y:S02]  /*0f70*/  IADD3 R2, PT, PT, R61, R2, R24 ;  /* 0x000000023d027210 */ /* 0x000fe40007ffe018 */
[----:B------:R-:W-:-:S04]  /*0f80*/  IADD3 R4, PT, PT, R60, R4, R3 ;  /* 0x000000043c047210 */ /* 0x000fc80007ffe003 */
[----:B------:R-:W-:Y:S02]  /*0f90*/  ISETP.NE.AND P0, PT, R4, 0x4, PT ;  /* 0x000000040400780c */ /* 0x000fe40003f05270 */
[----:B------:R-:W-:-:S11]  /*0fa0*/  @P2 LOP3.LUT R45, R45, 0x4000, RZ, 0xfc, !PT ;  /* 0x000040002d2d2812 */ /* 0x000fd600078efcff */
[----:B------:R-:W-:Y:S05]  /*0fb0*/  @!P0 BRA `(.L_x_15) ;  /* 0x00000000003c8947 */ /* 0x000fea0003800000 */
[----:B------:R-:W-:Y:S02]  /*0fc0*/  ISETP.NE.AND P2, PT, R4, 0x3, PT ;  /* 0x000000030400780c */ /* 0x000fe40003f45270 */
[----:B------:R-:W-:-:S11]  /*0fd0*/  PLOP3.LUT P0, PT, PT, PT, PT, 0x8, 0x80 ;  /* 0x000000000080781c */ /* 0x000fd60003f0e170 */
[----:B------:R-:W-:Y:S05]  /*0fe0*/  @!P2 BRA `(.L_x_16) ;  /* 0x000000000018a947 */ /* 0x000fea0003800000 */
[----:B------:R-:W-:Y:S01]  /*0ff0*/  ISETP.NE.AND P2, PT, R4, 0x2, PT ;  /* 0x000000020400780c */ /* 0x000fe20003f45270 */
[----:B------:R-:W-:-:S12]  /*1000*/  BSSY.RECONVERGENT B1, `(.L_x_17) ;  /* 0x0000003000017945 */ /* 0x000fd80003800200 */
[----:B------:R-:W-:Y:S05]  /*1010*/  @P2 BRA `(.L_x_18) ;  /* 0x0000000000042947 */ /* 0x000fea0003800000 */
[----:B------:R-:W-:-:S13]  /*1020*/  ISETP.EQ.AND P0, PT, R2, RZ, PT ;  /* 0x000000ff0200720c */ /* 0x000fda0003f02270 */
.L_x_18:
[----:B------:R-:W-:Y:S05]  /*1030*/  BSYNC.RECONVERGENT B1 ;  /* 0x0000000000017941 */ /* 0x000fea0003800200 */
.L_x_17:
[----:B------:R-:W-:Y:S05]  /*1040*/  BRA `(.L_x_19) ;  /* 0x00000000000c7947 */ /* 0x000fea0003800000 */
.L_x_16:
[----:B------:R-:W-:-:S13]  /*1050*/  ISETP.NE.AND P2, PT, R2, RZ, PT ;  /* 0x000000ff0200720c */ /* 0x000fda0003f45270 */
[----:B------:R-:W-:Y:S01]  /*1060*/  @!P2 VIADD R4, R5, 0x64 ;  /* 0x000000640504a836 */ /* 0x000fe20000000000 */
[----:B------:R-:W-:Y:S06]  /*1070*/  @!P2 BRA `(.L_x_20) ;  /* 0x000000000010a947 */ /* 0x000fec0003800000 */
.L_x_19:
[----:B------:R-:W-:-:S05]  /*1080*/  VIADD R2, R5, 0xa ;  /* 0x0000000a05027836 */ /* 0x000fca0000000000 */
[----:B------:R-:W-:Y:S01]  /*1090*/  SEL R4, R2, R5, P0 ;  /* 0x0000000502047207 */ /* 0x000fe20000000000 */
[----:B------:R-:W-:Y:S06]  /*10a0*/  BRA `(.L_x_20) ;  /* 0x0000000000047947 */ /* 0x000fec0003800000 */
.L_x_15:
[----:B------:R-:W-:-:S07]  /*10b0*/  VIADD R4, R5, 0x2710 ;  /* 0x0000271005047836 */ /* 0x000fce0000000000 */
.L_x_20:
[----:B------:R-:W-:Y:S05]  /*10c0*/  BSYNC.RECONVERGENT B0 ;  /* 0x0000000000007941 */ /* 0x000fea0003800200 */
.L_x_14:
[----:B------:R-:W2:Y:S01]  /*10d0*/  LDL.64 R6, [R1+0x18] ;  /* 0x0000180001067983 */ /* 0x000ea20000100a00 */
[----:B------:R-:W-:Y:S01]  /*10e0*/  PLOP3.LUT P0, PT, PT, PT, PT, 0x8, 0x80 ;  /* 0x000000000080781c */ /* 0x000fe20003f0e170 */
[----:B------:R-:W-:Y:S01]  /*10f0*/  @P4 VIADD R26, R56, 0x1 ;  /* 0x00000001381a4836 */ /* 0x000fe20000000000 */
[----:B------:R-:W-:Y:S01]  /*1100*/  @P4 PLOP3.LUT P0, PT, P1, PT, PT, 0x80, 0x8 ;  /* 0x000000000008481c */ /* 0x000fe20000f0f070 */
[----:B------:R-:W-:Y:S01]  /*1110*/  @!P4 IMAD.MOV.U32 R2, RZ, RZ, 0x1 ;  /* 0x00000001ff02c424 */ /* 0x000fe200078e00ff */
[----:B------:R-:W-:-:S11]  /*1120*/  ISETP.NE.AND P2, PT, R13, UR4, PT ;  /* 0x000000040d007c0c */ /* 0x000fd6000bf45270 */
[----:B------:R-:W-:Y:S02]  /*1130*/  @P0 IMAD.MOV R26, RZ, RZ, R56 ;  /* 0x000000ffff1a0224 */ /* 0x000fe400078e0238 */
[----:B------:R-:W-:Y:S01]  /*1140*/  @P4 IMAD.MOV.U32 R5, RZ, RZ, R50 ;  /* 0x000000ffff054224 */ /* 0x000fe200078e0032 */
[----:B------:R-:W-:Y:S01]  /*1150*/  @!P4 SEL R5, R2, 0x2, P2 ;  /* 0x000000020205c807 */ /* 0x000fe20001000000 */
[----:B------:R-:W-:Y:S01]  /*1160*/  @P4 IMAD.MOV.U32 R2, RZ, RZ, R26 ;  /* 0x000000ffff024224 */ /* 0x000fe200078e001a */
[----:B------:R-:W-:Y:S01]  /*1170*/  LOP3.LUT R45, R45, 0xffff7fff, RZ, 0xc0, !PT ;  /* 0xffff7fff2d2d7812 */ /* 0x000fe200078ec0ff */
[----:B------:R-:W-:Y:S01]  /*1180*/  @!P4 IMAD.MOV.U32 R2, RZ, RZ, R56 ;  /* 0x000000ffff02c224 */ /* 0x000fe200078e0038 */
[----:B------:R-:W-:Y:S01]  /*1190*/  BSSY.RECONVERGENT B0, `(.L_x_21) ;  /* 0x000001b000007945 */ /* 0x000fe20003800200 */
[----:B--2---:R-:W-:-:S04]  /*11a0*/  ISETP.NE.AND P0, PT, R6, UR5, PT ;  /* 0x0000000506007c0c */ /* 0x004fc8000bf05270 */
[----:B------:R-:W-:-:S04]  /*11b0*/  ISETP.NE.AND P0, PT, R6, UR4, !P0 ;  /* 0x0000000406007c0c */ /* 0x000fc8000c705270 */
[----:B------:R-:W-:Y:S02]  /*11c0*/  SEL R25, RZ, 0x1, !P0 ;  /* 0x00000001ff197807 */ /* 0x000fe40004000000 */
[----:B------:R-:W-:-:S04]  /*11d0*/  ISETP.NE.AND P0, PT, R6, UR4, PT ;  /* 0x0000000406007c0c */ /* 0x000fc8000bf05270 */
[----:B------:R-:W-:-:S04]  /*11e0*/  SEL R26, RZ, 0x1, P0 ;  /* 0x00000001ff1a7807 */ /* 0x000fc80000000000 */
[----:B------:R-:W-:-:S05]  /*11f0*/  IADD3 R5, PT, PT, R26, R5, R60 ;  /* 0x000000051a057210 */ /* 0x000fca0007ffe03c */
[----:B------:R-:W-:Y:S02]  /*1200*/  @P0 LOP3.LUT R45, R45, 0x8000, RZ, 0xfc, !PT ;  /* 0x000080002d2d0812 */ /* 0x000fe400078efcff */
[----:B------:R-:W-:Y:S02]  /*1210*/  ISETP.NE.AND P0, PT, R5, 0x4, PT ;  /* 0x000000040500780c */ /* 0x000fe40003f05270 */
[----:B------:R-:W-:-:S11]  /*1220*/  IADD3 R2, PT, PT, R25, R2, R61 ;  /* 0x0000000219027210 */ /* 0x000fd60007ffe03d */
        /* <DEDUP_REMOVED lines=8> */
.L_x_25:
[----:B------:R-:W-:Y:S05]  /*12b0*/  BSYNC.RECONVERGENT B1 ;  /* 0x0000000000017941 */ /* 0x000fea0003800200 */
.L_x_24:
[----:B------:R-:W-:Y:S05]  /*12c0*/  BRA `(.L_x_26) ;  /* 0x00000000000c7947 */ /* 0x000fea0003800000 */
.L_x_23:
[----:B------:R-:W-:-:S13]  /*12d0*/  ISETP.NE.AND P1, PT, R2, RZ, PT ;  /* 0x000000ff0200720c */ /* 0x000fda0003f25270 */
[----:B------:R-:W-:Y:S01]  /*12e0*/  @!P1 VIADD R29, R4, 0x64 ;  /* 0x00000064041d9836 */ /* 0x000fe20000000000 */
[----:B------:R-:W-:Y:S06]  /*12f0*/  @!P1 BRA `(.L_x_27) ;  /* 0x0000000000109947 */ /* 0x000fec0003800000 */
.L_x_26:
[----:B------:R-:W-:-:S05]  /*1300*/  VIADD R5, R4, 0xa ;  /* 0x0000000a04057836 */ /* 0x000fca0000000000 */
[----:B------:R-:W-:Y:S01]  /*1310*/  SEL R29, R5, R4, P0 ;  /* 0x00000004051d7207 */ /* 0x000fe20000000000 */
[----:B------:R-:W-:Y:S06]  /*1320*/  BRA `(.L_x_27) ;  /* 0x0000000000047947 */ /* 0x000fec0003800000 */
.L_x_22:
[----:B------:R-:W-:-:S07]  /*1330*/  VIADD R29, R4, 0x2710 ;  /* 0x00002710041d7836 */ /* 0x000fce0000000000 */
.L_x_27:
[----:B------:R-:W-:Y:S05]  /*1340*/  BSYNC.RECONVERGENT B0 ;  /* 0x0000000000007941 */ /* 0x000fea0003800200 */
.L_x_21:
[----:B------:R-:W2:Y:S01]  /*1350*/  LDL.64 R4, [R1+0x20] ;  /* 0x0000200001047983 */ /* 0x000ea20000100a00 */
[----:B------:R-:W-:Y:S02]  /*1360*/  ISETP.NE.AND P0, PT, R7, UR5, PT ;  /* 0x0000000507007c0c */ /* 0x000fe4000bf05270 */
[----:B------:R-:W-:Y:S02]  /*1370*/  LOP3.LUT R45, R45, 0xfffffffe, RZ, 0xc0, !PT ;  /* 0xfffffffe2d2d7812 */ /* 0x000fe400078ec0ff */
[----:B------:R-:W-:-:S09]  /*1380*/  ISETP.NE.AND P1, PT, R10, UR5, PT ;  /* 0x000000050a007c0c */ /* 0x000fd2000bf25270 */
[----:B------:R-:W-:Y:S02]  /*1390*/  @P0 LOP3.LUT R45, R45, 0x1, RZ, 0xfc, !PT ;  /* 0x000000012d2d0812 */ /* 0x000fe400078efcff */
[----:B------:R-:W-:Y:S02]  /*13a0*/  ISETP.NE.AND P0, PT, R7, UR4, !P0 ;  /* 0x0000000407007c0c */ /* 0x000fe4000c705270 */
[----:B------:R-:W-:Y:S02]  /*13b0*/  LOP3.LUT R45, R45, 0xfeffffff, RZ, 0xc0, !PT ;  /* 0xfeffffff2d2d7812 */ /* 0x000fe400078ec0ff */
[----:B------:R-:W-:Y:S02]  /*13c0*/  SEL R65, RZ, 0x1, !P0 ;  /* 0x00000001ff417807 */ /* 0x000fe40004000000 */
[----:B------:R-:W-:Y:S02]  /*13d0*/  ISETP.NE.AND P0, PT, R10, UR4, !P1 ;  /* 0x000000040a007c0c */ /* 0x000fe4000cf05270 */
[----:B------:R-:W-:-:S02]  /*13e0*/  @P1 LOP3.LUT R45, R45, 0x1000000, RZ, 0xfc, !PT ;  /* 0x010000002d2d1812 */ /* 0x000fc400078efcff */
[----:B------:R-:W-:Y:S02]  /*13f0*/  SEL R64, RZ, 0x1, !P0 ;  /* 0x00000001ff407807 */ /* 0x000fe40004000000 */
[----:B------:R-:W-:Y:S02]  /*1400*/  ISETP.NE.AND P2, PT, R10, UR4, PT ;  /* 0x000000040a007c0c */ /* 0x000fe4000bf45270 */
[----:B------:R-:W-:Y:S02]  /*1410*/  LOP3.LUT R44, R44, 0xffffff7f, RZ, 0xc0, !PT ;  /* 0xffffff7f2c2c7812 */ /* 0x000fe400078ec0ff */
[----:B------:R-:W-:-:S09]  /*1420*/  SEL R67, RZ, 0x1, P2 ;  /* 0x00000001ff437807 */ /* 0x000fd20001000000 */
[----:B------:R-:W-:-:S04]  /*1430*/  @P2 LOP3.LUT R44, R44, 0x80, RZ, 0xfc, !PT ;  /* 0x000000802c2c2812 */ /* 0x000fc800078efcff */
[----:B------:R-:W-:Y:S01]  /*1440*/  LOP3.LUT R44, R44, 0xfffffffb, RZ, 0xc0, !PT ;  /* 0xfffffffb2c2c7812 */ /* 0x000fe200078ec0ff */
[----:B------:R-:W-:Y:S01]  /*1450*/  BSSY.RECONVERGENT B0, `(.L_x_28) ;  /* 0x0000027000007945 */ /* 0x000fe20003800200 */
[----:B------:R-:W-:Y:S02]  /*1460*/  LOP3.LUT R45, R45, 0xfff7ffff, RZ, 0xc0, !PT ;  /* 0xfff7ffff2d2d7812 */ /* 0x000fe400078ec0ff */
[----:B--2---:R-:W-:Y:S02]  /*1470*/  ISETP.NE.AND P0, PT, R4, UR4, PT ;  /* 0x0000000404007c0c */ /* 0x004fe4000bf05270 */
[----:B------:R-:W-:-:S11]  /*1480*/  ISETP.NE.AND P3, PT, R5, UR5, PT ;  /* 0x0000000505007c0c */ /* 0x000fd6000bf65270 */
[----:B------:R-:W-:Y:S01]  /*1490*/  @P0 ISETP.NE.AND P1, PT, R7, UR4, PT ;  /* 0x0000000407000c0c */ /* 0x000fe2000bf25270 */
[----:B------:R-:W-:-:S03]  /*14a0*/  @!P0 IMAD.MOV.U32 R2, RZ, RZ, 0x1 ;  /* 0x00000001ff028424 */ /* 0x000fc600078e00ff */
[----:B------:R-:W-:Y:S02]  /*14b0*/  @P0 SEL R28, RZ, 0x1, P1 ;  /* 0x00000001ff1c0807 */ /* 0x000fe40000800000 */
[----:B------:R-:W-:-:S04]  /*14c0*/  @!P0 ISETP.NE.AND P1, PT, R7, UR4, PT ;  /* 0x0000000407008c0c */ /* 0x000fc8000bf25270 */
[----:B------:R-:W-:Y:S02]  /*14d0*/  @!P0 SEL R28, R2, 0x2, P1 ;  /* 0x00000002021c8807 */ /* 0x000fe40000800000 */
[----:B------:R-:W-:-:S04]  /*14e0*/  ISETP.NE.AND P1, PT, R5, UR4, !P3 ;  /* 0x0000000405007c0c */ /* 0x000fc8000df25270 */
[----:B------:R-:W-:Y:S02]  /*14f0*/  SEL R27, RZ, 0x1, !P1 ;  /* 0x00000001ff1b7807 */ /* 0x000fe40004800000 */
[----:B------:R-:W-:Y:S01]  /*1500*/  ISETP.NE.AND P1, PT, R4, UR5, P0 ;  /* 0x0000000504007c0c */ /* 0x000fe20008725270 */
[----:B------:R-:W-:-:S12]  /*1510*/  @P0 VIADD R2, R65, 0x1 ;  /* 0x0000000141020836 */ /* 0x000fd80000000000 */
[----:B------:R-:W-:Y:S01]  /*1520*/  @P1 IMAD.MOV R2, RZ, RZ, R65 ;  /* 0x000000ffff021224 */ /* 0x000fe200078e0241 */
[----:B------:R-:W-:-:S04]  /*1530*/  ISETP.NE.AND P1, PT, R5, UR4, PT ;  /* 0x0000000405007c0c */ /* 0x000fc8000bf25270 */
[----:B------:R-:W-:-:S04]  /*1540*/  SEL R66, RZ, 0x1, P1 ;  /* 0x00000001ff427807 */ /* 0x000fc80000800000 */
[----:B------:R-:W-:-:S05]  /*1550*/  IADD3 R28, PT, PT, R67, R28, R66 ;  /* 0x0000001c431c7210 */ /* 0x000fca0007ffe042 */
[----:B------:R-:W-:Y:S02]  /*1560*/  @P1 LOP3.LUT R44, R44, 0x4, RZ, 0xfc, !PT ;  /* 0x000000042c2c1812 */ /* 0x000fe400078efcff */
[----:B------:R-:W-:Y:S01]  /*1570*/  ISETP.NE.AND P1, PT, R28, 0x4, PT ;  /* 0x000000041c00780c */ /* 0x000fe20003f25270 */
[----:B------:R-:W-:Y:S01]  /*1580*/  @!P0 IMAD.MOV.U32 R2, RZ, RZ, R65 ;  /* 0x000000ffff028224 */ /* 0x000fe200078e0041 */
[----:B------:R-:W-:-:S04]  /*1590*/  @P3 LOP3.LUT R45, R45, 0x80000, RZ, 0xfc, !PT ;  /* 0x000800002d2d3812 */ /* 0x000fc800078efcff */
[----:B------:R-:W-:-:S07]  /*15a0*/  IADD3 R2, PT, PT, R64, R2, R27 ;  /* 0x0000000240027210 */ /* 0x000fce0007ffe01b */
        /* <DEDUP_REMOVED lines=8> */
.L_x_32:
[----:B------:R-:W-:Y:S05]  /*1630*/  BSYNC.RECONVERGENT B1 ;  /* 0x0000000000017941 */ /* 0x000fea0003800200 */
.L_x_31:
[----:B------:R-:W-:Y:S05]  /*1640*/  BRA `(.L_x_33) ;  /* 0x00000000000c7947 */ /* 0x000fea0003800000 */
.L_x_30:
[----:B------:R-:W-:-:S13]  /*1650*/  ISETP.NE.AND P2, PT, R2, RZ, PT ;  /* 0x000000ff0200720c */ /* 0x000fda0003f45270 */
[----:B------:R-:W-:Y:S01]  /*1660*/  @!P2 VIADD R2, R29, 0x64 ;  /* 0x000000641d02a836 */ /* 0x000fe20000000000 */
[----:B------:R-:W-:Y:S06]  /*1670*/  @!P2 BRA `(.L_x_34) ;  /* 0x000000000010a947 */ /* 0x000fec0003800000 */
.L_x_33:
[----:B------:R-:W-:-:S05]  /*1680*/  VIADD R2, R29, 0xa ;  /* 0x0000000a1d027836 */ /* 0x000fca0000000000 */
[----:B------:R-:W-:Y:S01]  /*1690*/  SEL R2, R2, R29, P1 ;  /* 0x0000001d02027207 */ /* 0x000fe20000800000 */
[----:B------:R-:W-:Y:S06]  /*16a0*/  BRA `(.L_x_34) ;  /* 0x0000000000047947 */ /* 0x000fec0003800000 */
.L_x_29:
[----:B------:R-:W-:-:S07]  /*16b0*/  VIADD R2, R29, 0x2710 ;  /* 0x000027101d027836 */ /* 0x000fce0000000000 */
.L_x_34:
[----:B------:R-:W-:Y:S05]  /*16c0*/  BSYNC.RECONVERGENT B0 ;  /* 0x0000000000007941 */ /* 0x000fea0003800200 */
.L_x_28:
[----:B------:R-:W-:Y:S01]  /*16d0*/  ISETP.NE.AND P2, PT, R5, UR4, PT ;  /* 0x0000000405007c0c */ /* 0x000fe2000bf45270 */
[----:B------:R-:W-:Y:S01]  /*16e0*/  BSSY.RECONVERGENT B0, `(.L_x_35) ;  /* 0x000002c000007945 */ /* 0x000fe20003800200 */
[----:B------:R-:W-:Y:S02]  /*16f0*/  ISETP.NE.AND P4, PT, R4, UR5, PT ;  /* 0x0000000504007c0c */ /* 0x000fe4000bf85270 */
[----:B------:R-:W-:Y:S02]  /*1700*/  LOP3.LUT R45, R45, 0xfbffffff, RZ, 0xc0, !PT ;  /* 0xfbffffff2d2d7812 */ /* 0x000fe400078ec0ff */
[----:B------:R-:W-:-:S07]  /*1710*/  LOP3.LUT R44, R44, 0xfffffeff, RZ, 0xc0, !PT ;  /* 0xfffffeff2c2c7812 */ /* 0x000fce00078ec0ff */
[----:B------:R-:W-:Y:S01]  /*1720*/  @!P2 IMAD.MOV.U32 R28, RZ, RZ, 0x1 ;  /* 0x00000001ff1ca424 */ /* 0x000fe200078e00ff */
[----:B------:R-:W-:Y:S02]  /*1730*/  @!P2 ISETP.NE.AND P1, PT, R4, UR4, PT ;  /* 0x000000040400ac0c */ /* 0x000fe4000bf25270 */
[----:B------:R-:W-:Y:S02]  /*1740*/  @P2 SEL R29, RZ, 0x1, P0 ;  /* 0x00000001ff1d2807 */ /* 0x000fe40000000000 */
[----:B------:R-:W-:Y:S02]  /*1750*/  @!P2 SEL R29, R28, 0x2, P1 ;  /* 0x000000021c1da807 */ /* 0x000fe40000800000 */
[----:B------:R-:W-:Y:S02]  /*1760*/  ISETP.NE.AND P1, PT, R4, UR4, !P4 ;  /* 0x0000000404007c0c */ /* 0x000fe4000e725270 */
[----:B------:R-:W-:Y:S02]  /*1770*/  @P4 LOP3.LUT R45, R45, 0x4000000, RZ, 0xfc, !PT ;  /* 0x040000002d2d4812 */ /* 0x000fe400078efcff */
[----:B------:R-:W-:-:S02]  /*1780*/  SEL R72, RZ, 0x1, !P1 ;  /* 0x00000001ff487807 */ /* 0x000fc40004800000 */
[----:B------:R-:W-:Y:S02]  /*1790*/  PLOP3.LUT P1, PT, PT, PT, PT, 0x8, 0x80 ;  /* 0x000000000080781c */ /* 0x000fe40003f2e170 */
[----:B------:R-:W-:Y:S01]  /*17a0*/  @P2 PLOP3.LUT P1, PT, P3, PT, PT, 0x80, 0x8 ;  /* 0x000000000008281c */ /* 0x000fe20001f2f070 */
[----:B------:R-:W-:Y:S01]  /*17b0*/  @P2 VIADD R28, R72, 0x1 ;  /* 0x00000001481c2836 */ /* 0x000fe20000000000 */
[C---:B------:R-:W-:Y:S02]  /*17c0*/  ISETP.NE.AND P3, PT, R11.reuse, UR4, PT ;  /* 0x000000040b007c0c */ /* 0x040fe4000bf65270 */
[----:B------:R-:W-:Y:S02]  /*17d0*/  ISETP.NE.AND P4, PT, R11, UR5, PT ;  /* 0x000000050b007c0c */ /* 0x000fe4000bf85270 */
[----:B------:R-:W-:Y:S02]  /*17e0*/  SEL R68, RZ, 0x1, P3 ;  /* 0x00000001ff447807 */ /* 0x000fe40001800000 */
[----:B------:R-:W-:-:S02]  /*17f0*/  LOP3.LUT R45, R45, 0xff7fffff, RZ, 0xc0, !PT ;  /* 0xff7fffff2d2d7812 */ /* 0x000fc400078ec0ff */
[----:B------:R-:W-:-:S03]  /*1800*/  IADD3 R29, PT, PT, R68, R29, R67 ;  /* 0x0000001d441d7210 */ /* 0x000fc60007ffe043 */
[--C-:B------:R-:W-:Y:S01]  /*1810*/  @P1 IMAD.MOV R28, RZ, RZ, R72.reuse ;  /* 0x000000ffff1c1224 */ /* 0x100fe200078e0248 */
[----:B------:R-:W-:Y:S01]  /*1820*/  ISETP.NE.AND P1, PT, R11, UR4, !P4 ;  /* 0x000000040b007c0c */ /* 0x000fe2000e725270 */
[----:B------:R-:W-:Y:S01]  /*1830*/  @!P2 IMAD.MOV.U32 R28, RZ, RZ, R72 ;  /* 0x000000ffff1ca224 */ /* 0x000fe200078e0048 */
[----:B------:R-:W-:Y:S02]  /*1840*/  @P3 LOP3.LUT R44, R44, 0x100, RZ, 0xfc, !PT ;  /* 0x000001002c2c3812 */ /* 0x000fe400078efcff */
[----:B------:R-:W-:Y:S02]  /*1850*/  SEL R69, RZ, 0x1, !P1 ;  /* 0x00000001ff457807 */ /* 0x000fe40004800000 */
[----:B------:R-:W-:Y:S02]  /*1860*/  ISETP.NE.AND P1, PT, R29, 0x4, PT ;  /* 0x000000041d00780c */ /* 0x000fe40003f25270 */
[----:B------:R-:W-:Y:S02]  /*1870*/  @P4 LOP3.LUT R45, R45, 0x800000, RZ, 0xfc, !PT ;  /* 0x008000002d2d4812 */ /* 0x000fe400078efcff */
[----:B------:R-:W-:-:S09]  /*1880*/  IADD3 R28, PT, PT, R69, R28, R64 ;  /* 0x0000001c451c7210 */ /* 0x000fd20007ffe040 */
        /* <DEDUP_REMOVED lines=8> */
.L_x_39:
[----:B------:R-:W-:Y:S05]  /*1910*/  BSYNC.RECONVERGENT B1 ;  /* 0x0000000000017941 */ /* 0x000fea0003800200 */
.L_x_38:
[----:B------:R-:W-:Y:S05]  /*1920*/  BRA `(.L_x_40) ;  /* 0x00000000000c7947 */ /* 0x000fea0003800000 */
.L_x_37:
[----:B------:R-:W-:-:S13]  /*1930*/  ISETP.NE.AND P2, PT, R28, RZ, PT ;  /* 0x000000ff1c00720c */ /* 0x000fda0003f45270 */
[----:B------:R-:W-:Y:S01]  /*1940*/  @!P2 VIADD R31, R2, 0x64 ;  /* 0x00000064021fa836 */ /* 0x000fe20000000000 */
[----:B------:R-:W-:Y:S06]  /*1950*/  @!P2 BRA `(.L_x_41) ;  /* 0x000000000010a947 */ /* 0x000fec0003800000 */
.L_x_40:
[----:B------:R-:W-:-:S05]  /*1960*/  VIADD R29, R2, 0xa ;  /* 0x0000000a021d7836 */ /* 0x000fca0000000000 */
[----:B------:R-:W-:Y:S01]  /*1970*/  SEL R31, R29, R2, P1 ;  /* 0x000000021d1f7207 */ /* 0x000fe20000800000 */
[----:B------:R-:W-:Y:S06]  /*1980*/  BRA `(.L_x_41) ;  /* 0x0000000000047947 */ /* 0x000fec0003800000 */
.L_x_36:
[----:B------:R-:W-:-:S07]  /*1990*/  VIADD R31, R2, 0x2710 ;  /* 0x00002710021f7836 */ /* 0x000fce0000000000 */
.L_x_41:
[----:B------:R-:W-:Y:S05]  /*19a0*/  BSYNC.RECONVERGENT B0 ;  /* 0x0000000000007941 */ /* 0x000fea0003800200 */
.L_x_35:
[----:B------:R-:W2:Y:S01]  /*19b0*/  LDL.64 R46, [R1+0x30] ;  /* 0x00003000012e7983 */ /* 0x000ea20000100a00 */
[C---:B------:R-:W-:Y:S02]  /*19c0*/  ISETP.NE.AND P2, PT, R10.reuse, UR4, PT ;  /* 0x000000040a007c0c */ /* 0x040fe4000bf45270 */
[----:B------:R-:W-:Y:S02]  /*19d0*/  P2R R2, PR, RZ, 0x1 ;  /* 0x00000001ff027803 */ /* 0x000fe40000000000 */
[----:B------:R-:W-:-:S09]  /*19e0*/  ISETP.NE.AND P0, PT, R10, UR5, PT ;  /* 0x000000050a007c0c */ /* 0x000fd2000bf05270 */
[----:B------:R-:W-:Y:S01]  /*19f0*/  @!P2 IMAD.MOV.U32 R28, RZ, RZ, 0x1 ;  /* 0x00000001ff1ca424 */ /* 0x000fe200078e00ff */
[----:B------:R-:W-:Y:S01]  /*1a00*/  @!P2 ISETP.NE.AND P1, PT, R5, UR4, PT ;  /* 0x000000040500ac0c */ /* 0x000fe2000bf25270 */
[----:B------:R-:W-:-:S03]  /*1a10*/  @P2 IMAD.MOV.U32 R33, RZ, RZ, R66 ;  /* 0x000000ffff212224 */ /* 0x000fc600078e0042 */
[----:B------:R-:W-:Y:S02]  /*1a20*/  @!P2 SEL R33, R28, 0x2, P1 ;  /* 0x000000021c21a807 */ /* 0x000fe40000800000 */
[----:B------:R-:W-:Y:S02]  /*1a30*/  PLOP3.LUT P1, PT, PT, PT, PT, 0x8, 0x80 ;  /* 0x000000000080781c */ /* 0x000fe40003f2e170 */
[----:B------:R-:W-:Y:S02]  /*1a40*/  @P2 PLOP3.LUT P1, PT, P0, PT, PT, 0x80, 0x8 ;  /* 0x000000000008281c */ /* 0x000fe4000072f070 */
[----:B------:R-:W-:Y:S01]  /*1a50*/  ISETP.NE.AND P0, PT, R2, RZ, PT ;  /* 0x000000ff0200720c */ /* 0x000fe20003f05270 */
[----:B------:R-:W-:-:S10]  /*1a60*/  @P2 VIADD R2, R27, 0x1 ;  /* 0x000000011b022836 */ /* 0x000fd40000000000 */
[--C-:B------:R-:W-:Y:S01]  /*1a70*/  @P1 IMAD.MOV R2, RZ, RZ, R27.reuse ;  /* 0x000000ffff021224 */ /* 0x100fe200078e021b */
[----:B------:R-:W-:Y:S02]  /*1a80*/  LOP3.LUT R45, R45, 0xffbfffff, RZ, 0xc0, !PT ;  /* 0xffbfffff2d2d7812 */ /* 0x000fe400078ec0ff */
[----:B------:R-:W-:Y:S01]  /*1a90*/  LOP3.LUT R44, R44, 0xfffbffff, RZ, 0xc0, !PT ;  /* 0xfffbffff2c2c7812 */ /* 0x000fe200078ec0ff */
[----:B------:R-:W-:Y:S01]  /*1aa0*/  @!P2 IMAD.MOV.U32 R2, RZ, RZ, R27 ;  /* 0x000000ffff02a224 */ /* 0x000fe200078e001b */
[----:B------:R-:W-:Y:S01]  /*1ab0*/  BSSY.RECONVERGENT B0, `(.L_x_42) ;  /* 0x000001c000007945 */ /* 0x000fe20003800200 */
[----:B--2---:R-:W-:-:S13]  /*1ac0*/  ISETP.NE.AND P1, PT, R46, UR5, PT ;  /* 0x000000052e007c0c */ /* 0x004fda000bf25270 */
[----:B------:R-:W-:Y:S02]  /*1ad0*/  @P1 LOP3.LUT R45, R45, 0x400000, RZ, 0xfc, !PT ;  /* 0x004000002d2d1812 */ /* 0x000fe400078efcff */
        /* <DEDUP_REMOVED lines=16> */
.L_x_46:
[----:B------:R-:W-:Y:S05]  /*1be0*/  BSYNC.RECONVERGENT B1 ;  /* 0x0000000000017941 */ /* 0x000fea0003800200 */
.L_x_45:
[----:B------:R-:W-:Y:S05]  /*1bf0*/  BRA `(.L_x_47) ;  /* 0x00000000000c7947 */ /* 0x000fea0003800000 */
.L_x_44:
[----:B------:R-:W-:-:S13]  /*1c00*/  ISETP.NE.AND P2, PT, R2, RZ, PT ;  /* 0x000000ff0200720c */ /* 0x000fda0003f45270 */
[----:B------:R-:W-:Y:S01]  /*1c10*/  @!P2 VIADD R2, R31, 0x64 ;  /* 0x000000641f02a836 */ /* 0x000fe20000000000 */
[----:B------:R-:W-:Y:S06]  /*1c20*/  @!P2 BRA `(.L_x_48) ;  /* 0x000000000010a947 */ /* 0x000fec0003800000 */
.L_x_47:
[----:B------:R-:W-:-:S05]  /*1c30*/  VIADD R2, R31, 0xa ;  /* 0x0000000a1f027836 */ /* 0x000fca0000000000 */
[----:B------:R-:W-:Y:S01]  /*1c40*/  SEL R2, R2, R31, P1 ;  /* 0x0000001f02027207 */ /* 0x000fe20000800000 */
[----:B------:R-:W-:Y:S06]  /*1c50*/  BRA `(.L_x_48) ;  /* 0x0000000000047947 */ /* 0x000fec0003800000 */
.L_x_43:
[----:B------:R-:W-:-:S07]  /*1c60*/  VIADD R2, R31, 0x2710 ;  /* 0x000027101f027836 */ /* 0x000fce0000000000 */
.L_x_48:
[----:B------:R-:W-:Y:S05]  /*1c70*/  BSYNC.RECONVERGENT B0 ;  /* 0x0000000000007941 */ /* 0x000fea0003800200 */
.L_x_42:
[----:B------:R-:W-:Y:S01]  /*1c80*/  PLOP3.LUT P1, PT, PT, PT, PT, 0x8, 0x80 ;  /* 0x000000000080781c */ /* 0x000fe20003f2e170 */
[----:B------:R-:W-:Y:S01]  /*1c90*/  @P3 VIADD R30, R64, 0x1 ;  /* 0x00000001401e3836 */ /* 0x000fe20000000000 */
[----:B------:R-:W-:Y:S01]  /*1ca0*/  @P3 PLOP3.LUT P1, PT, P4, PT, PT, 0x80, 0x8 ;  /* 0x000000000008381c */ /* 0x000fe2000272f070 */
[----:B------:R-:W-:Y:S01]  /*1cb0*/  @!P3 IMAD.MOV.U32 R32, RZ, RZ, 0x1 ;  /* 0x00000001ff20b424 */ /* 0x000fe200078e00ff */
[----:B------:R-:W-:Y:S01]  /*1cc0*/  ISETP.NE.AND P2, PT, R47, UR5, PT ;  /* 0x000000052f007c0c */ /* 0x000fe2000bf45270 */
[----:B------:R-:W-:Y:S01]  /*1cd0*/  @P3 IMAD.MOV.U32 R31, RZ, RZ, R67 ;  /* 0x000000ffff1f3224 */ /* 0x000fe200078e0043 */
[----:B------:R-:W-:Y:S01]  /*1ce0*/  LOP3.LUT R44, R44, 0xfbffffff, RZ, 0xc0, !PT ;  /* 0xfbffffff2c2c7812 */ /* 0x000fe200078ec0ff */
[----:B------:R-:W-:Y:S01]  /*1cf0*/  BSSY.RECONVERGENT B0, `(.L_x_49) ;  /* 0x000001f000007945 */ /* 0x000fe20003800200 */
[----:B------:R-:W-:Y:S02]  /*1d00*/  @!P3 SEL R31, R32, 0x2, P6 ;  /* 0x00000002201fb807 */ /* 0x000fe40003000000 */
[----:B------:R-:W-:-:S05]  /*1d10*/  LOP3.LUT R45, R45, 0xefffffff, RZ, 0xc0, !PT ;  /* 0xefffffff2d2d7812 */ /* 0x000fca00078ec0ff */
[--C-:B------:R-:W-:Y:S01]  /*1d20*/  @P1 IMAD.MOV R30, RZ, RZ, R64.reuse ;  /* 0x000000ffff1e1224 */ /* 0x100fe200078e0240 */
[----:B------:R-:W-:Y:S01]  /*1d30*/  ISETP.NE.AND P1, PT, R47, UR4, !P2 ;  /* 0x000000042f007c0c */ /* 0x000fe2000d725270 */
[----:B------:R-:W-:Y:S01]  /*1d40*/  @!P3 IMAD.MOV.U32 R30, RZ, RZ, R64 ;  /* 0x000000ffff1eb224 */ /* 0x000fe200078e0040 */
[----:B------:R-:W-:Y:S02]  /*1d50*/  @P2 LOP3.LUT R45, R45, 0x10000000, RZ, 0xfc, !PT ;  /* 0x100000002d2d2812 */ /* 0x000fe400078efcff */
[----:B------:R-:W-:Y:S02]  /*1d60*/  SEL R74, RZ, 0x1, !P1 ;  /* 0x00000001ff4a7807 */ /* 0x000fe40004800000 */
[----:B------:R-:W-:Y:S02]  /*1d70*/  ISETP.NE.AND P1, PT, R47, UR4, PT ;  /* 0x000000042f007c0c */ /* 0x000fe4000bf25270 */
[----:B------:R-:W-:Y:S02]  /*1d80*/  IADD3 R30, PT, PT, R74, R30, R29 ;  /* 0x0000001e4a1e7210 */ /* 0x000fe40007ffe01d */
[----:B------:R-:W-:-:S04]  /*1d90*/  SEL R75, RZ, 0x1, P1 ;  /* 0x00000001ff4b7807 */ /* 0x000fc80000800000 */
[----:B------:R-:W-:-:S05]  /*1da0*/  IADD3 R31, PT, PT, R75, R31, R28 ;  /* 0x0000001f4b1f7210 */ /* 0x000fca0007ffe01c */
[----:B------:R-:W-:Y:S02]  /*1db0*/  @P1 LOP3.LUT R44, R44, 0x4000000, RZ, 0xfc, !PT ;  /* 0x040000002c2c1812 */ /* 0x000fe400078efcff */
[----:B------:R-:W-:-:S13]  /*1dc0*/  ISETP.NE.AND P1, PT, R31, 0x4, PT ;  /* 0x000000041f00780c */ /* 0x000fda0003f25270 */
        /* <DEDUP_REMOVED lines=8> */
.L_x_53:
[----:B------:R-:W-:Y:S05]  /*1e50*/  BSYNC.RECONVERGENT B1 ;  /* 0x0000000000017941 */ /* 0x000fea0003800200 */
.L_x_52:
[----:B------:R-:W-:Y:S05]  /*1e60*/  BRA `(.L_x_54) ;  /* 0x00000000000c7947 */ /* 0x000fea0003800000 */
.L_x_51:
[----:B------:R-:W-:-:S13]  /*1e70*/  ISETP.NE.AND P2, PT, R30, RZ, PT ;  /* 0x000000ff1e00720c */ /* 0x000fda0003f45270 */
[----:B------:R-:W-:Y:S01]  /*1e80*/  @!P2 VIADD R32, R2, 0x64 ;  /* 0x000000640220a836 */ /* 0x000fe20000000000 */
[----:B------:R-:W-:Y:S06]  /*1e90*/  @!P2 BRA `(.L_x_55) ;  /* 0x000000000010a947 */ /* 0x000fec0003800000 */
.L_x_54:
[----:B------:R-:W-:-:S05]  /*1ea0*/  VIADD R31, R2, 0xa ;  /* 0x0000000a021f7836 */ /* 0x000fca0000000000 */
[----:B------:R-:W-:Y:S01]  /*1eb0*/  SEL R32, R31, R2, P1 ;  /* 0x000000021f207207 */ /* 0x000fe20000800000 */
[----:B------:R-:W-:Y:S06]  /*1ec0*/  BRA `(.L_x_55) ;  /* 0x0000000000047947 */ /* 0x000fec0003800000 */
.L_x_50:
[----:B------:R-:W-:-:S07]  /*1ed0*/  VIADD R32, R2, 0x2710 ;  /* 0x0000271002207836 */ /* 0x000fce0000000000 */
.L_x_55:
[----:B------:R-:W-:Y:S05]  /*1ee0*/  BSYNC.RECONVERGENT B0 ;  /* 0x0000000000007941 */ /* 0x000fea0003800200 */
.L_x_49:
[----:B------:R-:W2:Y:S01]  /*1ef0*/  LDL.64 R48, [R1+0x38] ;  /* 0x0000380001307983 */ /* 0x000ea20000100a00 */
[C---:B------:R-:W-:Y:S02]  /*1f00*/  ISETP.NE.AND P4, PT, R22.reuse, UR5, PT ;  /* 0x0000000516007c0c */ /* 0x040fe4000bf85270 */
[----:B------:R-:W-:Y:S02]  /*1f10*/  LOP3.LUT R45, R45, 0xfffbffff, RZ, 0xc0, !PT ;  /* 0xfffbffff2d2d7812 */ /* 0x000fe400078ec0ff */
[----:B------:R-:W-:-:S04]  /*1f20*/  ISETP.NE.AND P1, PT, R22, UR4, !P4 ;  /* 0x0000000416007c0c */ /* 0x000fc8000e725270 */
[----:B------:R-:W-:Y:S02]  /*1f30*/  SEL R73, RZ, 0x1, !P1 ;  /* 0x00000001ff497807 */ /* 0x000fe40004800000 */
[----:B------:R-:W-:-:S03]  /*1f40*/  LOP3.LUT R44, R44, 0xf7ffffff, RZ, 0xc0, !PT ;  /* 0xf7ffffff2c2c7812 */ /* 0x000fc600078ec0ff */
[----:B------:R-:W-:-:S04]  /*1f50*/  @P4 LOP3.LUT R45, R45, 0x40000, RZ, 0xfc, !PT ;  /* 0x000400002d2d4812 */ /* 0x000fc800078efcff */
[----:B------:R-:W-:Y:S01]  /*1f60*/  LOP3.LUT R45, R45, 0xffdfffff, RZ, 0xc0, !PT ;  /* 0xffdfffff2d2d7812 */ /* 0x000fe200078ec0ff */
[----:B------:R-:W-:Y:S01]  /*1f70*/  BSSY.RECONVERGENT B0, `(.L_x_56) ;  /* 0x0000030000007945 */ /* 0x000fe20003800200 */
[----:B--2---:R-:W-:Y:S01]  /*1f80*/  ISETP.NE.AND P1, PT, R49, UR4, PT ;  /* 0x0000000431007c0c */ /* 0x004fe2000bf25270 */
[----:B------:R-:W-:-:S05]  /*1f90*/  IMAD.MOV.U32 R2, RZ, RZ, R48 ;  /* 0x000000ffff027224 */ /* 0x000fca00078e0030 */
[----:B------:R-:W-:-:S07]  /*1fa0*/  ISETP.NE.AND P3, PT, R2, UR5, PT ;  /* 0x0000000502007c0c */ /* 0x000fce000bf65270 */
[----:B------:R-:W-:Y:S01]  /*1fb0*/  @P1 ISETP.NE.AND P2, PT, R2, UR4, PT ;  /* 0x0000000402001c0c */ /* 0x000fe2000bf45270 */
[----:B------:R-:W-:-:S03]  /*1fc0*/  @!P1 IMAD.MOV.U32 R31, RZ, RZ, 0x1 ;  /* 0x00000001ff1f9424 */ /* 0x000fc600078e00ff */
[----:B------:R-:W-:Y:S02]  /*1fd0*/  @P1 SEL R30, RZ, 0x1, P2 ;  /* 0x00000001ff1e1807 */ /* 0x000fe40001000000 */
[----:B------:R-:W-:Y:S02]  /*1fe0*/  @!P1 ISETP.NE.AND P2, PT, R2, UR4, PT ;  /* 0x0000000402009c0c */ /* 0x000fe4000bf45270 */
[----:B------:R-:W-:Y:S02]  /*1ff0*/  @P3 LOP3.LUT R44, R44, 0x8000000, RZ, 0xfc, !PT ;  /* 0x080000002c2c3812 */ /* 0x000fe400078efcff */
[----:B------:R-:W-:Y:S02]  /*2000*/  @!P1 SEL R30, R31, 0x2, P2 ;  /* 0x000000021f1e9807 */ /* 0x000fe40001000000 */
[----:B------:R-:W-:Y:S02]  /*2010*/  ISETP.NE.AND P2, PT, R2, UR4, !P3 ;  /* 0x0000000402007c0c */ /* 0x000fe4000df45270 */
[----:B------:R-:W-:-:S02]  /*2020*/  ISETP.NE.AND P3, PT, R23, UR5, PT ;  /* 0x0000000517007c0c */ /* 0x000fc4000bf65270 */
[----:B------:R-:W-:Y:S02]  /*2030*/  SEL R31, RZ, 0x1, !P2 ;  /* 0x00000001ff1f7807 */ /* 0x000fe40005000000 */
[----:B------:R-:W-:-:S04]  /*2040*/  ISETP.NE.AND P2, PT, R23, UR4, !P3 ;  /* 0x0000000417007c0c */ /* 0x000fc8000df45270 */
[----:B------:R-:W-:Y:S02]  /*2050*/  SEL R78, RZ, 0x1, !P2 ;  /* 0x00000001ff4e7807 */ /* 0x000fe40005000000 */
[----:B------:R-:W-:-:S03]  /*2060*/  ISETP.NE.AND P2, PT, R49, UR5, P1 ;  /* 0x0000000531007c0c */ /* 0x000fc60008f45270 */
[----:B------:R-:W-:Y:S02]  /*2070*/  @P3 LOP3.LUT R45, R45, 0x200000, RZ, 0xfc, !PT ;  /* 0x002000002d2d3812 */ /* 0x000fe400078efcff */
[----:B------:R-:W-:Y:S01]  /*2080*/  ISETP.NE.AND P3, PT, R22, UR4, PT ;  /* 0x0000000416007c0c */ /* 0x000fe2000bf65270 */
[----:B------:R-:W-:Y:S01]  /*2090*/  @P1 VIADD R33, R31, 0x1 ;  /* 0x000000011f211836 */ /* 0x000fe20000000000 */
[----:B------:R-:W-:-:S06]  /*20a0*/  LOP3.LUT R44, R44, 0xffffffef, RZ, 0xc0, !PT ;  /* 0xffffffef2c2c7812 */ /* 0x000fcc00078ec0ff */
[----:B------:R-:W-:Y:S01]  /*20b0*/  @P2 IMAD.MOV R33, RZ, RZ, R31 ;  /* 0x000000ffff212224 */ /* 0x000fe200078e021f */
[----:B------:R-:W-:Y:S02]  /*20c0*/  ISETP.NE.AND P2, PT, R23, UR4, PT ;  /* 0x0000000417007c0c */ /* 0x000fe4000bf45270 */
[----:B------:R-:W-:Y:S02]  /*20d0*/  SEL R48, RZ, 0x1, P3 ;  /* 0x00000001ff307807 */ /* 0x000fe40001800000 */
[----:B------:R-:W-:Y:S02]  /*20e0*/  @P3 LOP3.LUT R44, R44, 0x10, RZ, 0xfc, !PT ;  /* 0x000000102c2c3812 */ /* 0x000fe400078efcff */
[----:B------:R-:W-:Y:S02]  /*20f0*/  SEL R79, RZ, 0x1, P2 ;  /* 0x00000001ff4f7807 */ /* 0x000fe40001000000 */
[----:B------:R-:W-:Y:S02]  /*2100*/  LOP3.LUT R44, R44, 0xffffffbf, RZ, 0xc0, !PT ;  /* 0xffffffbf2c2c7812 */ /* 0x000fe400078ec0ff */
[----:B------:R-:W-:-:S03]  /*2110*/  IADD3 R30, PT, PT, R79, R30, R48 ;  /* 0x0000001e4f1e7210 */ /* 0x000fc60007ffe030 */
[----:B------:R-:W-:Y:S02]  /*2120*/  @P2 LOP3.LUT R44, R44, 0x40, RZ, 0xfc, !PT ;  /* 0x000000402c2c2812 */ /* 0x000fe400078efcff */
[----:B------:R-:W-:-:S13]  /*2130*/  ISETP.NE.AND P2, PT, R30, 0x4, PT ;  /* 0x000000041e00780c */ /* 0x000fda0003f45270 */
[----:B------:R-:W-:Y:S05]  /*2140*/  @!P2 BRA `(.L_x_57) ;  /* 0x000000000044a947 */ /* 0x000fea0003800000 */
[----:B------:R-:W-:Y:S01]  /*2150*/  ISETP.NE.AND P3, PT, R30, 0x3, PT ;  /* 0x000000031e00780c */ /* 0x000fe20003f65270 */
[----:B------:R-:W-:Y:S01]  /*2160*/  @!P1 IMAD.MOV.U32 R33, RZ, RZ, R31 ;  /* 0x000000ffff219224 */ /* 0x000fe200078e001f */
[----:B------:R-:W-:-:S04]  /*2170*/  PLOP3.LUT P2, PT, PT, PT, PT, 0x8, 0x80 ;  /* 0x000000000080781c */ /* 0x000fc80003f4e170 */
[----:B------:R-:W-:-:S07]  /*2180*/  IADD3 R33, PT, PT, R78, R33, R73 ;  /* 0x000000214e217210 */ /* 0x000fce0007ffe049 */
[----:B------:R-:W-:Y:S05]  /*2190*/  @!P3 BRA `(.L_x_58) ;  /* 0x000000000018b947 */ /* 0x000fea0003800000 */
[----:B------:R-:W-:Y:S01]  /*21a0*/  ISETP.NE.AND P3, PT, R30, 0x2, PT ;  /* 0x000000021e00780c */ /* 0x000fe20003f65270 */
[----:B------:R-:W-:-:S12]  /*21b0*/  BSSY.RECONVERGENT B1, `(.L_x_59) ;  /* 0x0000003000017945 */ /* 0x000fd80003800200 */
[----:B------:R-:W-:Y:S05]  /*21c0*/  @P3 BRA `(.L_x_60) ;  /* 0x0000000000043947 */ /* 0x000fea0003800000 */
[----:B------:R-:W-:-:S13]  /*21d0*/  ISETP.EQ.AND P2, PT, R33, RZ, PT ;  /* 0x000000ff2100720c */ /* 0x000fda0003f42270 */
.L_x_60:
[----:B------:R-:W-:Y:S05]  /*21e0*/  BSYNC.RECONVERGENT B1 ;  /* 0x0000000000017941 */ /* 0x000fea0003800200 */
.L_x_59:
[----:B------:R-:W-:Y:S05]  /*21f0*/  BRA `(.L_x_61) ;  /* 0x00000000000c7947 */ /* 0x000fea0003800000 */
.L_x_58:
[----:B------:R-:W-:-:S13]  /*2200*/  ISETP.NE.AND P3, PT, R33, RZ, PT ;  /* 0x000000ff2100720c */ /* 0x000fda0003f65270 */
[----:B------:R-:W-:Y:S01]  /*2210*/  @!P3 VIADD R35, R32, 0x64 ;  /* 0x000000642023b836 */ /* 0x000fe20000000000 */
[----:B------:R-:W-:Y:S06]  /*2220*/  @!P3 BRA `(.L_x_62) ;  /* 0x000000000010b947 */ /* 0x000fec0003800000 */
.L_x_61:
[----:B------:R-:W-:-:S05]  /*2230*/  VIADD R33, R32, 0xa ;  /* 0x0000000a20217836 */ /* 0x000fca0000000000 */
[----:B------:R-:W-:Y:S01]  /*2240*/  SEL R35, R33, R32, P2 ;  /* 0x0000002021237207 */ /* 0x000fe20001000000 */
[----:B------:R-:W-:Y:S06]  /*2250*/  BRA `(.L_x_62) ;  /* 0x0000000000047947 */ /* 0x000fec0003800000 */
.L_x_57:
[----:B------:R-:W-:-:S07]  /*2260*/  VIADD R35, R32, 0x2710 ;  /* 0x0000271020237836 */ /* 0x000fce0000000000 */
.L_x_62:
[----:B------:R-:W-:Y:S05]  /*2270*/  BSYNC.RECONVERGENT B0 ;  /* 0x0000000000007941 */ /* 0x000fea0003800200 */
.L_x_56:
[----:B------:R-:W2:Y:S01]  /*2280*/  LDL.64 R52, [R1+0x48] ;  /* 0x0000480001347983 */ /* 0x000ea20000100a00 */
[----:B------:R-:W-:Y:S02]  /*2290*/  ISETP.NE.AND P3, PT, R22, UR4, PT ;  /* 0x0000000416007c0c */ /* 0x000fe4000bf65270 */
[----:B------:R-:W-:Y:S02]  /*22a0*/  ISETP.NE.AND P6, PT, R49, UR5, PT ;  /* 0x0000000531007c0c */ /* 0x000fe4000bfc5270 */
[----:B------:R-:W-:-:S09]  /*22b0*/  LOP3.LUT R45, R45, 0xfdffffff, RZ, 0xc0, !PT ;  /* 0xfdffffff2d2d7812 */ /* 0x000fd200078ec0ff */
[----:B------:R-:W-:Y:S01]  /*22c0*/  @!P3 IMAD.MOV.U32 R30, RZ, RZ, 0x1 ;  /* 0x00000001ff1eb424 */ /* 0x000fe200078e00ff */
[----:B------:R-:W-:Y:S02]  /*22d0*/  @!P3 ISETP.NE.AND P2, PT, R49, UR4, PT ;  /* 0x000000043100bc0c */ /* 0x000fe4000bf45270 */
[----:B------:R-:W-:Y:S02]  /*22e0*/  @P3 SEL R34, RZ, 0x1, P1 ;  /* 0x00000001ff223807 */ /* 0x000fe40000800000 */
[----:B------:R-:W-:Y:S02]  /*22f0*/  @!P3 SEL R34, R30, 0x2, P2 ;  /* 0x000000021e22b807 */ /* 0x000fe40001000000 */
[----:B------:R-:W-:Y:S02]  /*2300*/  @P6 LOP3.LUT R45, R45, 0x2000000, RZ, 0xfc, !PT ;  /* 0x020000002d2d6812 */ /* 0x000fe400078efcff */
[----:B------:R-:W-:-:S04]  /*2310*/  ISETP.NE.AND P2, PT, R49, UR4, !P6 ;  /* 0x0000000431007c0c */ /* 0x000fc8000f745270 */
[----:B------:R-:W-:-:S05]  /*2320*/  SEL R80, RZ, 0x1, !P2 ;  /* 0x00000001ff507807 */ /* 0x000fca0005000000 */
[----:B------:R-:W-:Y:S01]  /*2330*/  @P3 VIADD R32, R80, 0x1 ;  /* 0x0000000150203836 */ /* 0x000fe20000000000 */
[----:B------:R-:W-:Y:S01]  /*2340*/  LOP3.LUT R45, R45, 0xffefffff, RZ, 0xc0, !PT ;  /* 0xffefffff2d2d7812 */ /* 0x000fe200078ec0ff */
[----:B------:R-:W-:Y:S01]  /*2350*/  BSSY.RECONVERGENT B0, `(.L_x_63) ;  /* 0x0000021000007945 */ /* 0x000fe20003800200 */
[----:B------:R-:W-:Y:S02]  /*2360*/  LOP3.LUT R44, R44, 0xfffffdff, RZ, 0xc0, !PT ;  /* 0xfffffdff2c2c7812 */ /* 0x000fe400078ec0ff */
[----:B--2---:R-:W-:-:S04]  /*2370*/  ISETP.NE.AND P6, PT, R52, UR5, PT ;  /* 0x0000000534007c0c */ /* 0x004fc8000bfc5270 */
[----:B------:R-:W-:-:S04]  /*2380*/  ISETP.NE.AND P2, PT, R52, UR4, !P6 ;  /* 0x0000000434007c0c */ /* 0x000fc8000f745270 */
[----:B------:R-:W-:Y:S02]  /*2390*/  SEL R33, RZ, 0x1, !P2 ;  /* 0x00000001ff217807 */ /* 0x000fe40005000000 */
[----:B------:R-:W-:Y:S02]  /*23a0*/  PLOP3.LUT P2, PT, PT, PT, PT, 0x8, 0x80 ;  /* 0x000000000080781c */ /* 0x000fe40003f4e170 */
[----:B------:R-:W-:Y:S02]  /*23b0*/  @P3 PLOP3.LUT P2, PT, P4, PT, PT, 0x80, 0x8 ;  /* 0x000000000008381c */ /* 0x000fe4000274f070 */
[----:B------:R-:W-:-:S04]  /*23c0*/  ISETP.NE.AND P4, PT, R52, UR4, PT ;  /* 0x0000000434007c0c */ /* 0x000fc8000bf85270 */
[----:B------:R-:W-:-:S04]  /*23d0*/  SEL R30, RZ, 0x1, P4 ;  /* 0x00000001ff1e7807 */ /* 0x000fc80002000000 */
[----:B------:R-:W-:-:S03]  /*23e0*/  IADD3 R34, PT, PT, R30, R34, R79 ;  /* 0x000000221e227210 */ /* 0x000fc60007ffe04f */
[----:B------:R-:W-:Y:S01]  /*23f0*/  @P2 IMAD.MOV R32, RZ, RZ, R80 ;  /* 0x000000ffff202224 */ /* 0x000fe200078e0250 */
[----:B------:R-:W-:Y:S02]  /*2400*/  ISETP.NE.AND P2, PT, R34, 0x4, PT ;  /* 0x000000042200780c */ /* 0x000fe40003f45270 */
[----:B------:R-:W-:Y:S02]  /*2410*/  @P6 LOP3.LUT R45, R45, 0x100000, RZ, 0xfc, !PT ;  /* 0x001000002d2d6812 */ /* 0x000fe400078efcff */
[----:B------:R-:W-:-:S09]  /*2420*/  @P4 LOP3.LUT R44, R44, 0x200, RZ, 0xfc, !PT ;  /* 0x000002002c2c4812 */ /* 0x000fd200078efcff */
[----:B------:R-:W-:Y:S05]  /*2430*/  @!P2 BRA `(.L_x_64) ;  /* 0x000000000044a947 */ /* 0x000fea0003800000 */
[----:B------:R-:W-:Y:S01]  /*2440*/  @!P3 IMAD.MOV.U32 R32, RZ, RZ, R80 ;  /* 0x000000ffff20b224 */ /* 0x000fe200078e0050 */
[----:B------:R-:W-:Y:S02]  /*2450*/  ISETP.NE.AND P3, PT, R34, 0x3, PT ;  /* 0x000000032200780c */ /* 0x000fe40003f65270 */
[----:B------:R-:W-:Y:S02]  /*2460*/  PLOP3.LUT P2, PT, PT, PT, PT, 0x8, 0x80 ;  /* 0x000000000080781c */ /* 0x000fe40003f4e170 */
[----:B------:R-:W-:-:S09]  /*2470*/  IADD3 R32, PT, PT, R33, R32, R78 ;  /* 0x0000002021207210 */ /* 0x000fd20007ffe04e */
[----:B------:R-:W-:Y:S05]  /*2480*/  @!P3 BRA `(.L_x_65) ;  /* 0x000000000018b947 */ /* 0x000fea0003800000 */
[----:B------:R-:W-:Y:S01]  /*2490*/  ISETP.NE.AND P3, PT, R34, 0x2, PT ;  /* 0x000000022200780c */ /* 0x000fe20003f65270 */
[----:B------:R-:W-:-:S12]  /*24a0*/  BSSY.RECONVERGENT B1, `(.L_x_66) ;  /* 0x0000003000017945 */ /* 0x000fd80003800200 */
[----:B------:R-:W-:Y:S05]  /*24b0*/  @P3 BRA `(.L_x_67) ;  /* 0x0000000000043947 */ /* 0x000fea0003800000 */
[----:B------:R-:W-:-:S13]  /*24c0*/  ISETP.EQ.AND P2, PT, R32, RZ, PT ;  /* 0x000000ff2000720c */ /* 0x000fda0003f42270 */
.L_x_67:
[----:B------:R-:W-:Y:S05]  /*24d0*/  BSYNC.RECONVERGENT B1 ;  /* 0x0000000000017941 */ /* 0x000fea0003800200 */
.L_x_66:
[----:B------:R-:W-:Y:S05]  /*24e0*/  BRA `(.L_x_68) ;  /* 0x00000000000c7947 */ /* 0x000fea0003800000 */
.L_x_65:
[----:B------:R-:W-:-:S13]  /*24f0*/  ISETP.NE.AND P3, PT, R32, RZ, PT ;  /* 0x000000ff2000720c */ /* 0x000fda0003f65270 */
[----:B------:R-:W-:Y:S01]  /*2500*/  @!P3 VIADD R32, R35, 0x64 ;  /* 0x000000642320b836 */ /* 0x000fe20000000000 */
[----:B------:R-:W-:Y:S06]  /*2510*/  @!P3 BRA `(.L_x_69) ;  /* 0x000000000010b947 */ /* 0x000fec0003800000 */
.L_x_68:
[----:B------:R-:W-:-:S05]  /*2520*/  VIADD R32, R35, 0xa ;  /* 0x0000000a23207836 */ /* 0x000fca0000000000 */
[----:B------:R-:W-:Y:S01]  /*2530*/  SEL R32, R32, R35, P2 ;  /* 0x0000002320207207 */ /* 0x000fe20001000000 */
[----:B------:R-:W-:Y:S06]  /*2540*/  BRA `(.L_x_69) ;  /* 0x0000000000047947 */ /* 0x000fec0003800000 */
.L_x_64:
[----:B------:R-:W-:-:S07]  /*2550*/  VIADD R32, R35, 0x2710 ;  /* 0x0000271023207836 */ /* 0x000fce0000000000 */
.L_x_69:
[----:B------:R-:W-:Y:S05]  /*2560*/  BSYNC.RECONVERGENT B0 ;  /* 0x0000000000007941 */ /* 0x000fea0003800200 */
.L_x_63:
[C---:B------:R-:W-:Y:S01]  /*2570*/  ISETP.NE.AND P3, PT, R23.reuse, UR4, PT ;  /* 0x0000000417007c0c */ /* 0x040fe2000bf65270 */
[----:B------:R-:W-:Y:S01]  /*2580*/  BSSY.RECONVERGENT B0, `(.L_x_70) ;  /* 0x000002a000007945 */ /* 0x000fe20003800200 */
[----:B------:R-:W-:Y:S02]  /*2590*/  P2R R34, PR, RZ, 0x1 ;  /* 0x00000001ff227803 */ /* 0x000fe40000000000 */
[----:B------:R-:W-:Y:S02]  /*25a0*/  ISETP.NE.AND P0, PT, R23, UR5, PT ;  /* 0x0000000517007c0c */ /* 0x000fe4000bf05270 */
[----:B------:R-:W-:Y:S02]  /*25b0*/  LOP3.LUT R45, R45, 0xfffeffff, RZ, 0xc0, !PT ;  /* 0xfffeffff2d2d7812 */ /* 0x000fe400078ec0ff */
[----:B------:R-:W-:-:S05]  /*25c0*/  LOP3.LUT R44, R44, 0xfdffffff, RZ, 0xc0, !PT ;  /* 0xfdffffff2c2c7812 */ /* 0x000fca00078ec0ff */
        /* <DEDUP_REMOVED lines=8> */
[----:B------:R-:W-:Y:S01]  /*2650*/  @P2 IMAD.MOV R34, RZ, RZ, R73 ;  /* 0x000000ffff222224 */ /* 0x000fe200078e0249 */
[----:B------:R-:W-:-:S13]  /*2660*/  ISETP.NE.AND P2, PT, R53, UR5, PT ;  /* 0x0000000535007c0c */ /* 0x000fda000bf45270 */
[----:B------:R-:W-:Y:S02]  /*2670*/  @P2 LOP3.LUT R45, R45, 0x10000, RZ, 0xfc, !PT ;  /* 0x000100002d2d2812 */ /* 0x000fe400078efcff */
[----:B------:R-:W-:-:S04]  /*2680*/  ISETP.NE.AND P2, PT, R53, UR4, !P2 ;  /* 0x0000000435007c0c */ /* 0x000fc8000d745270 */
[----:B------:R-:W-:Y:S02]  /*2690*/  SEL R37, RZ, 0x1, !P2 ;  /* 0x00000001ff257807 */ /* 0x000fe40005000000 */
[----:B------:R-:W-:-:S04]  /*26a0*/  ISETP.NE.AND P2, PT, R53, UR4, PT ;  /* 0x0000000435007c0c */ /* 0x000fc8000bf45270 */
[----:B------:R-:W-:-:S04]  /*26b0*/  SEL R36, RZ, 0x1, P2 ;  /* 0x00000001ff247807 */ /* 0x000fc80001000000 */
[----:B------:R-:W-:-:S05]  /*26c0*/  IADD3 R35, PT, PT, R36, R35, R30 ;  /* 0x0000002324237210 */ /* 0x000fca0007ffe01e */
[----:B------:R-:W-:Y:S02]  /*26d0*/  @P2 LOP3.LUT R44, R44, 0x2000000, RZ, 0xfc, !PT ;  /* 0x020000002c2c2812 */ /* 0x000fe400078efcff */
[----:B------:R-:W-:-:S13]  /*26e0*/  ISETP.NE.AND P2, PT, R35, 0x4, PT ;  /* 0x000000042300780c */ /* 0x000fda0003f45270 */
        /* <DEDUP_REMOVED lines=10> */
.L_x_74:
[----:B------:R-:W-:Y:S05]  /*2790*/  BSYNC.RECONVERGENT B1 ;  /* 0x0000000000017941 */ /* 0x000fea0003800200 */
.L_x_73:
[----:B------:R-:W-:Y:S05]  /*27a0*/  BRA `(.L_x_75) ;  /* 0x00000000000c7947 */ /* 0x000fea0003800000 */
.L_x_72:
[----:B------:R-:W-:-:S13]  /*27b0*/  ISETP.NE.AND P3, PT, R34, RZ, PT ;  /* 0x000000ff2200720c */ /* 0x000fda0003f65270 */
[----:B------:R-:W-:Y:S01]  /*27c0*/  @!P3 VIADD R38, R32, 0x64 ;  /* 0x000000642026b836 */ /* 0x000fe20000000000 */
[----:B------:R-:W-:Y:S06]  /*27d0*/  @!P3 BRA `(.L_x_76) ;  /* 0x000000000010b947 */ /* 0x000fec0003800000 */
.L_x_75:
[----:B------:R-:W-:-:S05]  /*27e0*/  VIADD R35, R32, 0xa ;  /* 0x0000000a20237836 */ /* 0x000fca0000000000 */
[----:B------:R-:W-:Y:S01]  /*27f0*/  SEL R38, R35, R32, P2 ;  /* 0x0000002023267207 */ /* 0x000fe20001000000 */
[----:B------:R-:W-:Y:S06]  /*2800*/  BRA `(.L_x_76) ;  /* 0x0000000000047947 */ /* 0x000fec0003800000 */
.L_x_71:
[----:B------:R-:W-:-:S07]  /*2810*/  VIADD R38, R32, 0x2710 ;  /* 0x0000271020267836 */ /* 0x000fce0000000000 */
.L_x_76:
[----:B------:R-:W-:Y:S05]  /*2820*/  BSYNC.RECONVERGENT B0 ;  /* 0x0000000000007941 */ /* 0x000fea0003800200 */
.L_x_70:
[----:B------:R-:W2:Y:S01]  /*2830*/  LDL.64 R54, [R1+0x50] ;  /* 0x0000500001367983 */ /* 0x000ea20000100a00 */
[----:B------:R-:W-:Y:S01]  /*2840*/  PLOP3.LUT P2, PT, PT, PT, PT, 0x8, 0x80 ;  /* 0x000000000080781c */ /* 0x000fe20003f4e170 */
[----:B------:R-:W-:Y:S01]  /*2850*/  @P4 VIADD R39, R78, 0x1 ;  /* 0x000000014e274836 */ /* 0x000fe20000000000 */
[----:B------:R-:W-:Y:S01]  /*2860*/  @P4 PLOP3.LUT P2, PT, P6, PT, PT, 0x80, 0x8 ;  /* 0x000000000008481c */ /* 0x000fe2000374f070 */
[----:B------:R-:W-:Y:S02]  /*2870*/  @!P4 IMAD.MOV.U32 R35, RZ, RZ, 0x1 ;  /* 0x00000001ff23c424 */ /* 0x000fe400078e00ff */
[----:B------:R-:W-:-:S10]  /*2880*/  @P4 IMAD.MOV.U32 R34, RZ, RZ, R79 ;  /* 0x000000ffff224224 */ /* 0x000fd400078e004f */
[----:B------:R-:W-:Y:S01]  /*2890*/  @P2 IMAD.MOV R39, RZ, RZ, R78 ;  /* 0x000000ffff272224 */ /* 0x000fe200078e024e */
[----:B------:R-:W-:Y:S02]  /*28a0*/  @!P4 SEL R34, R35, 0x2, P5 ;  /* 0x000000022322c807 */ /* 0x000fe40002800000 */
[----:B------:R-:W-:Y:S01]  /*28b0*/  LOP3.LUT R44, R44, 0xfffdffff, RZ, 0xc0, !PT ;  /* 0xfffdffff2c2c7812 */ /* 0x000fe200078ec0ff */
[----:B------:R-:W-:Y:S01]  /*28c0*/  BSSY.RECONVERGENT B0, `(.L_x_77) ;  /* 0x000001e000007945 */ /* 0x000fe20003800200 */
[----:B------:R-:W-:Y:S02]  /*28d0*/  LOP3.LUT R45, R45, 0xfffdffff, RZ, 0xc0, !PT ;  /* 0xfffdffff2d2d7812 */ /* 0x000fe400078ec0ff */
        /* <DEDUP_REMOVED lines=8> */
[----:B------:R-:W-:-:S11]  /*2960*/  @P3 LOP3.LUT R45, R45, 0x20000, RZ, 0xfc, !PT ;  /* 0x000200002d2d3812 */ /* 0x000fd600078efcff */
        /* <DEDUP_REMOVED lines=10> */
.L_x_81:
[----:B------:R-:W-:Y:S05]  /*2a10*/  BSYNC.RECONVERGENT B1 ;  /* 0x0000000000017941 */ /* 0x000fea0003800200 */
.L_x_80:
[----:B------:R-:W-:Y:S05]  /*2a20*/  BRA `(.L_x_82) ;  /* 0x00000000000c7947 */ /* 0x000fea0003800000 */
.L_x_79:
[----:B------:R-:W-:-:S13]  /*2a30*/  ISETP.NE.AND P3, PT, R39, RZ, PT ;  /* 0x000000ff2700720c */ /* 0x000fda0003f65270 */
[----:B------:R-:W-:Y:S01]  /*2a40*/  @!P3 VIADD R39, R38, 0x64 ;  /* 0x000000642627b836 */ /* 0x000fe20000000000 */
[----:B------:R-:W-:Y:S06]  /*2a50*/  @!P3 BRA `(.L_x_83) ;  /* 0x000000000010b947 */ /* 0x000fec0003800000 */
.L_x_82:
[----:B------:R-:W-:-:S05]  /*2a60*/  VIADD R37, R38, 0xa ;  /* 0x0000000a26257836 */ /* 0x000fca0000000000 */
[----:B------:R-:W-:Y:S01]  /*2a70*/  SEL R39, R37, R38, P2 ;  /* 0x0000002625277207 */ /* 0x000fe20001000000 */
[----:B------:R-:W-:Y:S06]  /*2a80*/  BRA `(.L_x_83) ;  /* 0x0000000000047947 */ /* 0x000fec0003800000 */
.L_x_78:
[----:B------:R-:W-:-:S07]  /*2a90*/  VIADD R39, R38, 0x2710 ;  /* 0x0000271026277836 */ /* 0x000fce0000000000 */
.L_x_83:
[----:B------:R-:W-:Y:S05]  /*2aa0*/  BSYNC.RECONVERGENT B0 ;  /* 0x0000000000007941 */ /* 0x000fea0003800200 */
.L_x_77:
[----:B------:R-:W2:Y:S01]  /*2ab0*/  LDL.64 R58, [R1+0x58] ;  /* 0x00005800013a7983 */ /* 0x000ea20000100a00 */
[----:B------:R-:W-:Y:S02]  /*2ac0*/  ISETP.NE.AND P2, PT, R20, UR5, PT ;  /* 0x0000000514007c0c */ /* 0x000fe4000bf45270 */
[----:B------:R-:W-:Y:S02]  /*2ad0*/  LOP3.LUT R45, R45, 0xf7ffffff, RZ, 0xc0, !PT ;  /* 0xf7ffffff2d2d7812 */ /* 0x000fe400078ec0ff */
[----:B------:R-:W-:-:S09]  /*2ae0*/  LOP3.LUT R44, R44, 0xffffffdf, RZ, 0xc0, !PT ;  /* 0xffffffdf2c2c7812 */ /* 0x000fd200078ec0ff */
[----:B------:R-:W-:Y:S02]  /*2af0*/  @P2 LOP3.LUT R45, R45, 0x8000000, RZ, 0xfc, !PT ;  /* 0x080000002d2d2812 */ /* 0x000fe400078efcff */
[----:B------:R-:W-:-:S04]  /*2b00*/  ISETP.NE.AND P2, PT, R20, UR4, !P2 ;  /* 0x0000000414007c0c */ /* 0x000fc8000d745270 */
[----:B------:R-:W-:Y:S02]  /*2b10*/  SEL R81, RZ, 0x1, !P2 ;  /* 0x00000001ff517807 */ /* 0x000fe40005000000 */
[----:B------:R-:W-:Y:S01]  /*2b20*/  LOP3.LUT R45, R45, 0xffffffdf, RZ, 0xc0, !PT ;  /* 0xffffffdf2d2d7812 */ /* 0x000fe200078ec0ff */
[----:B------:R-:W-:Y:S02]  /*2b30*/  BSSY.RECONVERGENT B0, `(.L_x_84) ;  /* 0x000002e000007945 */ /* 0x000fe40003800200 */
[----:B------:R-:W-:Y:S01]  /*2b40*/  IMAD.MOV.U32 R41, RZ, RZ, R81 ;  /* 0x000000ffff297224 */ /* 0x000fe200078e0051 */
[----:B--2---:R-:W-:Y:S02]  /*2b50*/  ISETP.NE.AND P6, PT, R58, UR4, PT ;  /* 0x000000043a007c0c */ /* 0x004fe4000bfc5270 */
[----:B------:R-:W-:-:S11]  /*2b60*/  ISETP.NE.AND P3, PT, R59, UR4, PT ;  /* 0x000000043b007c0c */ /* 0x000fd6000bf65270 */
[----:B------:R-:W-:Y:S02]  /*2b70*/  @P6 ISETP.NE.AND P2, PT, R55, UR4, PT ;  /* 0x0000000437006c0c */ /* 0x000fe4000bf45270 */
[----:B------:R-:W-:Y:S02]  /*2b80*/  @P6 LOP3.LUT R44, R44, 0x20, RZ, 0xfc, !PT ;  /* 0x000000202c2c6812 */ /* 0x000fe400078efcff */
[----:B------:R-:W-:Y:S02]  /*2b90*/  @P6 SEL R36, RZ, 0x1, P2 ;  /* 0x00000001ff246807 */ /* 0x000fe40001000000 */
[----:B------:R-:W-:Y:S01]  /*2ba0*/  ISETP.EQ.AND P2, PT, R59, UR5, P3 ;  /* 0x000000053b007c0c */ /* 0x000fe20009f42270 */
[----:B------:R-:W-:Y:S01]  /*2bb0*/  @!P6 IMAD.MOV.U32 R37, RZ, RZ, 0x1 ;  /* 0x00000001ff25e424 */ /* 0x000fe200078e00ff */
[----:B------:R-:W-:Y:S02]  /*2bc0*/  LOP3.LUT R44, R44, 0xfffffffe, RZ, 0xc0, !PT ;  /* 0xfffffffe2c2c7812 */ /* 0x000fe400078ec0ff */
[----:B------:R-:W-:-:S02]  /*2bd0*/  SEL R34, RZ, 0x1, !P2 ;  /* 0x00000001ff227807 */ /* 0x000fc40005000000 */
[----:B------:R-:W-:Y:S02]  /*2be0*/  ISETP.NE.AND P2, PT, R55, UR4, PT ;  /* 0x0000000437007c0c */ /* 0x000fe4000bf45270 */
[----:B------:R-:W-:Y:S02]  /*2bf0*/  @P3 LOP3.LUT R44, R44, 0x1, RZ, 0xfc, !PT ;  /* 0x000000012c2c3812 */ /* 0x000fe400078efcff */
[----:B------:R-:W-:Y:S02]  /*2c00*/  @!P6 SEL R36, R37, 0x2, P2 ;  /* 0x000000022524e807 */ /* 0x000fe40001000000 */
[----:B------:R-:W-:Y:S02]  /*2c10*/  ISETP.EQ.AND P3, PT, R55, UR5, P2 ;  /* 0x0000000537007c0c */ /* 0x000fe40009762270 */
[----:B------:R-:W-:Y:S02]  /*2c20*/  ISETP.NE.AND P2, PT, R58, UR5, P6 ;  /* 0x000000053a007c0c */ /* 0x000fe4000b745270 */
[----:B------:R-:W-:-:S05]  /*2c30*/  SEL R82, RZ, 0x1, !P3 ;  /* 0x00000001ff527807 */ /* 0x000fca0005800000 */
[----:B------:R-:W-:-:S04]  /*2c40*/  @P6 VIADD R37, R82, 0x1 ;  /* 0x0000000152256836 */ /* 0x000fc80000000000 */
[----:B------:R-:W-:Y:S02]  /*2c50*/  @P3 LOP3.LUT R45, R45, 0x20, RZ, 0xfc, !PT ;  /* 0x000000202d2d3812 */ /* 0x000fe400078efcff */
[----:B------:R-:W-:Y:S01]  /*2c60*/  @P2 IMAD.MOV R37, RZ, RZ, R82 ;  /* 0x000000ffff252224 */ /* 0x000fe200078e0252 */
[----:B------:R-:W-:Y:S02]  /*2c70*/  ISETP.NE.AND P2, PT, R20, UR4, PT ;  /* 0x0000000414007c0c */ /* 0x000fe4000bf45270 */
[----:B------:R-:W-:Y:S02]  /*2c80*/  ISETP.NE.AND P3, PT, R59, UR4, PT ;  /* 0x000000043b007c0c */ /* 0x000fe4000bf65270 */
[----:B------:R-:W-:Y:S02]  /*2c90*/  SEL R85, RZ, 0x1, P2 ;  /* 0x00000001ff557807 */ /* 0x000fe40001000000 */
[----:B------:R-:W-:-:S04]  /*2ca0*/  SEL R83, RZ, 0x1, P3 ;  /* 0x00000001ff537807 */ /* 0x000fc80001800000 */
[----:B------:R-:W-:-:S04]  /*2cb0*/  IADD3 R36, PT, PT, R85, R36, R83 ;  /* 0x0000002455247210 */ /* 0x000fc80007ffe053 */
[----:B------:R-:W-:Y:S01]  /*2cc0*/  ISETP.NE.AND P4, PT, R36, 0x4, PT ;  /* 0x000000042400780c */ /* 0x000fe20003f85270 */
[----:B------:R-:W-:-:S12]  /*2cd0*/  IMAD.MOV.U32 R40, RZ, RZ, R85 ;  /* 0x000000ffff287224 */ /* 0x000fd800078e0055 */
        /* <DEDUP_REMOVED lines=10> */
.L_x_88:
[----:B------:R-:W-:Y:S05]  /*2d80*/  BSYNC.RECONVERGENT B1 ;  /* 0x0000000000017941 */ /* 0x000fea0003800200 */
.L_x_87:
[----:B------:R-:W-:Y:S05]  /*2d90*/  BRA `(.L_x_89) ;  /* 0x00000000000c7947 */ /* 0x000fea0003800000 */
.L_x_86:
[----:B------:R-:W-:-:S13]  /*2da0*/  ISETP.NE.AND P5, PT, R37, RZ, PT ;  /* 0x000000ff2500720c */ /* 0x000fda0003fa5270 */
[----:B------:R-:W-:Y:S01]  /*2db0*/  @!P5 VIADD R36, R39, 0x64 ;  /* 0x000000642724d836 */ /* 0x000fe20000000000 */
[----:B------:R-:W-:Y:S06]  /*2dc0*/  @!P5 BRA `(.L_x_90) ;  /* 0x000000000010d947 */ /* 0x000fec0003800000 */
.L_x_89:
[----:B------:R-:W-:-:S05]  /*2dd0*/  VIADD R36, R39, 0xa ;  /* 0x0000000a27247836 */ /* 0x000fca0000000000 */
[----:B------:R-:W-:Y:S01]  /*2de0*/  SEL R36, R36, R39, P4 ;  /* 0x0000002724247207 */ /* 0x000fe20002000000 */
[----:B------:R-:W-:Y:S06]  /*2df0*/  BRA `(.L_x_90) ;  /* 0x0000000000047947 */ /* 0x000fec0003800000 */
.L_x_85:
[----:B------:R-:W-:-:S07]  /*2e00*/  VIADD R36, R39, 0x2710 ;  /* 0x0000271027247836 */ /* 0x000fce0000000000 */
.L_x_90:
[----:B------:R-:W-:Y:S05]  /*2e10*/  BSYNC.RECONVERGENT B0 ;  /* 0x0000000000007941 */ /* 0x000fea0003800200 */
.L_x_84:
[----:B------:R-:W-:Y:S01]  /*2e20*/  ISETP.NE.AND P4, PT, R21, UR5, PT ;  /* 0x0000000515007c0c */ /* 0x000fe2000bf85270 */
[----:B------:R-:W-:Y:S01]  /*2e30*/  @!P3 IMAD.MOV.U32 R37, RZ, RZ, 0x1 ;  /* 0x00000001ff25b424 */ /* 0x000fe200078e00ff */
[----:B------:R-:W-:Y:S01]  /*2e40*/  LOP3.LUT R44, R44, 0x7fffffff, RZ, 0xc0, !PT ;  /* 0x7fffffff2c2c7812 */ /* 0x000fe200078ec0ff */
[----:B------:R-:W-:Y:S01]  /*2e50*/  BSSY.RECONVERGENT B0, `(.L_x_91) ;  /* 0x0000025000007945 */ /* 0x000fe20003800200 */
[----:B------:R-:W-:Y:S02]  /*2e60*/  @P3 SEL R38, RZ, 0x1, P6 ;  /* 0x00000001ff263807 */ /* 0x000fe40003000000 */
[----:B------:R-:W-:-:S07]  /*2e70*/  LOP3.LUT R45, R45, 0xffffffbf, RZ, 0xc0, !PT ;  /* 0xffffffbf2d2d7812 */ /* 0x000fce00078ec0ff */
[----:B------:R-:W-:Y:S02]  /*2e80*/  @P4 LOP3.LUT R44, R44, 0x80000000, RZ, 0xfc, !PT ;  /* 0x800000002c2c4812 */ /* 0x000fe400078efcff */
[----:B------:R-:W-:-:S04]  /*2e90*/  ISETP.NE.AND P4, PT, R21, UR4, !P4 ;  /* 0x0000000415007c0c */ /* 0x000fc8000e785270 */
[----:B------:R-:W-:Y:S02]  /*2ea0*/  SEL R86, RZ, 0x1, !P4 ;  /* 0x00000001ff567807 */ /* 0x000fe40006000000 */
[----:B------:R-:W-:-:S04]  /*2eb0*/  ISETP.NE.AND P4, PT, R58, UR4, PT ;  /* 0x000000043a007c0c */ /* 0x000fc8000bf85270 */
[----:B------:R-:W-:Y:S02]  /*2ec0*/  @!P3 SEL R38, R37, 0x2, P4 ;  /* 0x000000022526b807 */ /* 0x000fe40002000000 */
[----:B------:R-:W-:Y:S02]  /*2ed0*/  ISETP.EQ.AND P5, PT, R58, UR5, P4 ;  /* 0x000000053a007c0c */ /* 0x000fe4000a7a2270 */
[----:B------:R-:W-:Y:S02]  /*2ee0*/  ISETP.NE.AND P4, PT, R59, UR5, P3 ;  /* 0x000000053b007c0c */ /* 0x000fe40009f85270 */
[----:B------:R-:W-:-:S05]  /*2ef0*/  SEL R84, RZ, 0x1, !P5 ;  /* 0x00000001ff547807 */ /* 0x000fca0006800000 */
[----:B------:R-:W-:-:S04]  /*2f00*/  @P3 VIADD R37, R84, 0x1 ;  /* 0x0000000154253836 */ /* 0x000fc80000000000 */
[----:B------:R-:W-:Y:S02]  /*2f10*/  @P5 LOP3.LUT R45, R45, 0x40, RZ, 0xfc, !PT ;  /* 0x000000402d2d5812 */ /* 0x000fe400078efcff */
[----:B------:R-:W-:Y:S01]  /*2f20*/  @P4 IMAD.MOV R37, RZ, RZ, R84 ;  /* 0x000000ffff254224 */ /* 0x000fe200078e0254 */
[----:B------:R-:W-:-:S04]  /*2f30*/  ISETP.NE.AND P4, PT, R21, UR4, PT ;  /* 0x0000000415007c0c */ /* 0x000fc8000bf85270 */
[----:B------:R-:W-:-:S04]  /*2f40*/  SEL R87, RZ, 0x1, P4 ;  /* 0x00000001ff577807 */ /* 0x000fc80002000000 */
[----:B------:R-:W-:-:S04]  /*2f50*/  IADD3 R38, PT, PT, R87, R38, R40 ;  /* 0x0000002657267210 */ /* 0x000fc80007ffe028 */
        /* <DEDUP_REMOVED lines=11> */
.L_x_95:
[----:B------:R-:W-:Y:S05]  /*3010*/  BSYNC.RECONVERGENT B1 ;  /* 0x0000000000017941 */ /* 0x000fea0003800200 */
.L_x_94:
[----:B------:R-:W-:Y:S05]  /*3020*/  BRA `(.L_x_96) ;  /* 0x00000000000c7947 */ /* 0x000fea0003800000 */
.L_x_93:
[----:B------:R-:W-:-:S13]  /*3030*/  ISETP.NE.AND P6, PT, R37, RZ, PT ;  /* 0x000000ff2500720c */ /* 0x000fda0003fc5270 */
[----:B------:R-:W-:Y:S01]  /*3040*/  @!P6 VIADD R42, R36, 0x64 ;  /* 0x00000064242ae836 */ /* 0x000fe20000000000 */
[----:B------:R-:W-:Y:S06]  /*3050*/  @!P6 BRA `(.L_x_97) ;  /* 0x000000000010e947 */ /* 0x000fec0003800000 */
.L_x_96:
[----:B------:R-:W-:-:S05]  /*3060*/  VIADD R21, R36, 0xa ;  /* 0x0000000a24157836 */ /* 0x000fca0000000000 */
[----:B------:R-:W-:Y:S01]  /*3070*/  SEL R42, R21, R36, P5 ;  /* 0x00000024152a7207 */ /* 0x000fe20002800000 */
[----:B------:R-:W-:Y:S06]  /*3080*/  BRA `(.L_x_97) ;  /* 0x0000000000047947 */ /* 0x000fec0003800000 */
.L_x_92:
[----:B------:R-:W-:-:S07]  /*3090*/  VIADD R42, R36, 0x2710 ;  /* 0x00002710242a7836 */ /* 0x000fce0000000000 */
.L_x_97:
[----:B------:R-:W-:Y:S05]  /*30a0*/  BSYNC.RECONVERGENT B0 ;  /* 0x0000000000007941 */ /* 0x000fea0003800200 */
.L_x_91:
[----:B------:R-:W2:Y:S01]  /*30b0*/  LDL.64 R38, [R1+0x68] ;  /* 0x0000680001267983 */ /* 0x000ea20000100a00 */
[----:B------:R-:W-:Y:S01]  /*30c0*/  @!P2 IMAD.MOV.U32 R21, RZ, RZ, 0x1 ;  /* 0x00000001ff15a424 */ /* 0x000fe200078e00ff */
[----:B------:R-:W-:Y:S01]  /*30d0*/  ISETP.NE.AND P5, PT, R59, UR4, PT ;  /* 0x000000043b007c0c */ /* 0x000fe2000bfa5270 */
[----:B------:R-:W-:Y:S01]  /*30e0*/  @P2 IMAD.MOV.U32 R62, RZ, RZ, R83 ;  /* 0x000000ffff3e2224 */ /* 0x000fe200078e0053 */
[----:B------:R-:W-:Y:S01]  /*30f0*/  ISETP.NE.AND P6, PT, R20, UR5, PT ;  /* 0x0000000514007c0c */ /* 0x000fe2000bfc5270 */
[----:B------:R-:W-:Y:S01]  /*3100*/  @P2 VIADD R43, R34, 0x1 ;  /* 0x00000001222b2836 */ /* 0x000fe20000000000 */
[----:B------:R-:W-:Y:S02]  /*3110*/  @!P2 SEL R62, R21, 0x2, P5 ;  /* 0x00000002153ea807 */ /* 0x000fe40002800000 */
[----:B------:R-:W-:Y:S02]  /*3120*/  PLOP3.LUT P5, PT, PT, PT, PT, 0x8, 0x80 ;  /* 0x000000000080781c */ /* 0x000fe40003fae170 */
[----:B------:R-:W-:-:S02]  /*3130*/  @P2 PLOP3.LUT P5, PT, P6, PT, PT, 0x80, 0x8 ;  /* 0x000000000008281c */ /* 0x000fc400037af070 */
[----:B------:R-:W-:-:S11]  /*3140*/  LOP3.LUT R45, R45, 0xfffffffd, RZ, 0xc0, !PT ;  /* 0xfffffffd2d2d7812 */ /* 0x000fd600078ec0ff */
[----:B------:R-:W-:Y:S01]  /*3150*/  @P5 IMAD.MOV R43, RZ, RZ, R34 ;  /* 0x000000ffff2b5224 */ /* 0x000fe200078e0222 */
[----:B------:R-:W-:Y:S01]  /*3160*/  LOP3.LUT R44, R44, 0xfffff7ff, RZ, 0xc0, !PT ;  /* 0xfffff7ff2c2c7812 */ /* 0x000fe200078ec0ff */
[----:B------:R-:W-:Y:S01]  /*3170*/  BSSY.RECONVERGENT B0, `(.L_x_98) ;  /* 0x000001d000007945 */ /* 0x000fe20003800200 */
[----:B--2---:R-:W-:-:S04]  /*3180*/  ISETP.NE.AND P6, PT, R38, UR5, PT ;  /* 0x0000000526007c0c */ /* 0x004fc8000bfc5270 */
[----:B------:R-:W-:-:S09]  /*3190*/  ISETP.NE.AND P5, PT, R38, UR4, !P6 ;  /* 0x0000000426007c0c */ /* 0x000fd2000f7a5270 */
[----:B------:R-:W-:Y:S02]  /*31a0*/  @P6 LOP3.LUT R45, R45, 0x2, RZ, 0xfc, !PT ;  /* 0x000000022d2d6812 */ /* 0x000fe400078efcff */
[----:B------:R-:W-:-:S04]  /*31b0*/  ISETP.NE.AND P6, PT, R38, UR4, PT ;  /* 0x0000000426007c0c */ /* 0x000fc8000bfc5270 */
[----:B------:R-:W-:-:S04]  /*31c0*/  SEL R21, RZ, 0x1, P6 ;  /* 0x00000001ff157807 */ /* 0x000fc80003000000 */
[----:B------:R-:W-:Y:S02]  /*31d0*/  IADD3 R37, PT, PT, R21, R62, R87 ;  /* 0x0000003e15257210 */ /* 0x000fe40007ffe057 */
[----:B------:R-:W-:Y:S02]  /*31e0*/  SEL R36, RZ, 0x1, !P5 ;  /* 0x00000001ff247807 */ /* 0x000fe40006800000 */
        /* <DEDUP_REMOVED lines=12> */
.L_x_102:
[----:B------:R-:W-:Y:S05]  /*32b0*/  BSYNC.RECONVERGENT B1 ;  /* 0x0000000000017941 */ /* 0x000fea0003800200 */
.L_x_101:
[----:B------:R-:W-:Y:S05]  /*32c0*/  BRA `(.L_x_103) ;  /* 0x00000000000c7947 */ /* 0x000fea0003800000 */
.L_x_100:
[----:B------:R-:W-:-:S13]  /*32d0*/  ISETP.NE.AND P6, PT, R43, RZ, PT ;  /* 0x000000ff2b00720c */ /* 0x000fda0003fc5270 */
[----:B------:R-:W-:Y:S01]  /*32e0*/  @!P6 VIADD R37, R42, 0x64 ;  /* 0x000000642a25e836 */ /* 0x000fe20000000000 */
[----:B------:R-:W-:Y:S06]  /*32f0*/  @!P6 BRA `(.L_x_104) ;  /* 0x000000000010e947 */ /* 0x000fec0003800000 */
.L_x_103:
[----:B------:R-:W-:-:S05]  /*3300*/  VIADD R37, R42, 0xa ;  /* 0x0000000a2a257836 */ /* 0x000fca0000000000 */
[----:B------:R-:W-:Y:S01]  /*3310*/  SEL R37, R37, R42, P5 ;  /* 0x0000002a25257207 */ /* 0x000fe20002800000 */
[----:B------:R-:W-:Y:S06]  /*3320*/  BRA `(.L_x_104) ;  /* 0x0000000000047947 */ /* 0x000fec0003800000 */
.L_x_99:
[----:B------:R-:W-:-:S07]  /*3330*/  VIADD R37, R42, 0x2710 ;  /* 0x000027102a257836 */ /* 0x000fce0000000000 */
.L_x_104:
[----:B------:R-:W-:Y:S05]  /*3340*/  BSYNC.RECONVERGENT B0 ;  /* 0x0000000000007941 */ /* 0x000fea0003800200 */
.L_x_98:
[----:B------:R-:W-:Y:S01]  /*3350*/  LOP3.LUT P6, RZ, R44, 0x80000000, RZ, 0xc0, !PT ;  /* 0x800000002cff7812 */ /* 0x000fe200078cc0ff */
[----:B------:R-:W-:Y:S01]  /*3360*/  @P4 VIADD R38, R41, 0x1 ;  /* 0x0000000129264836 */ /* 0x000fe20000000000 */
[----:B------:R-:W-:Y:S01]  /*3370*/  PLOP3.LUT P5, PT, PT, PT, PT, 0x8, 0x80 ;  /* 0x000000000080781c */ /* 0x000fe20003fae170 */
[----:B------:R-:W-:Y:S01]  /*3380*/  @!P4 IMAD.MOV.U32 R42, RZ, RZ, 0x1 ;  /* 0x00000001ff2ac424 */ /* 0x000fe200078e00ff */
[----:B------:R-:W-:Y:S01]  /*3390*/  @P4 PLOP3.LUT P5, PT, P6, PT, PT, 0x80, 0x8 ;  /* 0x000000000008481c */ /* 0x000fe200037af070 */
[----:B------:R-:W-:Y:S01]  /*33a0*/  BSSY.RECONVERGENT B0, `(.L_x_105) ;  /* 0x0000022000007945 */ /* 0x000fe20003800200 */
[----:B------:R-:W-:Y:S02]  /*33b0*/  LOP3.LUT R45, R45, 0xfffffffb, RZ, 0xc0, !PT ;  /* 0xfffffffb2d2d7812 */ /* 0x000fe400078ec0ff */
[----:B------:R-:W-:Y:S02]  /*33c0*/  ISETP.NE.AND P6, PT, R20, UR4, PT ;  /* 0x0000000414007c0c */ /* 0x000fe4000bfc5270 */
[----:B------:R-:W-:-:S02]  /*33d0*/  LOP3.LUT R44, R44, 0xffffefff, RZ, 0xc0, !PT ;  /* 0xffffefff2c2c7812 */ /* 0x000fc400078ec0ff */
[----:B------:R-:W-:-:S05]  /*33e0*/  @!P4 SEL R40, R42, 0x2, P6 ;  /* 0x000000022a28c807 */ /* 0x000fca0003000000 */
[----:B------:R-:W-:Y:S01]  /*33f0*/  @P5 IMAD.MOV R38, RZ, RZ, R41 ;  /* 0x000000ffff265224 */ /* 0x000fe200078e0229 */
[----:B------:R-:W-:-:S03]  /*3400*/  ISETP.NE.AND P5, PT, R39, UR5, PT ;  /* 0x0000000527007c0c */ /* 0x000fc6000bfa5270 */
[----:B------:R-:W-:-:S10]  /*3410*/  @P4 IMAD.MOV.U32 R41, RZ, RZ, R38 ;  /* 0x000000ffff294224 */ /* 0x000fd400078e0026 */
        /* <DEDUP_REMOVED lines=9> */
[----:B------:R-:W-:Y:S02]  /*34b0*/  ISETP.NE.AND P6, PT, R39, 0x3, PT ;  /* 0x000000032700780c */ /* 0x000fe40003fc5270 */
[----:B------:R-:W-:Y:S02]  /*34c0*/  IADD3 R38, PT, PT, R89, R41, R36 ;  /* 0x0000002959267210 */ /* 0x000fe40007ffe024 */
[----:B------:R-:W-:-:S09]  /*34d0*/  PLOP3.LUT P5, PT, PT, PT, PT, 0x8, 0x80 ;  /* 0x000000000080781c */ /* 0x000fd20003fae170 */
[----:B------:R-:W-:Y:S05]  /*34e0*/  @!P6 BRA `(.L_x_107) ;  /* 0x000000000018e947 */ /* 0x000fea0003800000 */
[----:B------:R-:W-:Y:S01]  /*34f0*/  ISETP.NE.AND P6, PT, R39, 0x2, PT ;  /* 0x000000022700780c */ /* 0x000fe20003fc5270 */
[----:B------:R-:W-:-:S12]  /*3500*/  BSSY.RECONVERGENT B1, `(.L_x_108) ;  /* 0x0000003000017945 */ /* 0x000fd80003800200 */
[----:B------:R-:W-:Y:S05]  /*3510*/  @P6 BRA `(.L_x_109) ;  /* 0x0000000000046947 */ /* 0x000fea0003800000 */
[----:B------:R-:W-:-:S13]  /*3520*/  ISETP.EQ.AND P5, PT, R38, RZ, PT ;  /* 0x000000ff2600720c */ /* 0x000fda0003fa2270 */
.L_x_109:
[----:B------:R-:W-:Y:S05]  /*3530*/  BSYNC.RECONVERGENT B1 ;  /* 0x0000000000017941 */ /* 0x000fea0003800200 */
.L_x_108:
[----:B------:R-:W-:Y:S05]  /*3540*/  BRA `(.L_x_110) ;  /* 0x00000000000c7947 */ /* 0x000fea0003800000 */
.L_x_107:
[----:B------:R-:W-:-:S13]  /*3550*/  ISETP.NE.AND P6, PT, R38, RZ, PT ;  /* 0x000000ff2600720c */ /* 0x000fda0003fc5270 */
[----:B------:R-:W-:Y:S01]  /*3560*/  @!P6 VIADD R40, R37, 0x64 ;  /* 0x000000642528e836 */ /* 0x000fe20000000000 */
[----:B------:R-:W-:Y:S06]  /*3570*/  @!P6 BRA `(.L_x_111) ;  /* 0x000000000010e947 */ /* 0x000fec0003800000 */
.L_x_110:
[----:B------:R-:W-:-:S05]  /*3580*/  VIADD R38, R37, 0xa ;  /* 0x0000000a25267836 */ /* 0x000fca0000000000 */
[----:B------:R-:W-:Y:S01]  /*3590*/  SEL R40, R38, R37, P5 ;  /* 0x0000002526287207 */ /* 0x000fe20002800000 */
[----:B------:R-:W-:Y:S06]  /*35a0*/  BRA `(.L_x_111) ;  /* 0x0000000000047947 */ /* 0x000fec0003800000 */
.L_x_106:
[----:B------:R-:W-:-:S07]  /*35b0*/  VIADD R40, R37, 0x2710 ;  /* 0x0000271025287836 */ /* 0x000fce0000000000 */
.L_x_111:
[----:B------:R-:W-:Y:S05]  /*35c0*/  BSYNC.RECONVERGENT B0 ;  /* 0x0000000000007941 */ /* 0x000fea0003800200 */
.L_x_105:
[----:B------:R-:W2:Y:S01]  /*35d0*/  LDL.64 R62, [R1+0x70] ;  /* 0x00007000013e7983 */ /* 0x000ea20000100a00 */
[----:B------:R-:W-:Y:S02]  /*35e0*/  ISETP.NE.AND P5, PT, R18, UR4, PT ;  /* 0x0000000412007c0c */ /* 0x000fe4000bfa5270 */
[----:B------:R-:W-:Y:S02]  /*35f0*/  ISETP.NE.AND P6, PT, R19, UR5, PT ;  /* 0x0000000513007c0c */ /* 0x000fe4000bfc5270 */
[----:B------:R-:W-:-:S09]  /*3600*/  LOP3.LUT R44, R44, 0xfffffffe, RZ, 0xc0, !PT ;  /* 0xfffffffe2c2c7812 */ /* 0x000fd200078ec0ff */
[----:B------:R-:W-:Y:S02]  /*3610*/  @P5 LOP3.LUT R44, R44, 0x1, RZ, 0xfc, !PT ;  /* 0x000000012c2c5812 */ /* 0x000fe400078efcff */
[----:B------:R-:W-:Y:S02]  /*3620*/  ISETP.EQ.AND P5, PT, R18, UR5, P5 ;  /* 0x0000000512007c0c */ /* 0x000fe4000afa2270 */
[----:B------:R-:W-:Y:S02]  /*3630*/  LOP3.LUT R44, R44, 0xfffffffd, RZ, 0xc0, !PT ;  /* 0xfffffffd2c2c7812 */ /* 0x000fe400078ec0ff */
[----:B------:R-:W-:Y:S02]  /*3640*/  SEL R91, RZ, 0x1, !P5 ;  /* 0x00000001ff5b7807 */ /* 0x000fe40006800000 */
[----:B------:R-:W-:Y:S02]  /*3650*/  @P6 LOP3.LUT R44, R44, 0x2, RZ, 0xfc, !PT ;  /* 0x000000022c2c6812 */ /* 0x000fe400078efcff */
[----:B------:R-:W-:-:S04]  /*3660*/  ISETP.NE.AND P5, PT, R19, UR4, !P6 ;  /* 0x0000000413007c0c */ /* 0x000fc8000f7a5270 */
[----:B------:R-:W-:Y:S02]  /*3670*/  SEL R88, RZ, 0x1, !P5 ;  /* 0x00000001ff587807 */ /* 0x000fe40006800000 */
[----:B------:R-:W-:Y:S02]  /*3680*/  LOP3.LUT R45, R45, 0xfffffeff, RZ, 0xc0, !PT ;  /* 0xfffffeff2d2d7812 */ /* 0x000fe400078ec0ff */
[----:B------:R-:W-:Y:S01]  /*3690*/  LOP3.LUT R44, R44, 0xfffeffff, RZ, 0xc0, !PT ;  /* 0xfffeffff2c2c7812 */ /* 0x000fe200078ec0ff */
[----:B------:R-:W-:Y:S01]  /*36a0*/  BSSY.RECONVERGENT B0, `(.L_x_112) ;  /* 0x000002b000007945 */ /* 0x000fe20003800200 */
[----:B--2---:R-:W-:-:S13]  /*36b0*/  ISETP.NE.AND P6, PT, R63, UR4, PT ;  /* 0x000000043f007c0c */ /* 0x004fda000bfc5270 */
[----:B------:R-:W-:Y:S01]  /*36c0*/  @P6 ISETP.NE.AND P5, PT, R62, UR4, PT ;  /* 0x000000043e006c0c */ /* 0x000fe2000bfa5270 */
[----:B------:R-:W-:-:S03]  /*36d0*/  @!P6 IMAD.MOV.U32 R37, RZ, RZ, 0x1 ;  /* 0x00000001ff25e424 */ /* 0x000fc600078e00ff */
[----:B------:R-:W-:Y:S02]  /*36e0*/  @P6 SEL R39, RZ, 0x1, P5 ;  /* 0x00000001ff276807 */ /* 0x000fe40002800000 */
[----:B------:R-:W-:-:S04]  /*36f0*/  ISETP.NE.AND P5, PT, R62, UR4, PT ;  /* 0x000000043e007c0c */ /* 0x000fc8000bfa5270 */
[----:B------:R-:W-:Y:S02]  /*3700*/  @!P6 SEL R39, R37, 0x2, P5 ;  /* 0x000000022527e807 */ /* 0x000fe40002800000 */
[----:B------:R-:W-:-:S04]  /*3710*/  ISETP.EQ.AND P5, PT, R62, UR5, P5 ;  /* 0x000000053e007c0c */ /* 0x000fc8000afa2270 */
[----:B------:R-:W-:-:S09]  /*3720*/  SEL R38, RZ, 0x1, !P5 ;  /* 0x00000001ff267807 */ /* 0x000fd20006800000 */
[----:B------:R-:W-:Y:S02]  /*3730*/  @P5 LOP3.LUT R45, R45, 0x100, RZ, 0xfc, !PT ;  /* 0x000001002d2d5812 */ /* 0x000fe400078efcff */
[----:B------:R-:W-:Y:S01]  /*3740*/  ISETP.NE.AND P5, PT, R63, UR5, P6 ;  /* 0x000000053f007c0c */ /* 0x000fe2000b7a5270 */
[----:B------:R-:W-:Y:S01]  /*3750*/  @P6 VIADD R37, R38, 0x1 ;  /* 0x0000000126256836 */ /* 0x000fe20000000000 */
[----:B------:R-:W-:-:S11]  /*3760*/  @P6 LOP3.LUT R44, R44, 0x10000, RZ, 0xfc, !PT ;  /* 0x000100002c2c6812 */ /* 0x000fd600078efcff */
[----:B------:R-:W-:Y:S01]  /*3770*/  @P5 IMAD.MOV R37, RZ, RZ, R38 ;  /* 0x000000ffff255224 */ /* 0x000fe200078e0226 */
[----:B------:R-:W-:Y:S02]  /*3780*/  ISETP.NE.AND P5, PT, R18, UR4, PT ;  /* 0x0000000412007c0c */ /* 0x000fe4000bfa5270 */
[----:B------:R-:W-:Y:S02]  /*3790*/  LOP3.LUT R44, R44, 0xfff7ffff, RZ, 0xc0, !PT ;  /* 0xfff7ffff2c2c7812 */ /* 0x000fe400078ec0ff */
[----:B------:R-:W-:-:S09]  /*37a0*/  SEL R94, RZ, 0x1, P5 ;  /* 0x00000001ff5e7807 */ /* 0x000fd20002800000 */
[----:B------:R-:W-:Y:S02]  /*37b0*/  @P5 LOP3.LUT R44, R44, 0x80000, RZ, 0xfc, !PT ;  /* 0x000800002c2c5812 */ /* 0x000fe400078efcff */
[----:B------:R-:W-:-:S04]  /*37c0*/  ISETP.NE.AND P5, PT, R19, UR4, PT ;  /* 0x0000000413007c0c */ /* 0x000fc8000bfa5270 */
[----:B------:R-:W-:Y:S02]  /*37d0*/  SEL R92, RZ, 0x1, P5 ;  /* 0x00000001ff5c7807 */ /* 0x000fe40002800000 */
[----:B------:R-:W-:Y:S02]  /*37e0*/  LOP3.LUT R44, R44, 0xffefffff, RZ, 0xc0, !PT ;  /* 0xffefffff2c2c7812 */ /* 0x000fe400078ec0ff */
        /* <DEDUP_REMOVED lines=13> */
.L_x_116:
[----:B------:R-:W-:Y:S05]  /*38c0*/  BSYNC.RECONVERGENT B1 ;  /* 0x0000000000017941 */ /* 0x000fea0003800200 */
.L_x_115:
[----:B------:R-:W-:Y:S05]  /*38d0*/  BRA `(.L_x_117) ;  /* 0x00000000000c7947 */ /* 0x000fea0003800000 */
.L_x_114:
[----:B------:R-:W-:-:S13]  /*38e0*/  ISETP.NE.AND P6, PT, R37, RZ, PT ;  /* 0x000000ff2500720c */ /* 0x000fda0003fc5270 */
[----:B------:R-:W-:Y:S01]  /*38f0*/  @!P6 VIADD R70, R40, 0x64 ;  /* 0x000000642846e836 */ /* 0x000fe20000000000 */
[----:B------:R-:W-:Y:S06]  /*3900*/  @!P6 BRA `(.L_x_118) ;  /* 0x000000000010e947 */ /* 0x000fec0003800000 */
.L_x_117:
[----:B------:R-:W-:-:S05]  /*3910*/  VIADD R37, R40, 0xa ;  /* 0x0000000a28257836 */ /* 0x000fca0000000000 */
[----:B------:R-:W-:Y:S01]  /*3920*/  SEL R70, R37, R40, P5 ;  /* 0x0000002825467207 */ /* 0x000fe20002800000 */
[----:B------:R-:W-:Y:S06]  /*3930*/  BRA `(.L_x_118) ;  /* 0x0000000000047947 */ /* 0x000fec0003800000 */
.L_x_113:
[----:B------:R-:W-:-:S07]  /*3940*/  VIADD R70, R40, 0x2710 ;  /* 0x0000271028467836 */ /* 0x000fce0000000000 */
.L_x_118:
[----:B------:R-:W-:Y:S05]  /*3950*/  BSYNC.RECONVERGENT B0 ;  /* 0x0000000000007941 */ /* 0x000fea0003800200 */
.L_x_112:
[----:B------:R-:W2:Y:S01]  /*3960*/  LDL.64 R42, [R1+0x80] ;  /* 0x00008000012a7983 */ /* 0x000ea20000100a00 */
[----:B------:R-:W-:Y:S01]  /*3970*/  LOP3.LUT R45, R45, 0xfffffbff, RZ, 0xc0, !PT ;  /* 0xfffffbff2d2d7812 */ /* 0x000fe200078ec0ff */
[----:B------:R-:W-:Y:S01]  /*3980*/  BSSY.RECONVERGENT B0, `(.L_x_119) ;  /* 0x000002b000007945 */ /* 0x000fe20003800200 */
[----:B------:R-:W-:-:S13]  /*3990*/  ISETP.NE.AND P6, PT, R18, UR4, PT ;  /* 0x0000000412007c0c */ /* 0x000fda000bfc5270 */
[----:B------:R-:W-:Y:S01]  /*39a0*/  @!P6 IMAD.MOV.U32 R39, RZ, RZ, 0x1 ;  /* 0x00000001ff27e424 */ /* 0x000fe200078e00ff */
[----:B--2---:R-:W-:-:S13]  /*39b0*/  ISETP.NE.AND P5, PT, R42, UR5, PT ;  /* 0x000000052a007c0c */ /* 0x004fda000bfa5270 */
[----:B------:R-:W-:Y:S02]  /*39c0*/  @P5 LOP3.LUT R45, R45, 0x400, RZ, 0xfc, !PT ;  /* 0x000004002d2d5812 */ /* 0x000fe400078efcff */
[----:B------:R-:W-:Y:S02]  /*39d0*/  ISETP.NE.AND P5, PT, R42, UR4, !P5 ;  /* 0x000000042a007c0c */ /* 0x000fe4000efa5270 */
[----:B------:R-:W-:Y:S02]  /*39e0*/  LOP3.LUT R45, R45, 0xffffff7f, RZ, 0xc0, !PT ;  /* 0xffffff7f2d2d7812 */ /* 0x000fe400078ec0ff */
[----:B------:R-:W-:Y:S02]  /*39f0*/  SEL R37, RZ, 0x1, !P5 ;  /* 0x00000001ff257807 */ /* 0x000fe40006800000 */
[C---:B------:R-:W-:Y:S02]  /*3a00*/  LOP3.LUT P5, RZ, R44.reuse, 0x10000, RZ, 0xc0, !PT ;  /* 0x000100002cff7812 */ /* 0x040fe400078ac0ff */
[----:B------:R-:W-:-:S02]  /*3a10*/  LOP3.LUT R44, R44, 0xffffbfff, RZ, 0xc0, !PT ;  /* 0xffffbfff2c2c7812 */ /* 0x000fc400078ec0ff */
[----:B------:R-:W-:Y:S02]  /*3a20*/  @P6 SEL R41, RZ, 0x1, P5 ;  /* 0x00000001ff296807 */ /* 0x000fe40002800000 */
[----:B------:R-:W-:-:S04]  /*3a30*/  ISETP.NE.AND P5, PT, R63, UR4, PT ;  /* 0x000000043f007c0c */ /* 0x000fc8000bfa5270 */
[----:B------:R-:W-:Y:S02]  /*3a40*/  @!P6 SEL R41, R39, 0x2, P5 ;  /* 0x000000022729e807 */ /* 0x000fe40002800000 */
[----:B------:R-:W-:-:S04]  /*3a50*/  ISETP.EQ.AND P5, PT, R63, UR5, P5 ;  /* 0x000000053f007c0c */ /* 0x000fc8000afa2270 */
[----:B------:R-:W-:-:S05]  /*3a60*/  SEL R39, RZ, 0x1, !P5 ;  /* 0x00000001ff277807 */ /* 0x000fca0006800000 */
[----:B------:R-:W-:-:S04]  /*3a70*/  @P6 VIADD R40, R39, 0x1 ;  /* 0x0000000127286836 */ /* 0x000fc80000000000 */
[----:B------:R-:W-:Y:S02]  /*3a80*/  @P5 LOP3.LUT R45, R45, 0x80, RZ, 0xfc, !PT ;  /* 0x000000802d2d5812 */ /* 0x000fe400078efcff */
[----:B------:R-:W-:-:S13]  /*3a90*/  ISETP.NE.AND P5, PT, R18, UR5, P6 ;  /* 0x0000000512007c0c */ /* 0x000fda000b7a5270 */
[----:B------:R-:W-:Y:S01]  /*3aa0*/  @P5 IMAD.MOV R40, RZ, RZ, R39 ;  /* 0x000000ffff285224 */ /* 0x000fe200078e0227 */
        /* <DEDUP_REMOVED lines=15> */
.L_x_123:
[----:B------:R-:W-:Y:S05]  /*3ba0*/  BSYNC.RECONVERGENT B1 ;  /* 0x0000000000017941 */ /* 0x000fea0003800200 */
.L_x_122:
[----:B------:R-:W-:Y:S05]  /*3bb0*/  BRA `(.L_x_124) ;  /* 0x00000000000c7947 */ /* 0x000fea0003800000 */
.L_x_121:
[----:B------:R-:W-:-:S13]  /*3bc0*/  ISETP.NE.AND P6, PT, R40, RZ, PT ;  /* 0x000000ff2800720c */ /* 0x000fda0003fc5270 */
[----:B------:R-:W-:Y:S01]  /*3bd0*/  @!P6 VIADD R41, R70, 0x64 ;  /* 0x000000644629e836 */ /* 0x000fe20000000000 */
[----:B------:R-:W-:Y:S06]  /*3be0*/  @!P6 BRA `(.L_x_125) ;  /* 0x000000000010e947 */ /* 0x000fec0003800000 */
.L_x_124:
[----:B------:R-:W-:-:S05]  /*3bf0*/  VIADD R41, R70, 0xa ;  /* 0x0000000a46297836 */ /* 0x000fca0000000000 */
[----:B------:R-:W-:Y:S01]  /*3c00*/  SEL R41, R41, R70, P5 ;  /* 0x0000004629297207 */ /* 0x000fe20002800000 */
[----:B------:R-:W-:Y:S06]  /*3c10*/  BRA `(.L_x_125) ;  /* 0x0000000000047947 */ /* 0x000fec0003800000 */
.L_x_120:
[----:B------:R-:W-:-:S07]  /*3c20*/  VIADD R41, R70, 0x2710 ;  /* 0x0000271046297836 */ /* 0x000fce0000000000 */
.L_x_125:
[----:B------:R-:W-:Y:S05]  /*3c30*/  BSYNC.RECONVERGENT B0 ;  /* 0x0000000000007941 */ /* 0x000fea0003800200 */
.L_x_119:
[----:B------:R-:W-:Y:S01]  /*3c40*/  P2R R40, PR, RZ, 0x1 ;  /* 0x00000001ff287803 */ /* 0x000fe20000000000 */
[----:B------:R-:W-:Y:S01]  /*3c50*/  BSSY.RECONVERGENT B0, `(.L_x_126) ;  /* 0x0000029000007945 */ /* 0x000fe20003800200 */
[C---:B------:R-:W-:Y:S02]  /*3c60*/  ISETP.NE.AND P0, PT, R19.reuse, UR4, PT ;  /* 0x0000000413007c0c */ /* 0x040fe4000bf05270 */
[----:B------:R-:W-:Y:S02]  /*3c70*/  P2R R18, PR, RZ, 0x2 ;  /* 0x00000002ff127803 */ /* 0x000fe40000000000 */
[----:B------:R-:W-:Y:S02]  /*3c80*/  ISETP.NE.AND P1, PT, R19, UR5, PT ;  /* 0x0000000513007c0c */ /* 0x000fe4000bf25270 */
[----:B------:R-:W-:Y:S02]  /*3c90*/  PLOP3.LUT P5, PT, PT, PT, PT, 0x8, 0x80 ;  /* 0x000000000080781c */ /* 0x000fe40003fae170 */
[----:B------:R-:W-:-:S05]  /*3ca0*/  LOP3.LUT P6, RZ, R44, 0x1, RZ, 0xc0, !PT ;  /* 0x000000012cff7812 */ /* 0x000fca00078cc0ff */
[----:B------:R-:W-:Y:S01]  /*3cb0*/  @P0 PLOP3.LUT P5, PT, P1, PT, PT, 0x80, 0x8 ;  /* 0x000000000008081c */ /* 0x000fe20000faf070 */
[----:B------:R-:W-:Y:S01]  /*3cc0*/  @P0 IMAD.MOV.U32 R63, RZ, RZ, R94 ;  /* 0x000000ffff3f0224 */ /* 0x000fe200078e005e */
[----:B------:R-:W-:Y:S01]  /*3cd0*/  ISETP.NE.AND P1, PT, R18, RZ, PT ;  /* 0x000000ff1200720c */ /* 0x000fe20003f25270 */
[----:B------:R-:W-:-:S05]  /*3ce0*/  @!P0 IMAD.MOV.U32 R18, RZ, RZ, 0x1 ;  /* 0x00000001ff128424 */ /* 0x000fca00078e00ff */
[----:B------:R-:W-:Y:S02]  /*3cf0*/  @!P0 SEL R63, R18, 0x2, P6 ;  /* 0x00000002123f8807 */ /* 0x000fe40003000000 */
[----:B------:R-:W-:Y:S02]  /*3d00*/  ISETP.NE.AND P6, PT, R43, UR4, PT ;  /* 0x000000042b007c0c */ /* 0x000fe4000bfc5270 */
[----:B------:R-:W-:Y:S02]  /*3d10*/  ISETP.NE.AND P0, PT, R40, RZ, PT ;  /* 0x000000ff2800720c */ /* 0x000fe40003f05270 */
[----:B------:R-:W-:Y:S02]  /*3d20*/  SEL R98, RZ, 0x1, P6 ;  /* 0x00000001ff627807 */ /* 0x000fe40003000000 */
[----:B------:R-:W-:Y:S02]  /*3d30*/  ISETP.NE.AND P6, PT, R19, UR4, PT ;  /* 0x0000000413007c0c */ /* 0x000fe4000bfc5270 */
[----:B------:R-:W-:-:S11]  /*3d40*/  IADD3 R40, PT, PT, R98, R63, R96 ;  /* 0x0000003f62287210 */ /* 0x000fd60007ffe060 */
[----:B------:R-:W-:Y:S02]  /*3d50*/  @P6 VIADD R18, R91, 0x1 ;  /* 0x000000015b126836 */ /* 0x000fe40000000000 */
[----:B------:R-:W-:Y:S01]  /*3d60*/  @P5 IMAD.MOV R18, RZ, RZ, R91 ;  /* 0x000000ffff125224 */ /* 0x000fe200078e025b */
[----:B------:R-:W-:-:S04]  /*3d70*/  ISETP.NE.AND P5, PT, R43, UR5, PT ;  /* 0x000000052b007c0c */ /* 0x000fc8000bfa5270 */
[----:B------:R-:W-:-:S04]  /*3d80*/  ISETP.NE.AND P5, PT, R43, UR4, !P5 ;  /* 0x000000042b007c0c */ /* 0x000fc8000efa5270 */
[----:B------:R-:W-:Y:S02]  /*3d90*/  SEL R100, RZ, 0x1, !P5 ;  /* 0x00000001ff647807 */ /* 0x000fe40006800000 */
        /* <DEDUP_REMOVED lines=11> */
.L_x_130:
[----:B------:R-:W-:Y:S05]  /*3e50*/  BSYNC.RECONVERGENT B1 ;  /* 0x0000000000017941 */ /* 0x000fea0003800200 */
.L_x_129:
[----:B------:R-:W-:Y:S05]  /*3e60*/  BRA `(.L_x_131) ;  /* 0x00000000000c7947 */ /* 0x000fea0003800000 */
.L_x_128:
[----:B------:R-:W-:-:S13]  /*3e70*/  ISETP.NE.AND P6, PT, R18, RZ, PT ;  /* 0x000000ff1200720c */ /* 0x000fda0003fc5270 */
[----:B------:R-:W-:Y:S01]  /*3e80*/  @!P6 VIADD R42, R41, 0x64 ;  /* 0x00000064292ae836 */ /* 0x000fe20000000000 */
[----:B------:R-:W-:Y:S06]  /*3e90*/  @!P6 BRA `(.L_x_132) ;  /* 0x000000000010e947 */ /* 0x000fec0003800000 */
.L_x_131:
[----:B------:R-:W-:-:S05]  /*3ea0*/  VIADD R18, R41, 0xa ;  /* 0x0000000a29127836 */ /* 0x000fca0000000000 */
[----:B------:R-:W-:Y:S01]  /*3eb0*/  SEL R42, R18, R41, P5 ;  /* 0x00000029122a7207 */ /* 0x000fe20002800000 */
[----:B------:R-:W-:Y:S06]  /*3ec0*/  BRA `(.L_x_132) ;  /* 0x0000000000047947 */ /* 0x000fec0003800000 */
.L_x_127:
[----:B------:R-:W-:-:S07]  /*3ed0*/  VIADD R42, R41, 0x2710 ;  /* 0x00002710292a7836 */ /* 0x000fce0000000000 */
.L_x_132:
[----:B------:R-:W-:Y:S05]  /*3ee0*/  BSYNC.RECONVERGENT B0 ;  /* 0x0000000000007941 */ /* 0x000fea0003800200 */
.L_x_126:
[----:B------:R-:W2:Y:S01]  /*3ef0*/  LDL.64 R70, [R1+0x88] ;  /* 0x0000880001467983 */ /* 0x000ea20000100a00 */
[----:B------:R-:W-:Y:S02]  /*3f00*/  LOP3.LUT P6, RZ, R44, 0x4000, RZ, 0xc0, !PT ;  /* 0x000040002cff7812 */ /* 0x000fe400078cc0ff */
[----:B------:R-:W-:Y:S02]  /*3f10*/  P2R R18, PR, RZ, 0x1 ;  /* 0x00000001ff127803 */ /* 0x000fe40000000000 */
[----:B------:R-:W-:Y:S02]  /*3f20*/  LOP3.LUT P0, RZ, R45, 0x400, RZ, 0xc0, !PT ;  /* 0x000004002dff7812 */ /* 0x000fe4000780c0ff */
[----:B------:R-:W-:-:S07]  /*3f30*/  PLOP3.LUT P5, PT, PT, PT, PT, 0x8, 0x80 ;  /* 0x000000000080781c */ /* 0x000fce0003fae170 */
[----:B------:R-:W-:Y:S01]  /*3f40*/  @P6 PLOP3.LUT P5, PT, P0, PT, PT, 0x80, 0x8 ;  /* 0x000000000008681c */ /* 0x000fe200007af070 */
[----:B------:R-:W-:Y:S01]  /*3f50*/  @P6 VIADD R63, R88, 0x1 ;  /* 0x00000001583f6836 */ /* 0x000fe20000000000 */
[----:B------:R-:W-:-:S11]  /*3f60*/  ISETP.NE.AND P0, PT, R18, RZ, PT ;  /* 0x000000ff1200720c */ /* 0x000fd60003f05270 */
[----:B------:R-:W-:Y:S02]  /*3f70*/  @P5 IMAD.MOV R63, RZ, RZ, R88 ;  /* 0x000000ffff3f5224 */ /* 0x000fe400078e0258 */
[----:B------:R-:W-:Y:S02]  /*3f80*/  @!P6 IMAD.MOV.U32 R40, RZ, RZ, 0x1 ;  /* 0x00000001ff28e424 */ /* 0x000fe400078e00ff */
[----:B------:R-:W-:Y:S01]  /*3f90*/  @P6 IMAD.MOV.U32 R43, RZ, RZ, R92 ;  /* 0x000000ffff2b6224 */ /* 0x000fe200078e005c */
[----:B------:R-:W-:Y:S01]  /*3fa0*/  BSSY.RECONVERGENT B0, `(.L_x_133) ;  /* 0x000001d000007945 */ /* 0x000fe20003800200 */
[----:B--2---:R-:W-:-:S04]  /*3fb0*/  ISETP.NE.AND P5, PT, R70, UR4, PT ;  /* 0x0000000446007c0c */ /* 0x004fc8000bfa5270 */
[----:B------:R-:W-:Y:S02]  /*3fc0*/  SEL R18, RZ, 0x1, P5 ;  /* 0x00000001ff127807 */ /* 0x000fe40002800000 */
[----:B------:R-:W-:-:S04]  /*3fd0*/  ISETP.NE.AND P5, PT, R70, UR5, PT ;  /* 0x0000000546007c0c */ /* 0x000fc8000bfa5270 */
[----:B------:R-:W-:-:S04]  /*3fe0*/  ISETP.NE.AND P5, PT, R70, UR4, !P5 ;  /* 0x0000000446007c0c */ /* 0x000fc8000efa5270 */
[----:B------:R-:W-:Y:S02]  /*3ff0*/  SEL R41, RZ, 0x1, !P5 ;  /* 0x00000001ff297807 */ /* 0x000fe40006800000 */
[----:B------:R-:W-:-:S04]  /*4000*/  ISETP.NE.AND P5, PT, R19, UR4, PT ;  /* 0x0000000413007c0c */ /* 0x000fc8000bfa5270 */
[----:B------:R-:W-:-:S04]  /*4010*/  @!P6 SEL R43, R40, 0x2, P5 ;  /* 0x00000002282be807 */ /* 0x000fc80002800000 */
[----:B------:R-:W-:-:S04]  /*4020*/  IADD3 R40, PT, PT, R18, R43, R98 ;  /* 0x0000002b12287210 */ /* 0x000fc80007ffe062 */
        /* <DEDUP_REMOVED lines=11> */
.L_x_137:
[----:B------:R-:W-:Y:S05]  /*40e0*/  BSYNC.RECONVERGENT B1 ;  /* 0x0000000000017941 */ /* 0x000fea0003800200 */
.L_x_136:
[----:B------:R-:W-:Y:S05]  /*40f0*/  BRA `(.L_x_138) ;  /* 0x00000000000c7947 */ /* 0x000fea0003800000 */
.L_x_135:
[----:B------:R-:W-:-:S13]  /*4100*/  ISETP.NE.AND P6, PT, R63, RZ, PT ;  /* 0x000000ff3f00720c */ /* 0x000fda0003fc5270 */
[----:B------:R-:W-:Y:S01]  /*4110*/  @!P6 VIADD R95, R42, 0x64 ;  /* 0x000000642a5fe836 */ /* 0x000fe20000000000 */
[----:B------:R-:W-:Y:S06]  /*4120*/  @!P6 BRA `(.L_x_139) ;  /* 0x000000000010e947 */ /* 0x000fec0003800000 */
.L_x_138:
[----:B------:R-:W-:-:S05]  /*4130*/  VIADD R43, R42, 0xa ;  /* 0x0000000a2a2b7836 */ /* 0x000fca0000000000 */
[----:B------:R-:W-:Y:S01]  /*4140*/  SEL R95, R43, R42, P5 ;  /* 0x0000002a2b5f7207 */ /* 0x000fe20002800000 */
[----:B------:R-:W-:Y:S06]  /*4150*/  BRA `(.L_x_139) ;  /* 0x0000000000047947 */ /* 0x000fec0003800000 */
.L_x_134:
[----:B------:R-:W-:-:S07]  /*4160*/  VIADD R95, R42, 0x2710 ;  /* 0x000027102a5f7836 */ /* 0x000fce0000000000 */
.L_x_139:
[----:B------:R-:W-:Y:S05]  /*4170*/  BSYNC.RECONVERGENT B0 ;  /* 0x0000000000007941 */ /* 0x000fea0003800200 */
.L_x_133:
[----:B------:R-:W2:Y:S01]  /*4180*/  LDL.64 R76, [R1+0x90] ;  /* 0x00009000014c7983 */ /* 0x000ea20000100a00 */
[----:B------:R-:W-:Y:S02]  /*4190*/  ISETP.NE.AND P5, PT, R16, UR5, PT ;  /* 0x0000000510007c0c */ /* 0x000fe4000bfa5270 */
[----:B------:R-:W-:-:S11]  /*41a0*/  LOP3.LUT R44, R44, 0xfffffbff, RZ, 0xc0, !PT ;  /* 0xfffffbff2c2c7812 */ /* 0x000fd600078ec0ff */
        /* <DEDUP_REMOVED lines=23> */
[----:B------:R-:W-:Y:S02]  /*4320*/  ISETP.NE.AND P5, PT, R77, UR4, PT ;  /* 0x000000044d007c0c */ /* 0x000fe4000bfa5270 */
[----:B------:R-:W-:Y:S02]  /*4330*/  LOP3.LUT R44, R44, 0xffdfffff, RZ, 0xc0, !PT ;  /* 0xffdfffff2c2c7812 */ /* 0x000fe400078ec0ff */
[----:B------:R-:W-:-:S09]  /*4340*/  SEL R70, RZ, 0x1, P5 ;  /* 0x00000001ff467807 */ /* 0x000fd20002800000 */
[----:B------:R-:W-:Y:S02]  /*4350*/  @P5 LOP3.LUT R44, R44, 0x200000, RZ, 0xfc, !PT ;  /* 0x002000002c2c5812 */ /* 0x000fe400078efcff */
[----:B------:R-:W-:Y:S02]  /*4360*/  ISETP.NE.AND P5, PT, R77, UR4, PT ;  /* 0x000000044d007c0c */ /* 0x000fe4000bfa5270 */
[----:B------:R-:W-:-:S11]  /*4370*/  LOP3.LUT R44, R44, 0xfffffffd, RZ, 0xc0, !PT ;  /* 0xfffffffd2c2c7812 */ /* 0x000fd600078ec0ff */
[----:B------:R-:W-:Y:S02]  /*4380*/  @P5 LOP3.LUT R44, R44, 0x2, RZ, 0xfc, !PT ;  /* 0x000000022c2c5812 */ /* 0x000fe400078efcff */
[----:B------:R-:W-:Y:S02]  /*4390*/  ISETP.EQ.AND P5, PT, R77, UR5, P5 ;  /* 0x000000054d007c0c */ /* 0x000fe4000afa2270 */
[----:B------:R-:W-:Y:S02]  /*43a0*/  LOP3.LUT R45, R45, 0xfffffdff, RZ, 0xc0, !PT ;  /* 0xfffffdff2d2d7812 */ /* 0x000fe400078ec0ff */
[----:B------:R-:W-:Y:S02]  /*43b0*/  IADD3 R43, PT, PT, R93, R43, R70 ;  /* 0x0000002b5d2b7210 */ /* 0x000fe40007ffe046 */
[----:B------:R-:W-:-:S07]  /*43c0*/  SEL R102, RZ, 0x1, !P5 ;  /* 0x00000001ff667807 */ /* 0x000fce0006800000 */
        /* <DEDUP_REMOVED lines=12> */
.L_x_144:
[----:B------:R-:W-:Y:S05]  /*4490*/  BSYNC.RECONVERGENT B1 ;  /* 0x0000000000017941 */ /* 0x000fea0003800200 */
.L_x_143:
[----:B------:R-:W-:Y:S05]  /*44a0*/  BRA `(.L_x_145) ;  /* 0x00000000000c7947 */ /* 0x000fea0003800000 */
.L_x_142:
[----:B------:R-:W-:-:S13]  /*44b0*/  ISETP.NE.AND P6, PT, R42, RZ, PT ;  /* 0x000000ff2a00720c */ /* 0x000fda0003fc5270 */
[----:B------:R-:W-:Y:S01]  /*44c0*/  @!P6 VIADD R42, R95, 0x64 ;  /* 0x000000645f2ae836 */ /* 0x000fe20000000000 */
[----:B------:R-:W-:Y:S06]  /*44d0*/  @!P6 BRA `(.L_x_146) ;  /* 0x000000000010e947 */ /* 0x000fec0003800000 */
.L_x_145:
[----:B------:R-:W-:-:S05]  /*44e0*/  VIADD R42, R95, 0xa ;  /* 0x0000000a5f2a7836 */ /* 0x000fca0000000000 */
[----:B------:R-:W-:Y:S01]  /*44f0*/  SEL R42, R42, R95, P5 ;  /* 0x0000005f2a2a7207 */ /* 0x000fe20002800000 */
[----:B------:R-:W-:Y:S06]  /*4500*/  BRA `(.L_x_146) ;  /* 0x0000000000047947 */ /* 0x000fec0003800000 */
.L_x_141:
[----:B------:R-:W-:-:S07]  /*4510*/  VIADD R42, R95, 0x2710 ;  /* 0x000027105f2a7836 */ /* 0x000fce0000000000 */
.L_x_146:
[----:B------:R-:W-:Y:S05]  /*4520*/  BSYNC.RECONVERGENT B0 ;  /* 0x0000000000007941 */ /* 0x000fea0003800200 */
.L_x_140:
[----:B------:R-:W-:Y:S01]  /*4530*/  ISETP.NE.AND P5, PT, R17, UR5, PT ;  /* 0x0000000511007c0c */ /* 0x000fe2000bfa5270 */
[----:B------:R-:W-:Y:S01]  /*4540*/  BSSY.RECONVERGENT B0, `(.L_x_147) ;  /* 0x000002f000007945 */ /* 0x000fe20003800200 */
[----:B------:R-:W-:Y:S02]  /*4550*/  LOP3.LUT R44, R44, 0xfffffff7, RZ, 0xc0, !PT ;  /* 0xfffffff72c2c7812 */ /* 0x000fe400078ec0ff */
[----:B------:R-:W-:Y:S02]  /*4560*/  ISETP.NE.AND P6, PT, R77, UR4, PT ;  /* 0x000000044d007c0c */ /* 0x000fe4000bfc5270 */
[----:B------:R-:W-:-:S07]  /*4570*/  LOP3.LUT R45, R45, 0xfffffff7, RZ, 0xc0, !PT ;  /* 0xfffffff72d2d7812 */ /* 0x000fce00078ec0ff */
[----:B------:R-:W-:Y:S02]  /*4580*/  @P5 LOP3.LUT R44, R44, 0x8, RZ, 0xfc, !PT ;  /* 0x000000082c2c5812 */ /* 0x000fe400078efcff */
[----:B------:R-:W-:Y:S02]  /*4590*/  ISETP.NE.AND P5, PT, R17, UR4, !P5 ;  /* 0x0000000411007c0c */ /* 0x000fe4000efa5270 */
[----:B------:R-:W-:Y:S02]  /*45a0*/  @!P6 IMAD.MOV.U32 R43, RZ, RZ, 0x1 ;  /* 0x00000001ff2be424 */ /* 0x000fe400078e00ff */
[----:B------:R-:W-:Y:S02]  /*45b0*/  SEL R95, RZ, 0x1, !P5 ;  /* 0x00000001ff5f7807 */ /* 0x000fe40006800000 */
[----:B------:R-:W-:-:S04]  /*45c0*/  LOP3.LUT P5, RZ, R44, 0x8000, RZ, 0xc0, !PT ;  /* 0x000080002cff7812 */ /* 0x000fc800078ac0ff */
        /* <DEDUP_REMOVED lines=11> */
[----:B------:R-:W-:-:S04]  /*4680*/  IADD3 R104, PT, PT, R97, R104, R93 ;  /* 0x0000006861687210 */ /* 0x000fc80007ffe05d */
[----:B------:R-:W-:-:S13]  /*4690*/  ISETP.NE.AND P6, PT, R104, 0x4, PT ;  /* 0x000000046800780c */ /* 0x000fda0003fc5270 */
[----:B------:R-:W-:Y:S05]  /*46a0*/  @!P6 BRA `(.L_x_148) ;  /* 0x00000000005ce947 */ /* 0x000fea0003800000 */
[C---:B------:R-:W-:Y:S02]  /*46b0*/  LOP3.LUT P6, RZ, R44.reuse, 0x200000, RZ, 0xc0, !PT ;  /* 0x002000002cff7812 */ /* 0x040fe400078cc0ff */
[----:B------:R-:W-:-:S11]  /*46c0*/  LOP3.LUT R44, R44, 0xfffffffe, RZ, 0xc0, !PT ;  /* 0xfffffffe2c2c7812 */ /* 0x000fd600078ec0ff */
[----:B------:R-:W-:Y:S01]  /*46d0*/  @!P6 IMAD.MOV.U32 R43, RZ, RZ, R99 ;  /* 0x000000ffff2be224 */ /* 0x000fe200078e0063 */
[----:B------:R-:W-:-:S04]  /*46e0*/  PLOP3.LUT P6, PT, PT, PT, PT, 0x8, 0x80 ;  /* 0x000000000080781c */ /* 0x000fc80003fce170 */
[----:B------:R-:W-:-:S09]  /*46f0*/  IADD3 R43, PT, PT, R95, R43, R63 ;  /* 0x0000002b5f2b7210 */ /* 0x000fd20007ffe03f */
[----:B------:R-:W-:Y:S02]  /*4700*/  @P6 LOP3.LUT R44, R44, 0x1, RZ, 0xfc, !PT ;  /* 0x000000012c2c6812 */ /* 0x000fe400078efcff */
[----:B------:R-:W-:-:S13]  /*4710*/  ISETP.NE.AND P6, PT, R104, 0x3, PT ;  /* 0x000000036800780c */ /* 0x000fda0003fc5270 */
[----:B------:R-:W-:Y:S05]  /*4720*/  @!P6 BRA `(.L_x_149) ;  /* 0x000000000020e947 */ /* 0x000fea0003800000 */
[----:B------:R-:W-:Y:S01]  /*4730*/  ISETP.NE.AND P6, PT, R104, 0x2, PT ;  /* 0x000000026800780c */ /* 0x000fe20003fc5270 */
[----:B------:R-:W-:-:S12]  /*4740*/  BSSY.RECONVERGENT B1, `(.L_x_150) ;  /* 0x0000005000017945 */ /* 0x000fd80003800200 */
[----:B------:R-:W-:Y:S05]  /*4750*/  @P6 BRA `(.L_x_151) ;  /* 0x00000000000c6947 */ /* 0x000fea0003800000 */
[----:B------:R-:W-:Y:S02]  /*4760*/  ISETP.EQ.AND P6, PT, R43, RZ, PT ;  /* 0x000000ff2b00720c */ /* 0x000fe40003fc2270 */
[----:B------:R-:W-:-:S11]  /*4770*/  LOP3.LUT R44, R44, 0xfffffffe, RZ, 0xc0, !PT ;  /* 0xfffffffe2c2c7812 */ /* 0x000fd600078ec0ff */
[----:B------:R-:W-:-:S07]  /*4780*/  @P6 LOP3.LUT R44, R44, 0x1, RZ, 0xfc, !PT ;  /* 0x000000012c2c6812 */ /* 0x000fce00078efcff */
.L_x_151:
[----:B------:R-:W-:Y:S05]  /*4790*/  BSYNC.RECONVERGENT B1 ;  /* 0x0000000000017941 */ /* 0x000fea0003800200 */
.L_x_150:
[----:B------:R-:W-:Y:S05]  /*47a0*/  BRA `(.L_x_152) ;  /* 0x00000000000c7947 */ /* 0x000fea0003800000 */
.L_x_149:
[----:B------:R-:W-:-:S13]  /*47b0*/  ISETP.NE.AND P6, PT, R43, RZ, PT ;  /* 0x000000ff2b00720c */ /* 0x000fda0003fc5270 */
[----:B------:R-:W-:Y:S01]  /*47c0*/  @!P6 VIADD R101, R42, 0x64 ;  /* 0x000000642a65e836 */ /* 0x000fe20000000000 */
[----:B------:R-:W-:Y:S06]  /*47d0*/  @!P6 BRA `(.L_x_153) ;  /* 0x000000000014e947 */ /* 0x000fec0003800000 */
.L_x_152:
[----:B------:R-:W-:Y:S01]  /*47e0*/  VIADD R17, R42, 0xa ;  /* 0x0000000a2a117836 */ /* 0x000fe20000000000 */
[----:B------:R-:W-:-:S04]  /*47f0*/  LOP3.LUT P6, RZ, R44, 0x1, RZ, 0xc0, !PT ;  /* 0x000000012cff7812 */ /* 0x000fc800078cc0ff */
[----:B------:R-:W-:Y:S01]  /*4800*/  SEL R101, R17, R42, P6 ;  /* 0x0000002a11657207 */ /* 0x000fe20003000000 */
[----:B------:R-:W-:Y:S08]  /*4810*/  BRA `(.L_x_153) ;  /* 0x0000000000047947 */ /* 0x000ff00003800000 */
.L_x_148:
[----:B------:R-:W-:-:S07]  /*4820*/  VIADD R101, R42, 0x2710 ;  /* 0x000027102a657836 */ /* 0x000fce0000000000 */
.L_x_153:
[----:B------:R-:W-:Y:S05]  /*4830*/  BSYNC.RECONVERGENT B0 ;  /* 0x0000000000007941 */ /* 0x000fea0003800200 */
.L_x_147:
[----:B------:R-:W2:Y:S01]  /*4840*/  LDL.64 R76, [R1+0xa0] ;  /* 0x0000a000014c7983 */ /* 0x000ea20000100a00 */
[----:B------:R-:W-:Y:S02]  /*4850*/  P2R R43, PR, RZ, 0x1 ;  /* 0x00000001ff2b7803 */ /* 0x000fe40000000000 */
[C---:B------:R-:W-:Y:S02]  /*4860*/  ISETP.NE.AND P0, PT, R16.reuse, UR4, PT ;  /* 0x0000000410007c0c */ /* 0x040fe4000bf05270 */
[----:B------:R-:W-:Y:S02]  /*4870*/  P2R R17, PR, RZ, 0x4 ;  /* 0x00000004ff117803 */ /* 0x000fe40000000000 */
[----:B------:R-:W-:Y:S02]  /*4880*/  ISETP.NE.AND P2, PT, R16, UR5, PT ;  /* 0x0000000510007c0c */ /* 0x000fe4000bf45270 */
[----:B------:R-:W-:Y:S02]  /*4890*/  PLOP3.LUT P6, PT, PT, PT, PT, 0x8, 0x80 ;  /* 0x000000000080781c */ /* 0x000fe40003fce170 */
[----:B------:R-:W-:-:S02]  /*48a0*/  P2R R42, PR, RZ, 0x2 ;  /* 0x00000002ff2a7803 */ /* 0x000fc40000000000 */
[----:B------:R-:W-:-:S03]  /*48b0*/  LOP3.LUT P1, RZ, R44, 0x2, RZ, 0xc0, !PT ;  /* 0x000000022cff7812 */ /* 0x000fc6000782c0ff */
[----:B------:R-:W-:Y:S01]  /*48c0*/  @P0 PLOP3.LUT P6, PT, P2, PT, PT, 0x80, 0x8 ;  /* 0x000000000008081c */ /* 0x000fe200017cf070 */
[----:B------:R-:W-:Y:S01]  /*48d0*/  @P0 VIADD R103, R102, 0x1 ;  /* 0x0000000166670836 */ /* 0x000fe20000000000 */
[----:B------:R-:W-:Y:S01]  /*48e0*/  ISETP.NE.AND P2, PT, R17, RZ, PT ;  /* 0x000000ff1100720c */ /* 0x000fe20003f45270 */
[----:B------:R-:W-:Y:S02]  /*48f0*/  @!P0 IMAD.MOV.U32 R17, RZ, RZ, 0x1 ;  /* 0x00000001ff118424 */ /* 0x000fe400078e00ff */
[----:B------:R-:W-:-:S03]  /*4900*/  @P0 IMAD.MOV.U32 R104, RZ, RZ, R70 ;  /* 0x000000ffff680224 */ /* 0x000fc600078e0046 */
[----:B------:R-:W-:Y:S02]  /*4910*/  @!P0 SEL R104, R17, 0x2, P1 ;  /* 0x0000000211688807 */ /* 0x000fe40000800000 */
[----:B------:R-:W-:Y:S02]  /*4920*/  ISETP.NE.AND P0, PT, R43, RZ, PT ;  /* 0x000000ff2b00720c */ /* 0x000fe40003f05270 */
[----:B------:R-:W-:Y:S01]  /*4930*/  ISETP.NE.AND P1, PT, R42, RZ, PT ;  /* 0x000000ff2a00720c */ /* 0x000fe20003f25270 */
[----:B------:R-:W-:Y:S01]  /*4940*/  @P6 IMAD.MOV R103, RZ, RZ, R102 ;  /* 0x000000ffff676224 */ /* 0x000fe200078e0266 */
[----:B------:R-:W-:Y:S01]  /*4950*/  BSSY.RECONVERGENT B0, `(.L_x_154) ;  /* 0x0000021000007945 */ /* 0x000fe20003800200 */
[----:B--2---:R-:W-:-:S04]  /*4960*/  ISETP.NE.AND P6, PT, R76, UR4, PT ;  /* 0x000000044c007c0c */ /* 0x004fc8000bfc5270 */
[----:B------:R-:W-:Y:S02]  /*4970*/  SEL R17, RZ, 0x1, P6 ;  /* 0x00000001ff117807 */ /* 0x000fe40003000000 */
[C---:B------:R-:W-:Y:S02]  /*4980*/  ISETP.NE.AND P6, PT, R76.reuse, UR5, PT ;  /* 0x000000054c007c0c */ /* 0x040fe4000bfc5270 */
[----:B------:R-:W-:Y:S02]  /*4990*/  IADD3 R43, PT, PT, R17, R104, R97 ;  /* 0x00000068112b7210 */ /* 0x000fe40007ffe061 */
[----:B------:R-:W-:-:S04]  /*49a0*/  ISETP.NE.AND P6, PT, R76, UR4, !P6 ;  /* 0x000000044c007c0c */ /* 0x000fc8000f7c5270 */
[----:B------:R-:W-:Y:S02]  /*49b0*/  SEL R42, RZ, 0x1, !P6 ;  /* 0x00000001ff2a7807 */ /* 0x000fe40007000000 */
[----:B------:R-:W-:-:S13]  /*49c0*/  ISETP.NE.AND P6, PT, R43, 0x4, PT ;  /* 0x000000042b00780c */ /* 0x000fda0003fc5270 */
[----:B------:R-:W-:Y:S05]  /*49d0*/  @!P6 BRA `(.L_x_155) ;  /* 0x00000000005ce947 */ /* 0x000fea0003800000 */
[----:B------:R-:W-:Y:S02]  /*49e0*/  ISETP.NE.AND P6, PT, R16, UR4, PT ;  /* 0x0000000410007c0c */ /* 0x000fe4000bfc5270 */
        /* <DEDUP_REMOVED lines=13> */
.L_x_158:
[----:B------:R-:W-:Y:S05]  /*4ac0*/  BSYNC.RECONVERGENT B1 ;  /* 0x0000000000017941 */ /* 0x000fea0003800200 */
.L_x_157:
[----:B------:R-:W-:Y:S05]  /*4ad0*/  BRA `(.L_x_159) ;  /* 0x00000000000c7947 */ /* 0x000fea0003800000 */
.L_x_156:
[----:B------:R-:W-:-:S13]  /*4ae0*/  ISETP.NE.AND P6, PT, R103, RZ, PT ;  /* 0x000000ff6700720c */ /* 0x000fda0003fc5270 */
[----:B------:R-:W-:Y:S01]  /*4af0*/  @!P6 VIADD R76, R101, 0x64 ;  /* 0x00000064654ce836 */ /* 0x000fe20000000000 */
[----:B------:R-:W-:Y:S06]  /*4b00*/  @!P6 BRA `(.L_x_160) ;  /* 0x000000000014e947 */ /* 0x000fec0003800000 */
.L_x_159:
[----:B------:R-:W-:Y:S01]  /*4b10*/  VIADD R76, R101, 0xa ;  /* 0x0000000a654c7836 */ /* 0x000fe20000000000 */
[----:B------:R-:W-:-:S04]  /*4b20*/  LOP3.LUT P6, RZ, R44, 0x1, RZ, 0xc0, !PT ;  /* 0x000000012cff7812 */ /* 0x000fc800078cc0ff */
[----:B------:R-:W-:Y:S01]  /*4b30*/  SEL R76, R76, R101, P6 ;  /* 0x000000654c4c7207 */ /* 0x000fe20003000000 */
[----:B------:R-:W-:Y:S08]  /*4b40*/  BRA `(.L_x_160) ;  /* 0x0000000000047947 */ /* 0x000ff00003800000 */
.L_x_155:
[----:B------:R-:W-:-:S07]  /*4b50*/  VIADD R76, R101, 0x2710 ;  /* 0x00002710654c7836 */ /* 0x000fce0000000000 */
.L_x_160:
[----:B------:R-:W-:Y:S05]  /*4b60*/  BSYNC.RECONVERGENT B0 ;  /* 0x0000000000007941 */ /* 0x000fea0003800200 */
.L_x_154:
[----:B------:R-:W-:Y:S01]  /*4b70*/  P2R R101, PR, RZ, 0x1 ;  /* 0x00000001ff657803 */ /* 0x000fe20000000000 */
[----:B------:R-:W-:Y:S01]  /*4b80*/  @!P5 IMAD.MOV.U32 R103, RZ, RZ, 0x1 ;  /* 0x00000001ff67d424 */ /* 0x000fe200078e00ff */
[----:B------:R-:W-:Y:S01]  /*4b90*/  LOP3.LUT P0, RZ, R44, 0x8, RZ, 0xc0, !PT ;  /* 0x000000082cff7812 */ /* 0x000fe2000780c0ff */
[----:B------:R-:W-:Y:S01]  /*4ba0*/  @P5 IMAD.MOV.U32 R104, RZ, RZ, R93 ;  /* 0x000000ffff685224 */ /* 0x000fe200078e005d */
[----:B------:R-:W-:Y:S01]  /*4bb0*/  PLOP3.LUT P6, PT, PT, PT, PT, 0x8, 0x80 ;  /* 0x000000000080781c */ /* 0x000fe20003fce170 */
[----:B------:R-:W-:Y:S01]  /*4bc0*/  BSSY.RECONVERGENT B0, `(.L_x_161) ;  /* 0x0000021000007945 */ /* 0x000fe20003800200 */
[----:B------:R-:W-:Y:S02]  /*4bd0*/  @P5 PLOP3.LUT P6, PT, P0, PT, PT, 0x80, 0x8 ;  /* 0x000000000008581c */ /* 0x000fe400007cf070 */
[----:B------:R-:W-:-:S04]  /*4be0*/  ISETP.NE.AND P0, PT, R77, UR4, PT ;  /* 0x000000044d007c0c */ /* 0x000fc8000bf05270 */
[----:B------:R-:W-:Y:S02]  /*4bf0*/  SEL R43, RZ, 0x1, P0 ;  /* 0x00000001ff2b7807 */ /* 0x000fe40000000000 */
[----:B------:R-:W-:Y:S01]  /*4c00*/  ISETP.NE.AND P0, PT, R101, RZ, PT ;  /* 0x000000ff6500720c */ /* 0x000fe20003f05270 */
[----:B------:R-:W-:-:S04]  /*4c10*/  @P5 VIADD R101, R63, 0x1 ;  /* 0x000000013f655836 */ /* 0x000fc80000000000 */
[--C-:B------:R-:W-:Y:S01]  /*4c20*/  @P6 IMAD.MOV R101, RZ, RZ, R63.reuse ;  /* 0x000000ffff656224 */ /* 0x100fe200078e023f */
[----:B------:R-:W-:Y:S01]  /*4c30*/  ISETP.NE.AND P6, PT, R77, UR5, PT ;  /* 0x000000054d007c0c */ /* 0x000fe2000bfc5270 */
[----:B------:R-:W-:-:S03]  /*4c40*/  @!P5 IMAD.MOV.U32 R101, RZ, RZ, R63 ;  /* 0x000000ffff65d224 */ /* 0x000fc600078e003f */
[----:B------:R-:W-:-:S04]  /*4c50*/  ISETP.NE.AND P6, PT, R77, UR4, !P6 ;  /* 0x000000044d007c0c */ /* 0x000fc8000f7c5270 */
[----:B------:R-:W-:Y:S02]  /*4c60*/  SEL R77, RZ, 0x1, !P6 ;  /* 0x00000001ff4d7807 */ /* 0x000fe40007000000 */
[----:B------:R-:W-:-:S04]  /*4c70*/  ISETP.NE.AND P6, PT, R16, UR4, PT ;  /* 0x0000000410007c0c */ /* 0x000fc8000bfc5270 */
[----:B------:R-:W-:-:S04]  /*4c80*/  @!P5 SEL R104, R103, 0x2, P6 ;  /* 0x000000026768d807 */ /* 0x000fc80003000000 */
[----:B------:R-:W-:-:S04]  /*4c90*/  IADD3 R103, PT, PT, R43, R104, R17 ;  /* 0x000000682b677210 */ /* 0x000fc80007ffe011 */
        /* <DEDUP_REMOVED lines=10> */
.L_x_165:
[----:B------:R-:W-:Y:S05]  /*4d40*/  BSYNC.RECONVERGENT B1 ;  /* 0x0000000000017941 */ /* 0x000fea0003800200 */
.L_x_164:
[----:B------:R-:W-:Y:S05]  /*4d50*/  BRA `(.L_x_166) ;  /* 0x00000000000c7947 */ /* 0x000fea0003800000 */
.L_x_163:
[----:B------:R-:W-:-:S13]  /*4d60*/  ISETP.NE.AND P6, PT, R101, RZ, PT ;  /* 0x000000ff6500720c */ /* 0x000fda0003fc5270 */
[----:B------:R-:W-:Y:S01]  /*4d70*/  @!P6 VIADD R103, R76, 0x64 ;  /* 0x000000644c67e836 */ /* 0x000fe20000000000 */
[----:B------:R-:W-:Y:S06]  /*4d80*/  @!P6 BRA `(.L_x_167) ;  /* 0x000000000010e947 */ /* 0x000fec0003800000 */
.L_x_166:
[----:B------:R-:W-:-:S05]  /*4d90*/  VIADD R101, R76, 0xa ;  /* 0x0000000a4c657836 */ /* 0x000fca0000000000 */
[----:B------:R-:W-:Y:S01]  /*4da0*/  SEL R103, R101, R76, P5 ;  /* 0x0000004c65677207 */ /* 0x000fe20002800000 */
[----:B------:R-:W-:Y:S06]  /*4db0*/  BRA `(.L_x_167) ;  /* 0x0000000000047947 */ /* 0x000fec0003800000 */
.L_x_162:
[----:B------:R-:W-:-:S07]  /*4dc0*/  VIADD R103, R76, 0x2710 ;  /* 0x000027104c677836 */ /* 0x000fce0000000000 */
.L_x_167:
[----:B------:R-:W-:Y:S05]  /*4dd0*/  BSYNC.RECONVERGENT B0 ;  /* 0x0000000000007941 */ /* 0x000fea0003800200 */
.L_x_161:
[C---:B------:R-:W-:Y:S01]  /*4de0*/  ISETP.NE.AND P6, PT, R7.reuse, UR4, PT ;  /* 0x0000000407007c0c */ /* 0x040fe2000bfc5270 */
[----:B------:R-:W-:Y:S01]  /*4df0*/  BSSY.RECONVERGENT B0, `(.L_x_168) ;  /* 0x000002e000007945 */ /* 0x000fe20003800200 */
[----:B------:R-:W-:Y:S02]  /*4e00*/  P2R R105, PR, RZ, 0x1 ;  /* 0x00000001ff697803 */ /* 0x000fe40000000000 */
[----:B------:R-:W-:Y:S02]  /*4e10*/  ISETP.NE.AND P0, PT, R7, UR5, PT ;  /* 0x0000000507007c0c */ /* 0x000fe4000bf05270 */
[----:B------:R-:W-:Y:S02]  /*4e20*/  PLOP3.LUT P5, PT, PT, PT, PT, 0x8, 0x80 ;  /* 0x000000000080781c */ /* 0x000fe40003fae170 */
[----:B------:R-:W-:-:S05]  /*4e30*/  LOP3.LUT R44, R44, 0xfffffffd, RZ, 0xc0, !PT ;  /* 0xfffffffd2c2c7812 */ /* 0x000fca00078ec0ff */
[----:B------:R-:W-:Y:S01]  /*4e40*/  @P6 PLOP3.LUT P5, PT, P0, PT, PT, 0x80, 0x8 ;  /* 0x000000000008681c */ /* 0x000fe200007af070 */
[----:B------:R-:W-:Y:S01]  /*4e50*/  @P6 VIADD R106, R0, 0x1 ;  /* 0x00000001006a6836 */ /* 0x000fe20000000000 */
[----:B------:R-:W-:Y:S01]  /*4e60*/  ISETP.NE.AND P0, PT, R55, UR4, PT ;  /* 0x0000000437007c0c */ /* 0x000fe2000bf05270 */
[----:B------:R-:W-:Y:S01]  /*4e70*/  @!P6 IMAD.MOV.U32 R76, RZ, RZ, 0x1 ;  /* 0x00000001ff4ce424 */ /* 0x000fe200078e00ff */
[----:B------:R-:W-:-:S04]  /*4e80*/  @P6 LOP3.LUT R44, R44, 0x2, RZ, 0xfc, !PT ;  /* 0x000000022c2c6812 */ /* 0x000fc800078efcff */
[----:B------:R-:W-:-:S05]  /*4e90*/  LOP3.LUT R44, R44, 0xfffffff7, RZ, 0xc0, !PT ;  /* 0xfffffff72c2c7812 */ /* 0x000fca00078ec0ff */
[----:B------:R-:W-:Y:S01]  /*4ea0*/  @P5 IMAD.MOV R106, RZ, RZ, R0 ;  /* 0x000000ffff6a5224 */ /* 0x000fe200078e0200 */
[----:B------:R-:W-:Y:S02]  /*4eb0*/  @P6 ISETP.NE.AND P5, PT, R14, UR4, PT ;  /* 0x000000040e006c0c */ /* 0x000fe4000bfa5270 */
[----:B------:R-:W-:Y:S01]  /*4ec0*/  @P0 LOP3.LUT R44, R44, 0x8, RZ, 0xfc, !PT ;  /* 0x000000082c2c0812 */ /* 0x000fe200078efcff */
[----:B------:R-:W-:Y:S01]  /*4ed0*/  @P6 IMAD.MOV.U32 R0, RZ, RZ, R106 ;  /* 0x000000ffff006224 */ /* 0x000fe200078e006a */
[----:B------:R-:W-:Y:S02]  /*4ee0*/  @P6 SEL R104, RZ, 0x1, P5 ;  /* 0x00000001ff686807 */ /* 0x000fe40002800000 */
[----:B------:R-:W-:Y:S02]  /*4ef0*/  @!P6 ISETP.NE.AND P5, PT, R14, UR4, PT ;  /* 0x000000040e00ec0c */ /* 0x000fe4000bfa5270 */
[----:B------:R-:W-:Y:S02]  /*4f00*/  IADD3 R0, PT, PT, R82, R0, R31 ;  /* 0x0000000052007210 */ /* 0x000fe40007ffe01f */
[----:B------:R-:W-:-:S02]  /*4f10*/  @!P6 SEL R104, R76, 0x2, P5 ;  /* 0x000000024c68e807 */ /* 0x000fc40002800000 */
[----:B------:R-:W-:Y:S02]  /*4f20*/  ISETP.NE.AND P5, PT, R2, UR4, PT ;  /* 0x0000000402007c0c */ /* 0x000fe4000bfa5270 */
[----:B------:R-:W-:Y:S02]  /*4f30*/  SEL R76, RZ, 0x1, P0 ;  /* 0x00000001ff4c7807 */ /* 0x000fe40000000000 */
[----:B------:R-:W-:Y:S02]  /*4f40*/  SEL R101, RZ, 0x1, P5 ;  /* 0x00000001ff657807 */ /* 0x000fe40002800000 */
[----:B------:R-:W-:Y:S02]  /*4f50*/  ISETP.NE.AND P0, PT, R105, RZ, PT ;  /* 0x000000ff6900720c */ /* 0x000fe40003f05270 */
[--C-:B------:R-:W-:Y:S01]  /*4f60*/  IADD3 R105, PT, PT, R76, R104, R101.reuse ;  /* 0x000000684c697210 */ /* 0x100fe20007ffe065 */
[----:B------:R-:W-:-:S03]  /*4f70*/  IMAD.MOV.U32 R104, RZ, RZ, R101 ;  /* 0x000000ffff687224 */ /* 0x000fc600078e0065 */
[----:B------:R-:W-:-:S13]  /*4f80*/  ISETP.NE.AND P6, PT, R105, 0x2, PT ;  /* 0x000000026900780c */ /* 0x000fda0003fc5270 */
[----:B------:R-:W-:Y:S05]  /*4f90*/  @!P6 BRA `(.L_x_169) ;  /* 0x000000000034e947 */ /* 0x000fea0003800000 */
[----:B------:R-:W-:Y:S02]  /*4fa0*/  PLOP3.LUT P6, PT, PT, PT, PT, 0x8, 0x80 ;  /* 0x000000000080781c */ /* 0x000fe40003fce170 */
[----:B------:R-:W-:-:S11]  /*4fb0*/  LOP3.LUT R44, R44, 0xfffffffe, RZ, 0xc0, !PT ;  /* 0xfffffffe2c2c7812 */ /* 0x000fd600078ec0ff */
[----:B------:R-:W-:Y:S02]  /*4fc0*/  @P6 LOP3.LUT R44, R44, 0x1, RZ, 0xfc, !PT ;  /* 0x000000012c2c6812 */ /* 0x000fe400078efcff */
[----:B------:R-:W-:-:S13]  /*4fd0*/  ISETP.NE.AND P6, PT, R105, 0x3, PT ;  /* 0x000000036900780c */ /* 0x000fda0003fc5270 */
[----:B------:R-:W-:Y:S05]  /*4fe0*/  @!P6 BRA `(.L_x_170) ;  /* 0x000000000010e947 */ /* 0x000fea0003800000 */
[----:B------:R-:W-:-:S13]  /*4ff0*/  ISETP.NE.AND P6, PT, R105, 0x4, PT ;  /* 0x000000046900780c */ /* 0x000fda0003fc5270 */
[----:B------:R-:W-:Y:S05]  /*5000*/  @P6 BRA `(.L_x_171) ;  /* 0x0000000000246947 */ /* 0x000fea0003800000 */
[----:B------:R-:W-:Y:S01]  /*5010*/  VIADD R0, R103, 0x2710 ;  /* 0x0000271067007836 */ /* 0x000fe20000000000 */
[----:B------:R-:W-:Y:S06]  /*5020*/  BRA `(.L_x_172) ;  /* 0x0000000000287947 */ /* 0x000fec0003800000 */
.L_x_170:
[----:B------:R-:W-:-:S13]  /*5030*/  ISETP.NE.AND P6, PT, R0, RZ, PT ;  /* 0x000000ff0000720c */ /* 0x000fda0003fc5270 */
[----:B------:R-:W-:Y:S05]  /*5040*/  @P6 BRA `(.L_x_171) ;  /* 0x0000000000146947 */ /* 0x000fea0003800000 */
[----:B------:R-:W-:Y:S01]  /*5050*/  VIADD R0, R103, 0x64 ;  /* 0x0000006467007836 */ /* 0x000fe20000000000 */
[----:B------:R-:W-:Y:S06]  /*5060*/  BRA `(.L_x_172) ;  /* 0x0000000000187947 */ /* 0x000fec0003800000 */
.L_x_169:
[----:B------:R-:W-:Y:S02]  /*5070*/  ISETP.EQ.AND P6, PT, R0, RZ, PT ;  /* 0x000000ff0000720c */ /* 0x000fe40003fc2270 */
[----:B------:R-:W-:-:S11]  /*5080*/  LOP3.LUT R44, R44, 0xfffffffe, RZ, 0xc0, !PT ;  /* 0xfffffffe2c2c7812 */ /* 0x000fd600078ec0ff */
[----:B------:R-:W-:-:S07]  /*5090*/  @P6 LOP3.LUT R44, R44, 0x1, RZ, 0xfc, !PT ;  /* 0x000000012c2c6812 */ /* 0x000fce00078efcff */
.L_x_171:
[----:B------:R-:W-:-:S13]  /*50a0*/  LOP3.LUT P6, RZ, R44, 0x1, RZ, 0xc0, !PT ;  /* 0x000000012cff7812 */ /* 0x000fda00078cc0ff */
[----:B------:R-:W-:-:S04]  /*50b0*/  @P6 VIADD R103, R103, 0xa ;  /* 0x0000000a67676836 */ /* 0x000fc80000000000 */
[----:B------:R-:W-:-:S07]  /*50c0*/  IMAD.MOV.U32 R0, RZ, RZ, R103 ;  /* 0x000000ffff007224 */ /* 0x000fce00078e0067 */
.L_x_172:
[----:B------:R-:W-:Y:S05]  /*50d0*/  BSYNC.RECONVERGENT B0 ;  /* 0x0000000000007941 */ /* 0x000fea0003800200 */
.L_x_168:
[----:B------:R-:W-:Y:S01]  /*50e0*/  P2R R103, PR, RZ, 0x1 ;  /* 0x00000001ff677803 */ /* 0x000fe20000000000 */
[----:B------:R-:W-:Y:S01]  /*50f0*/  @!P5 IMAD.MOV.U32 R106, RZ, RZ, 0x1 ;  /* 0x00000001ff6ad424 */ /* 0x000fe200078e00ff */
[----:B------:R-:W-:Y:S01]  /*5100*/  ISETP.NE.AND P0, PT, R2, UR5, PT ;  /* 0x0000000502007c0c */ /* 0x000fe2000bf05270 */
[----:B------:R-:W-:Y:S01]  /*5110*/  BSSY.RECONVERGENT B0, `(.L_x_173) ;  /* 0x0000023000007945 */ /* 0x000fe20003800200 */
[----:B------:R-:W-:Y:S02]  /*5120*/  PLOP3.LUT P6, PT, PT, PT, PT, 0x8, 0x80 ;  /* 0x000000000080781c */ /* 0x000fe40003fce170 */
[----:B------:R-:W-:Y:S02]  /*5130*/  @P5 PLOP3.LUT P6, PT, P0, PT, PT, 0x80, 0x8 ;  /* 0x000000000008581c */ /* 0x000fe400007cf070 */
[----:B------:R-:W-:Y:S01]  /*5140*/  ISETP.NE.AND P0, PT, R103, RZ, PT ;  /* 0x000000ff6700720c */ /* 0x000fe20003f05270 */
[----:B------:R-:W-:Y:S01]  /*5150*/  @P5 VIADD R103, R65, 0x1 ;  /* 0x0000000141675836 */ /* 0x000fe20000000000 */
[----:B------:R-:W-:-:S09]  /*5160*/  LOP3.LUT R45, R45, 0xfffffffe, RZ, 0xc0, !PT ;  /* 0xfffffffe2d2d7812 */ /* 0x000fd200078ec0ff */
[----:B------:R-:W-:Y:S01]  /*5170*/  @P6 IMAD.MOV R103, RZ, RZ, R65 ;  /* 0x000000ffff676224 */ /* 0x000fe200078e0241 */
[----:B------:R-:W-:-:S03]  /*5180*/  ISETP.NE.AND P6, PT, R7, UR4, PT ;  /* 0x0000000407007c0c */ /* 0x000fc6000bfc5270 */
[----:B------:R-:W-:Y:S01]  /*5190*/  @P5 IMAD.MOV.U32 R65, RZ, RZ, R103 ;  /* 0x000000ffff415224 */ /* 0x000fe200078e0067 */
[----:B------:R-:W-:Y:S02]  /*51a0*/  @P5 SEL R105, RZ, 0x1, P6 ;  /* 0x00000001ff695807 */ /* 0x000fe40003000000 */
[----:B------:R-:W-:Y:S02]  /*51b0*/  @!P5 ISETP.NE.AND P6, PT, R7, UR4, PT ;  /* 0x000000040700dc0c */ /* 0x000fe4000bfc5270 */
[----:B------:R-:W-:Y:S02]  /*51c0*/  IADD3 R65, PT, PT, R38, R65, R82 ;  /* 0x0000004126417210 */ /* 0x000fe40007ffe052 */
[----:B------:R-:W-:Y:S02]  /*51d0*/  @!P5 SEL R105, R106, 0x2, P6 ;  /* 0x000000026a69d807 */ /* 0x000fe40003000000 */
[----:B------:R-:W-:-:S04]  /*51e0*/  ISETP.NE.AND P6, PT, R62, UR4, PT ;  /* 0x000000043e007c0c */ /* 0x000fc8000bfc5270 */
[----:B------:R-:W-:-:S04]  /*51f0*/  SEL R103, RZ, 0x1, P6 ;  /* 0x00000001ff677807 */ /* 0x000fc80003000000 */
        /* <DEDUP_REMOVED lines=11> */
.L_x_177:
[----:B------:R-:W-:Y:S05]  /*52b0*/  BSYNC.RECONVERGENT B1 ;  /* 0x0000000000017941 */ /* 0x000fea0003800200 */
.L_x_176:
[----:B------:R-:W-:Y:S05]  /*52c0*/  BRA `(.L_x_178) ;  /* 0x00000000000c7947 */ /* 0x000fea0003800000 */
.L_x_175:
[----:B------:R-:W-:-:S13]  /*52d0*/  ISETP.NE.AND P6, PT, R65, RZ, PT ;  /* 0x000000ff4100720c */ /* 0x000fda0003fc5270 */
[----:B------:R-:W-:Y:S01]  /*52e0*/  @!P6 VIADD R65, R0, 0x64 ;  /* 0x000000640041e836 */ /* 0x000fe20000000000 */
[----:B------:R-:W-:Y:S06]  /*52f0*/  @!P6 BRA `(.L_x_179) ;  /* 0x000000000010e947 */ /* 0x000fec0003800000 */
.L_x_178:
[----:B------:R-:W-:-:S05]  /*5300*/  VIADD R65, R0, 0xa ;  /* 0x0000000a00417836 */ /* 0x000fca0000000000 */
[----:B------:R-:W-:Y:S01]  /*5310*/  SEL R65, R65, R0, P5 ;  /* 0x0000000041417207 */ /* 0x000fe20002800000 */
[----:B------:R-:W-:Y:S06]  /*5320*/  BRA `(.L_x_179) ;  /* 0x0000000000047947 */ /* 0x000fec0003800000 */
.L_x_174:
[----:B------:R-:W-:-:S07]  /*5330*/  VIADD R65, R0, 0x2710 ;  /* 0x0000271000417836 */ /* 0x000fce0000000000 */
.L_x_179:
[----:B------:R-:W-:Y:S05]  /*5340*/  BSYNC.RECONVERGENT B0 ;  /* 0x0000000000007941 */ /* 0x000fea0003800200 */
.L_x_173:
[----:B------:R-:W-:Y:S01]  /*5350*/  ISETP.NE.AND P6, PT, R55, UR4, PT ;  /* 0x0000000437007c0c */ /* 0x000fe2000bfc5270 */
[----:B------:R-:W-:Y:S01]  /*5360*/  BSSY.RECONVERGENT B0, `(.L_x_180) ;  /* 0x0000021000007945 */ /* 0x000fe20003800200 */
[----:B------:R-:W-:-:S11]  /*5370*/  LOP3.LUT R44, R44, 0xf7ffffff, RZ, 0xc0, !PT ;  /* 0xf7ffffff2c2c7812 */ /* 0x000fd600078ec0ff */
[----:B------:R-:W-:Y:S01]  /*5380*/  @!P6 IMAD.MOV.U32 R0, RZ, RZ, 0x1 ;  /* 0x00000001ff00e424 */ /* 0x000fe200078e00ff */
[----:B------:R-:W-:-:S04]  /*5390*/  @!P6 ISETP.NE.AND P5, PT, R2, UR4, PT ;  /* 0x000000040200ec0c */ /* 0x000fc8000bfa5270 */
[----:B------:R-:W-:Y:S01]  /*53a0*/  @!P6 SEL R104, R0, 0x2, P5 ;  /* 0x000000020068e807 */ /* 0x000fe20002800000 */
[----:B------:R-:W-:Y:S01]  /*53b0*/  @P6 VIADD R0, R31, 0x1 ;  /* 0x000000011f006836 */ /* 0x000fe20000000000 */
[----:B------:R-:W-:-:S03]  /*53c0*/  ISETP.NE.AND P5, PT, R55, UR5, P6 ;  /* 0x0000000537007c0c */ /* 0x000fc6000b7a5270 */
[----:B------:R-:W-:-:S10]  /*53d0*/  IMAD.IADD R55, R103, 0x1, R104 ;  /* 0x0000000167377824 */ /* 0x000fd400078e0268 */
[----:B------:R-:W-:Y:S01]  /*53e0*/  @P5 IMAD.MOV R0, RZ, RZ, R31 ;  /* 0x000000ffff005224 */ /* 0x000fe200078e021f */
[----:B------:R-:W-:-:S03]  /*53f0*/  ISETP.NE.AND P5, PT, R71, UR4, PT ;  /* 0x0000000447007c0c */ /* 0x000fc6000bfa5270 */
[----:B------:R-:W-:Y:S02]  /*5400*/  @P6 IMAD.MOV.U32 R31, RZ, RZ, R0 ;  /* 0x000000ffff1f6224 */ /* 0x000fe400078e0000 */
[----:B------:R-:W-:-:S03]  /*5410*/  VIADD R0, R55, 0x1 ;  /* 0x0000000137007836 */ /* 0x000fc60000000000 */
[----:B------:R-:W-:-:S05]  /*5420*/  IADD3 R31, PT, PT, R40, R31, R38 ;  /* 0x0000001f281f7210 */ /* 0x000fca0007ffe026 */
[----:B------:R-:W-:Y:S01]  /*5430*/  @P5 IMAD.MOV R0, RZ, RZ, R55 ;  /* 0x000000ffff005224 */ /* 0x000fe200078e0237 */
[----:B------:R-:W-:-:S04]  /*5440*/  @P5 LOP3.LUT R44, R44, 0x8000000, RZ, 0xfc, !PT ;  /* 0x080000002c2c5812 */ /* 0x000fc800078efcff */
        /* <DEDUP_REMOVED lines=9> */
.L_x_184:
[----:B------:R-:W-:Y:S05]  /*54e0*/  BSYNC.RECONVERGENT B1 ;  /* 0x0000000000017941 */ /* 0x000fea0003800200 */
.L_x_183:
[----:B------:R-:W-:Y:S05]  /*54f0*/  BRA `(.L_x_185) ;  /* 0x00000000000c7947 */ /* 0x000fea0003800000 */
.L_x_182:
[----:B------:R-:W-:-:S13]  /*5500*/  ISETP.NE.AND P6, PT, R31, RZ, PT ;  /* 0x000000ff1f00720c */ /* 0x000fda0003fc5270 */
[----:B------:R-:W-:Y:S01]  /*5510*/  @!P6 VIADD R38, R65, 0x64 ;  /* 0x000000644126e836 */ /* 0x000fe20000000000 */
[----:B------:R-:W-:Y:S06]  /*5520*/  @!P6 BRA `(.L_x_186) ;  /* 0x000000000010e947 */ /* 0x000fec0003800000 */
.L_x_185:
[----:B------:R-:W-:-:S05]  /*5530*/  VIADD R0, R65, 0xa ;  /* 0x0000000a41007836 */ /* 0x000fca0000000000 */
[----:B------:R-:W-:Y:S01]  /*5540*/  SEL R38, R0, R65, P5 ;  /* 0x0000004100267207 */ /* 0x000fe20002800000 */
[----:B------:R-:W-:Y:S06]  /*5550*/  BRA `(.L_x_186) ;  /* 0x0000000000047947 */ /* 0x000fec0003800000 */
.L_x_181:
[----:B------:R-:W-:-:S07]  /*5560*/  VIADD R38, R65, 0x2710 ;  /* 0x0000271041267836 */ /* 0x000fce0000000000 */
.L_x_186:
[----:B------:R-:W-:Y:S05]  /*5570*/  BSYNC.RECONVERGENT B0 ;  /* 0x0000000000007941 */ /* 0x000fea0003800200 */
.L_x_180:
[C---:B------:R-:W-:Y:S01]  /*5580*/  ISETP.NE.AND P5, PT, R15.reuse, UR4, PT ;  /* 0x000000040f007c0c */ /* 0x040fe2000bfa5270 */
[----:B------:R-:W-:Y:S01]  /*5590*/  @!P0 IMAD.MOV.U32 R31, RZ, RZ, 0x1 ;  /* 0x00000001ff1f8424 */ /* 0x000fe200078e00ff */
[----:B------:R-:W-:Y:S01]  /*55a0*/  LOP3.LUT R44, R44, 0xfffffbff, RZ, 0xc0, !PT ;  /* 0xfffffbff2c2c7812 */ /* 0x000fe200078ec0ff */
[----:B------:R-:W-:Y:S01]  /*55b0*/  BSSY.RECONVERGENT B0, `(.L_x_187) ;  /* 0x0000028000007945 */ /* 0x000fe20003800200 */
[----:B------:R-:W-:Y:S02]  /*55c0*/  P2R R0, PR, RZ, 0x4 ;  /* 0x00000004ff007803 */ /* 0x000fe40000000000 */
[----:B------:R-:W-:Y:S02]  /*55d0*/  ISETP.NE.AND P2, PT, R4, UR5, PT ;  /* 0x0000000504007c0c */ /* 0x000fe4000bf45270 */
[----:B------:R-:W-:-:S04]  /*55e0*/  ISETP.NE.AND P6, PT, R15, UR4, PT ;  /* 0x000000040f007c0c */ /* 0x000fc8000bfc5270 */
[----:B------:R-:W-:Y:S02]  /*55f0*/  @P0 SEL R62, RZ, 0x1, P6 ;  /* 0x00000001ff3e0807 */ /* 0x000fe40003000000 */
[----:B------:R-:W-:Y:S02]  /*5600*/  @P5 LOP3.LUT R44, R44, 0x400, RZ, 0xfc, !PT ;  /* 0x000004002c2c5812 */ /* 0x000fe400078efcff */
[----:B------:R-:W-:Y:S02]  /*5610*/  ISETP.EQ.AND P5, PT, R15, UR5, P5 ;  /* 0x000000050f007c0c */ /* 0x000fe4000afa2270 */
[----:B------:R-:W-:Y:S02]  /*5620*/  ISETP.NE.AND P6, PT, R58, UR4, PT ;  /* 0x000000043a007c0c */ /* 0x000fe4000bfc5270 */
[----:B------:R-:W-:Y:S02]  /*5630*/  SEL R55, RZ, 0x1, !P5 ;  /* 0x00000001ff377807 */ /* 0x000fe40006800000 */
[----:B------:R-:W-:-:S02]  /*5640*/  PLOP3.LUT P5, PT, PT, PT, PT, 0x8, 0x80 ;  /* 0x000000000080781c */ /* 0x000fc40003fae170 */
[----:B------:R-:W-:Y:S01]  /*5650*/  @P0 PLOP3.LUT P5, PT, P2, PT, PT, 0x80, 0x8 ;  /* 0x000000000008081c */ /* 0x000fe200017af070 */
[----:B------:R-:W-:Y:S01]  /*5660*/  @P0 VIADD R40, R55, 0x1 ;  /* 0x0000000137280836 */ /* 0x000fe20000000000 */
[----:B------:R-:W-:Y:S02]  /*5670*/  ISETP.NE.AND P2, PT, R0, RZ, PT ;  /* 0x000000ff0000720c */ /* 0x000fe40003f45270 */
[----:B------:R-:W-:-:S05]  /*5680*/  SEL R0, RZ, 0x1, P1 ;  /* 0x00000001ff007807 */ /* 0x000fca0000800000 */
[----:B------:R-:W-:-:S04]  /*5690*/  IMAD.MOV.U32 R65, RZ, RZ, R0 ;  /* 0x000000ffff417224 */ /* 0x000fc800078e0000 */
[----:B------:R-:W-:Y:S01]  /*56a0*/  @P5 IMAD.MOV R40, RZ, RZ, R55 ;  /* 0x000000ffff285224 */ /* 0x000fe200078e0237 */
[----:B------:R-:W-:-:S04]  /*56b0*/  ISETP.NE.AND P5, PT, R15, UR4, PT ;  /* 0x000000040f007c0c */ /* 0x000fc8000bfa5270 */
[----:B------:R-:W-:Y:S02]  /*56c0*/  @!P0 SEL R62, R31, 0x2, P5 ;  /* 0x000000021f3e8807 */ /* 0x000fe40002800000 */
        /* <DEDUP_REMOVED lines=13> */
.L_x_191:
[----:B------:R-:W-:Y:S05]  /*57a0*/  BSYNC.RECONVERGENT B1 ;  /* 0x0000000000017941 */ /* 0x000fea0003800200 */
.L_x_190:
[----:B------:R-:W-:Y:S05]  /*57b0*/  BRA `(.L_x_192) ;  /* 0x00000000000c7947 */ /* 0x000fea0003800000 */
.L_x_189:
[----:B------:R-:W-:-:S13]  /*57c0*/  ISETP.NE.AND P6, PT, R40, RZ, PT ;  /* 0x000000ff2800720c */ /* 0x000fda0003fc5270 */
[----:B------:R-:W-:Y:S01]  /*57d0*/  @!P6 VIADD R71, R38, 0x64 ;  /* 0x000000642647e836 */ /* 0x000fe20000000000 */
[----:B------:R-:W-:Y:S06]  /*57e0*/  @!P6 BRA `(.L_x_193) ;  /* 0x000000000010e947 */ /* 0x000fec0003800000 */
.L_x_192:
[----:B------:R-:W-:-:S05]  /*57f0*/  VIADD R71, R38, 0xa ;  /* 0x0000000a26477836 */ /* 0x000fca0000000000 */
[----:B------:R-:W-:Y:S01]  /*5800*/  SEL R71, R71, R38, P5 ;  /* 0x0000002647477207 */ /* 0x000fe20002800000 */
[----:B------:R-:W-:Y:S06]  /*5810*/  BRA `(.L_x_193) ;  /* 0x0000000000047947 */ /* 0x000fec0003800000 */
.L_x_188:
[----:B------:R-:W-:-:S07]  /*5820*/  VIADD R71, R38, 0x2710 ;  /* 0x0000271026477836 */ /* 0x000fce0000000000 */
.L_x_193:
[----:B------:R-:W-:Y:S05]  /*5830*/  BSYNC.RECONVERGENT B0 ;  /* 0x0000000000007941 */ /* 0x000fea0003800200 */
.L_x_187:
        /* <DEDUP_REMOVED lines=8> */
[----:B------:R-:W-:-:S02]  /*58c0*/  LOP3.LUT P6, RZ, R44, 0x10000, RZ, 0xc0, !PT ;  /* 0x000100002cff7812 */ /* 0x000fc400078cc0ff */
[----:B------:R-:W-:-:S07]  /*58d0*/  @P1 SEL R40, RZ, 0x1, P0 ;  /* 0x00000001ff281807 */ /* 0x000fce0000000000 */
[----:B------:R-:W-:Y:S01]  /*58e0*/  @P5 IMAD.MOV R38, RZ, RZ, R72 ;  /* 0x000000ffff265224 */ /* 0x000fe200078e0248 */
[----:B------:R-:W-:-:S04]  /*58f0*/  @!P1 ISETP.NE.AND P5, PT, R4, UR4, PT ;  /* 0x0000000404009c0c */ /* 0x000fc8000bfa5270 */
[----:B------:R-:W-:Y:S01]  /*5900*/  @!P1 SEL R40, R62, 0x2, P5 ;  /* 0x000000023e289807 */ /* 0x000fe20002800000 */
[----:B------:R-:W-:Y:S01]  /*5910*/  @P1 IMAD.MOV.U32 R62, RZ, RZ, R38 ;  /* 0x000000ffff3e1224 */ /* 0x000fe200078e0026 */
[----:B------:R-:W-:Y:S01]  /*5920*/  SEL R38, RZ, 0x1, P6 ;  /* 0x00000001ff267807 */ /* 0x000fe20003000000 */
[----:B------:R-:W-:-:S03]  /*5930*/  @!P1 IMAD.MOV.U32 R62, RZ, RZ, R72 ;  /* 0x000000ffff3e9224 */ /* 0x000fc600078e0048 */
[----:B------:R-:W-:Y:S02]  /*5940*/  IADD3 R40, PT, PT, R38, R40, R31 ;  /* 0x0000002826287210 */ /* 0x000fe40007ffe01f */
[----:B------:R-:W-:Y:S02]  /*5950*/  IADD3 R62, PT, PT, R39, R62, R84 ;  /* 0x0000003e273e7210 */ /* 0x000fe40007ffe054 */
        /* <DEDUP_REMOVED lines=9> */
.L_x_198:
[----:B------:R-:W-:Y:S05]  /*59f0*/  BSYNC.RECONVERGENT B1 ;  /* 0x0000000000017941 */ /* 0x000fea0003800200 */
.L_x_197:
[----:B------:R-:W-:Y:S05]  /*5a00*/  BRA `(.L_x_199) ;  /* 0x00000000000c7947 */ /* 0x000fea0003800000 */
.L_x_196:
[----:B------:R-:W-:-:S13]  /*5a10*/  ISETP.NE.AND P6, PT, R62, RZ, PT ;  /* 0x000000ff3e00720c */ /* 0x000fda0003fc5270 */
[----:B------:R-:W-:Y:S01]  /*5a20*/  @!P6 VIADD R40, R71, 0x64 ;  /* 0x000000644728e836 */ /* 0x000fe20000000000 */
[----:B------:R-:W-:Y:S06]  /*5a30*/  @!P6 BRA `(.L_x_200) ;  /* 0x000000000010e947 */ /* 0x000fec0003800000 */
.L_x_199:
[----:B------:R-:W-:-:S05]  /*5a40*/  VIADD R40, R71, 0xa ;  /* 0x0000000a47287836 */ /* 0x000fca0000000000 */
[----:B------:R-:W-:Y:S01]  /*5a50*/  SEL R40, R40, R71, P5 ;  /* 0x0000004728287207 */ /* 0x000fe20002800000 */
[----:B------:R-:W-:Y:S06]  /*5a60*/  BRA `(.L_x_200) ;  /* 0x0000000000047947 */ /* 0x000fec0003800000 */
.L_x_195:
[----:B------:R-:W-:-:S07]  /*5a70*/  VIADD R40, R71, 0x2710 ;  /* 0x0000271047287836 */ /* 0x000fce0000000000 */
.L_x_200:
[----:B------:R-:W-:Y:S05]  /*5a80*/  BSYNC.RECONVERGENT B0 ;  /* 0x0000000000007941 */ /* 0x000fea0003800200 */
.L_x_194:
[----:B------:R-:W-:Y:S01]  /*5a90*/  P2R R62, PR, RZ, 0x1 ;  /* 0x00000001ff3e7803 */ /* 0x000fe20000000000 */
[----:B------:R-:W-:Y:S01]  /*5aa0*/  BSSY.RECONVERGENT B0, `(.L_x_201) ;  /* 0x0000023000007945 */ /* 0x000fe20003800200 */
[----:B------:R-:W-:Y:S02]  /*5ab0*/  ISETP.NE.AND P0, PT, R58, UR4, PT ;  /* 0x000000043a007c0c */ /* 0x000fe4000bf05270 */
[----:B------:R-:W-:-:S11]  /*5ac0*/  LOP3.LUT P6, RZ, R44, 0x8000, RZ, 0xc0, !PT ;  /* 0x000080002cff7812 */ /* 0x000fd600078cc0ff */
[----:B------:R-:W-:Y:S01]  /*5ad0*/  @!P0 IMAD.MOV.U32 R71, RZ, RZ, 0x1 ;  /* 0x00000001ff478424 */ /* 0x000fe200078e00ff */
[----:B------:R-:W-:-:S04]  /*5ae0*/  @!P0 ISETP.NE.AND P5, PT, R49, UR4, PT ;  /* 0x0000000431008c0c */ /* 0x000fc8000bfa5270 */
[----:B------:R-:W-:Y:S02]  /*5af0*/  @!P0 SEL R65, R71, 0x2, P5 ;  /* 0x0000000247418807 */ /* 0x000fe40002800000 */
[----:B------:R-:W-:Y:S02]  /*5b00*/  ISETP.NE.AND P5, PT, R58, UR4, PT ;  /* 0x000000043a007c0c */ /* 0x000fe4000bfa5270 */
[----:B------:R-:W-:Y:S01]  /*5b10*/  ISETP.NE.AND P0, PT, R62, RZ, PT ;  /* 0x000000ff3e00720c */ /* 0x000fe20003f05270 */
[----:B------:R-:W-:-:S04]  /*5b20*/  IMAD.IADD R65, R38, 0x1, R65 ;  /* 0x0000000126417824 */ /* 0x000fc800078e0241 */
[----:B------:R-:W-:Y:S02]  /*5b30*/  VIADD R71, R65, 0x1 ;  /* 0x0000000141477836 */ /* 0x000fe40000000000 */
[----:B------:R-:W-:-:S04]  /*5b40*/  @P6 IMAD.MOV R71, RZ, RZ, R65 ;  /* 0x000000ffff476224 */ /* 0x000fc800078e0241 */
[----:B------:R-:W-:Y:S01]  /*5b50*/  @P5 VIADD R62, R80, 0x1 ;  /* 0x00000001503e5836 */ /* 0x000fe20000000000 */
[----:B------:R-:W-:-:S13]  /*5b60*/  ISETP.NE.AND P5, PT, R58, UR5, P5 ;  /* 0x000000053a007c0c */ /* 0x000fda000afa5270 */
[----:B------:R-:W-:Y:S01]  /*5b70*/  @P5 IMAD.MOV R62, RZ, RZ, R80 ;  /* 0x000000ffff3e5224 */ /* 0x000fe200078e0250 */
[----:B------:R-:W-:-:S13]  /*5b80*/  ISETP.NE.AND P5, PT, R58, UR4, PT ;  /* 0x000000043a007c0c */ /* 0x000fda000bfa5270 */
[----:B------:R-:W-:Y:S01]  /*5b90*/  @P5 IMAD.MOV.U32 R80, RZ, RZ, R62 ;  /* 0x000000ffff505224 */ /* 0x000fe200078e003e */
[----:B------:R-:W-:-:S04]  /*5ba0*/  ISETP.NE.AND P5, PT, R71, 0x4, PT ;  /* 0x000000044700780c */ /* 0x000fc80003fa5270 */
        /* <DEDUP_REMOVED lines=9> */
.L_x_205:
[----:B------:R-:W-:Y:S05]  /*5c40*/  BSYNC.RECONVERGENT B1 ;  /* 0x0000000000017941 */ /* 0x000fea0003800200 */
.L_x_204:
[----:B------:R-:W-:Y:S05]  /*5c50*/  BRA `(.L_x_206) ;  /* 0x00000000000c7947 */ /* 0x000fea0003800000 */
.L_x_203:
[----:B------:R-:W-:-:S13]  /*5c60*/  ISETP.NE.AND P6, PT, R39, RZ, PT ;  /* 0x000000ff2700720c */ /* 0x000fda0003fc5270 */
[----:B------:R-:W-:Y:S01]  /*5c70*/  @!P6 VIADD R39, R40, 0x64 ;  /* 0x000000642827e836 */ /* 0x000fe20000000000 */
[----:B------:R-:W-:Y:S06]  /*5c80*/  @!P6 BRA `(.L_x_207) ;  /* 0x000000000010e947 */ /* 0x000fec0003800000 */
.L_x_206:
[----:B------:R-:W-:-:S05]  /*5c90*/  VIADD R39, R40, 0xa ;  /* 0x0000000a28277836 */ /* 0x000fca0000000000 */
[----:B------:R-:W-:Y:S01]  /*5ca0*/  SEL R39, R39, R40, P5 ;  /* 0x0000002827277207 */ /* 0x000fe20002800000 */
[----:B------:R-:W-:Y:S06]  /*5cb0*/  BRA `(.L_x_207) ;  /* 0x0000000000047947 */ /* 0x000fec0003800000 */
.L_x_202:
[----:B------:R-:W-:-:S07]  /*5cc0*/  VIADD R39, R40, 0x2710 ;  /* 0x0000271028277836 */ /* 0x000fce0000000000 */
.L_x_207:
[----:B------:R-:W-:Y:S05]  /*5cd0*/  BSYNC.RECONVERGENT B0 ;  /* 0x0000000000007941 */ /* 0x000fea0003800200 */
.L_x_201:
[C---:B------:R-:W-:Y:S01]  /*5ce0*/  ISETP.NE.AND P6, PT, R5.reuse, UR4, PT ;  /* 0x0000000405007c0c */ /* 0x040fe2000bfc5270 */
[----:B------:R-:W-:Y:S01]  /*5cf0*/  BSSY.RECONVERGENT B0, `(.L_x_208) ;  /* 0x0000021000007945 */ /* 0x000fe20003800200 */
        /* <DEDUP_REMOVED lines=8> */
[----:B------:R-:W-:Y:S02]  /*5d80*/  IADD3 R62, PT, PT, R83, R62, R48 ;  /* 0x0000003e533e7210 */ /* 0x000fe40007ffe030 */
[----:B------:R-:W-:Y:S01]  /*5d90*/  ISETP.NE.AND P0, PT, R40, RZ, PT ;  /* 0x000000ff2800720c */ /* 0x000fe20003f05270 */
[----:B------:R-:W-:-:S08]  /*5da0*/  @P6 VIADD R40, R57, 0x1 ;  /* 0x0000000139286836 */ /* 0x000fd00000000000 */
[----:B------:R-:W-:Y:S01]  /*5db0*/  @P5 IMAD.MOV R40, RZ, RZ, R57 ;  /* 0x000000ffff285224 */ /* 0x000fe200078e0239 */
        /* <DEDUP_REMOVED lines=11> */
.L_x_212:
[----:B------:R-:W-:Y:S05]  /*5e70*/  BSYNC.RECONVERGENT B1 ;  /* 0x0000000000017941 */ /* 0x000fea0003800200 */
.L_x_211:
[----:B------:R-:W-:Y:S05]  /*5e80*/  BRA `(.L_x_213) ;  /* 0x00000000000c7947 */ /* 0x000fea0003800000 */
.L_x_210:
[----:B------:R-:W-:-:S13]  /*5e90*/  ISETP.NE.AND P6, PT, R40, RZ, PT ;  /* 0x000000ff2800720c */ /* 0x000fda0003fc5270 */
[----:B------:R-:W-:Y:S01]  /*5ea0*/  @!P6 VIADD R40, R39, 0x64 ;  /* 0x000000642728e836 */ /* 0x000fe20000000000 */
[----:B------:R-:W-:Y:S06]  /*5eb0*/  @!P6 BRA `(.L_x_214) ;  /* 0x000000000010e947 */ /* 0x000fec0003800000 */
.L_x_213:
[----:B------:R-:W-:-:S05]  /*5ec0*/  VIADD R40, R39, 0xa ;  /* 0x0000000a27287836 */ /* 0x000fca0000000000 */
[----:B------:R-:W-:Y:S01]  /*5ed0*/  SEL R40, R40, R39, P5 ;  /* 0x0000002728287207 */ /* 0x000fe20002800000 */
[----:B------:R-:W-:Y:S06]  /*5ee0*/  BRA `(.L_x_214) ;  /* 0x0000000000047947 */ /* 0x000fec0003800000 */
.L_x_209:
[----:B------:R-:W-:-:S07]  /*5ef0*/  VIADD R40, R39, 0x2710 ;  /* 0x0000271027287836 */ /* 0x000fce0000000000 */
.L_x_214:
[----:B------:R-:W-:Y:S05]  /*5f00*/  BSYNC.RECONVERGENT B0 ;  /* 0x0000000000007941 */ /* 0x000fea0003800200 */
.L_x_208:
        /* <DEDUP_REMOVED lines=25> */
.L_x_219:
[----:B------:R-:W-:Y:S05]  /*60a0*/  BSYNC.RECONVERGENT B1 ;  /* 0x0000000000017941 */ /* 0x000fea0003800200 */
.L_x_218:
[----:B------:R-:W-:Y:S05]  /*60b0*/  BRA `(.L_x_220) ;  /* 0x00000000000c7947 */ /* 0x000fea0003800000 */
.L_x_217:
[----:B------:R-:W-:-:S13]  /*60c0*/  ISETP.NE.AND P6, PT, R39, RZ, PT ;  /* 0x000000ff2700720c */ /* 0x000fda0003fc5270 */
[----:B------:R-:W-:Y:S01]  /*60d0*/  @!P6 VIADD R39, R40, 0x64 ;  /* 0x000000642827e836 */ /* 0x000fe20000000000 */
[----:B------:R-:W-:Y:S06]  /*60e0*/  @!P6 BRA `(.L_x_221) ;  /* 0x000000000010e947 */ /* 0x000fec0003800000 */
.L_x_220:
[----:B------:R-:W-:-:S05]  /*60f0*/  VIADD R39, R40, 0xa ;  /* 0x0000000a28277836 */ /* 0x000fca0000000000 */
[----:B------:R-:W-:Y:S01]  /*6100*/  SEL R39, R39, R40, P5 ;  /* 0x0000002827277207 */ /* 0x000fe20002800000 */
[----:B------:R-:W-:Y:S06]  /*6110*/  BRA `(.L_x_221) ;  /* 0x0000000000047947 */ /* 0x000fec0003800000 */
.L_x_216:
[----:B------:R-:W-:-:S07]  /*6120*/  VIADD R39, R40, 0x2710 ;  /* 0x0000271028277836 */ /* 0x000fce0000000000 */
.L_x_221:
[----:B------:R-:W-:Y:S05]  /*6130*/  BSYNC.RECONVERGENT B0 ;  /* 0x0000000000007941 */ /* 0x000fea0003800200 */
.L_x_215:
[----:B------:R-:W-:Y:S01]  /*6140*/  ISETP.NE.AND P5, PT, R59, UR5, P3 ;  /* 0x000000053b007c0c */ /* 0x000fe20009fa5270 */
[----:B------:R-:W-:Y:S01]  /*6150*/  @P3 VIADD R40, R73, 0x1 ;  /* 0x0000000149283836 */ /* 0x000fe20000000000 */
[----:B------:R-:W-:Y:S01]  /*6160*/  BSSY.RECONVERGENT B0, `(.L_x_222) ;  /* 0x000001b000007945 */ /* 0x000fe20003800200 */
[----:B------:R-:W-:Y:S02]  /*6170*/  @!P3 IMAD.MOV.U32 R62, RZ, RZ, 0x1 ;  /* 0x00000001ff3eb424 */ /* 0x000fe400078e00ff */
[----:B------:R-:W-:-:S08]  /*6180*/  @P3 IMAD.MOV.U32 R65, RZ, RZ, R48 ;  /* 0x000000ffff413224 */ /* 0x000fd000078e0030 */
[--C-:B------:R-:W-:Y:S01]  /*6190*/  @P5 IMAD.MOV R40, RZ, RZ, R73.reuse ;  /* 0x000000ffff285224 */ /* 0x100fe200078e0249 */
[----:B------:R-:W-:Y:S01]  /*61a0*/  @!P3 ISETP.NE.AND P5, PT, R22, UR4, PT ;  /* 0x000000041600bc0c */ /* 0x000fe2000bfa5270 */
[----:B------:R-:W-:-:S03]  /*61b0*/  @!P3 IMAD.MOV.U32 R40, RZ, RZ, R73 ;  /* 0x000000ffff28b224 */ /* 0x000fc600078e0049 */
[----:B------:R-:W-:Y:S02]  /*61c0*/  @!P3 SEL R65, R62, 0x2, P5 ;  /* 0x000000023e41b807 */ /* 0x000fe40002800000 */
[----:B------:R-:W-:Y:S02]  /*61d0*/  IADD3 R40, PT, PT, R102, R40, R91 ;  /* 0x0000002866287210 */ /* 0x000fe40007ffe05b */
[----:B------:R-:W-:-:S04]  /*61e0*/  IADD3 R62, PT, PT, R70, R65, R94 ;  /* 0x00000041463e7210 */ /* 0x000fc80007ffe05e */
        /* <DEDUP_REMOVED lines=9> */
.L_x_226:
[----:B------:R-:W-:Y:S05]  /*6280*/  BSYNC.RECONVERGENT B1 ;  /* 0x0000000000017941 */ /* 0x000fea0003800200 */
.L_x_225:
[----:B------:R-:W-:Y:S05]  /*6290*/  BRA `(.L_x_227) ;  /* 0x00000000000c7947 */ /* 0x000fea0003800000 */
.L_x_224:
[----:B------:R-:W-:-:S13]  /*62a0*/  ISETP.NE.AND P6, PT, R40, RZ, PT ;  /* 0x000000ff2800720c */ /* 0x000fda0003fc5270 */
[----:B------:R-:W-:Y:S01]  /*62b0*/  @!P6 VIADD R40, R39, 0x64 ;  /* 0x000000642728e836 */ /* 0x000fe20000000000 */
[----:B------:R-:W-:Y:S06]  /*62c0*/  @!P6 BRA `(.L_x_228) ;  /* 0x000000000010e947 */ /* 0x000fec0003800000 */
.L_x_227:
[----:B------:R-:W-:-:S05]  /*62d0*/  VIADD R40, R39, 0xa ;  /* 0x0000000a27287836 */ /* 0x000fca0000000000 */
[----:B------:R-:W-:Y:S01]  /*62e0*/  SEL R40, R40, R39, P5 ;  /* 0x0000002728287207 */ /* 0x000fe20002800000 */
[----:B------:R-:W-:Y:S06]  /*62f0*/  BRA `(.L_x_228) ;  /* 0x0000000000047947 */ /* 0x000fec0003800000 */
.L_x_223:
[----:B------:R-:W-:-:S07]  /*6300*/  VIADD R40, R39, 0x2710 ;  /* 0x0000271027287836 */ /* 0x000fce0000000000 */
.L_x_228:
[----:B------:R-:W-:Y:S05]  /*6310*/  BSYNC.RECONVERGENT B0 ;  /* 0x0000000000007941 */ /* 0x000fea0003800200 */
.L_x_222:
[C---:B------:R-:W-:Y:S01]  /*6320*/  ISETP.NE.AND P6, PT, R10.reuse, UR4, PT ;  /* 0x000000040a007c0c */ /* 0x040fe2000bfc5270 */
[----:B------:R-:W-:Y:S01]  /*6330*/  BSSY.RECONVERGENT B0, `(.L_x_229) ;  /* 0x0000021000007945 */ /* 0x000fe20003800200 */
[----:B------:R-:W-:Y:S02]  /*6340*/  P2R R39, PR, RZ, 0x1 ;  /* 0x00000001ff277803 */ /* 0x000fe40000000000 */
[----:B------:R-:W-:Y:S02]  /*6350*/  ISETP.NE.AND P0, PT, R10, UR5, PT ;  /* 0x000000050a007c0c */ /* 0x000fe4000bf05270 */
[----:B------:R-:W-:-:S07]  /*6360*/  PLOP3.LUT P5, PT, PT, PT, PT, 0x8, 0x80 ;  /* 0x000000000080781c */ /* 0x000fce0003fae170 */
[----:B------:R-:W-:Y:S01]  /*6370*/  @P6 PLOP3.LUT P5, PT, P0, PT, PT, 0x80, 0x8 ;  /* 0x000000000008681c */ /* 0x000fe200007af070 */
[----:B------:R-:W-:Y:S01]  /*6380*/  @!P6 IMAD.MOV.U32 R65, RZ, RZ, 0x1 ;  /* 0x00000001ff41e424 */ /* 0x000fe200078e00ff */
[----:B------:R-:W-:Y:S01]  /*6390*/  ISETP.NE.AND P0, PT, R39, RZ, PT ;  /* 0x000000ff2700720c */ /* 0x000fe20003f05270 */
[----:B------:R-:W-:Y:S02]  /*63a0*/  @P6 VIADD R39, R56, 0x1 ;  /* 0x0000000138276836 */ /* 0x000fe40000000000 */
[----:B------:R-:W-:-:S08]  /*63b0*/  @P6 IMAD.MOV.U32 R62, RZ, RZ, R50 ;  /* 0x000000ffff3e6224 */ /* 0x000fd000078e0032 */
[----:B------:R-:W-:Y:S01]  /*63c0*/  @P5 IMAD.MOV R39, RZ, RZ, R56 ;  /* 0x000000ffff275224 */ /* 0x000fe200078e0238 */
        /* <DEDUP_REMOVED lines=14> */
.L_x_233:
[----:B------:R-:W-:Y:S05]  /*64b0*/  BSYNC.RECONVERGENT B1 ;  /* 0x0000000000017941 */ /* 0x000fea0003800200 */
.L_x_232:
[----:B------:R-:W-:Y:S05]  /*64c0*/  BRA `(.L_x_234) ;  /* 0x00000000000c7947 */ /* 0x000fea0003800000 */
.L_x_231:
[----:B------:R-:W-:-:S13]  /*64d0*/  ISETP.NE.AND P6, PT, R39, RZ, PT ;  /* 0x000000ff2700720c */ /* 0x000fda0003fc5270 */
[----:B------:R-:W-:Y:S01]  /*64e0*/  @!P6 VIADD R39, R40, 0x64 ;  /* 0x000000642827e836 */ /* 0x000fe20000000000 */
[----:B------:R-:W-:Y:S06]  /*64f0*/  @!P6 BRA `(.L_x_235) ;  /* 0x000000000010e947 */ /* 0x000fec0003800000 */
.L_x_234:
[----:B------:R-:W-:-:S05]  /*6500*/  VIADD R39, R40, 0xa ;  /* 0x0000000a28277836 */ /* 0x000fca0000000000 */
[----:B------:R-:W-:Y:S01]  /*6510*/  SEL R39, R39, R40, P5 ;  /* 0x0000002827277207 */ /* 0x000fe20002800000 */
[----:B------:R-:W-:Y:S06]  /*6520*/  BRA `(.L_x_235) ;  /* 0x0000000000047947 */ /* 0x000fec0003800000 */
.L_x_230:
[----:B------:R-:W-:-:S07]  /*6530*/  VIADD R39, R40, 0x2710 ;  /* 0x0000271028277836 */ /* 0x000fce0000000000 */
.L_x_235:
[----:B------:R-:W-:Y:S05]  /*6540*/  BSYNC.RECONVERGENT B0 ;  /* 0x0000000000007941 */ /* 0x000fea0003800200 */
.L_x_229:
        /* <DEDUP_REMOVED lines=25> */
.L_x_240:
[----:B------:R-:W-:Y:S05]  /*66e0*/  BSYNC.RECONVERGENT B1 ;  /* 0x0000000000017941 */ /* 0x000fea0003800200 */
.L_x_239:
[----:B------:R-:W-:Y:S05]  /*66f0*/  BRA `(.L_x_241) ;  /* 0x00000000000c7947 */ /* 0x000fea0003800000 */
.L_x_238:
[----:B------:R-:W-:-:S13]  /*6700*/  ISETP.NE.AND P6, PT, R40, RZ, PT ;  /* 0x000000ff2800720c */ /* 0x000fda0003fc5270 */
[----:B------:R-:W-:Y:S01]  /*6710*/  @!P6 VIADD R40, R39, 0x64 ;  /* 0x000000642728e836 */ /* 0x000fe20000000000 */
[----:B------:R-:W-:Y:S06]  /*6720*/  @!P6 BRA `(.L_x_242) ;  /* 0x000000000010e947 */ /* 0x000fec0003800000 */
.L_x_241:
[----:B------:R-:W-:-:S05]  /*6730*/  VIADD R40, R39, 0xa ;  /* 0x0000000a27287836 */ /* 0x000fca0000000000 */
[----:B------:R-:W-:Y:S01]  /*6740*/  SEL R40, R40, R39, P5 ;  /* 0x0000002728287207 */ /* 0x000fe20002800000 */
[----:B------:R-:W-:Y:S06]  /*6750*/  BRA `(.L_x_242) ;  /* 0x0000000000047947 */ /* 0x000fec0003800000 */
.L_x_237:
[----:B------:R-:W-:-:S07]  /*6760*/  VIADD R40, R39, 0x2710 ;  /* 0x0000271027287836 */ /* 0x000fce0000000000 */
.L_x_242:
[----:B------:R-:W-:Y:S05]  /*6770*/  BSYNC.RECONVERGENT B0 ;  /* 0x0000000000007941 */ /* 0x000fea0003800200 */
.L_x_236:
[----:B------:R-:W-:Y:S01]  /*6780*/  ISETP.NE.AND P6, PT, R20, UR5, PT ;  /* 0x0000000514007c0c */ /* 0x000fe2000bfc5270 */
[----:B------:R-:W-:Y:S01]  /*6790*/  @!P2 IMAD.MOV.U32 R65, RZ, RZ, 0x1 ;  /* 0x00000001ff41a424 */ /* 0x000fe200078e00ff */
[----:B------:R-:W-:Y:S01]  /*67a0*/  PLOP3.LUT P5, PT, PT, PT, PT, 0x8, 0x80 ;  /* 0x000000000080781c */ /* 0x000fe20003fae170 */
[----:B------:R-:W-:Y:S01]  /*67b0*/  @P2 IMAD.MOV.U32 R62, RZ, RZ, R79 ;  /* 0x000000ffff3e2224 */ /* 0x000fe200078e004f */
[----:B------:R-:W-:Y:S01]  /*67c0*/  @P2 PLOP3.LUT P5, PT, P6, PT, PT, 0x80, 0x8 ;  /* 0x000000000008281c */ /* 0x000fe200037af070 */
[----:B------:R-:W-:Y:S01]  /*67d0*/  @P2 VIADD R39, R78, 0x1 ;  /* 0x000000014e272836 */ /* 0x000fe20000000000 */
[----:B------:R-:W-:Y:S01]  /*67e0*/  ISETP.NE.AND P6, PT, R23, UR4, PT ;  /* 0x0000000417007c0c */ /* 0x000fe2000bfc5270 */
[----:B------:R-:W-:Y:S03]  /*67f0*/  BSSY.RECONVERGENT B0, `(.L_x_243) ;  /* 0x0000018000007945 */ /* 0x000fe60003800200 */
[----:B------:R-:W-:-:S04]  /*6800*/  @!P2 SEL R62, R65, 0x2, P6 ;  /* 0x00000002413ea807 */ /* 0x000fc80003000000 */
[----:B------:R-:W-:-:S03]  /*6810*/  IADD3 R62, PT, PT, R93, R62, R92 ;  /* 0x0000003e5d3e7210 */ /* 0x000fc60007ffe05c */
[----:B------:R-:W-:Y:S01]  /*6820*/  @P5 IMAD.MOV R39, RZ, RZ, R78 ;  /* 0x000000ffff275224 */ /* 0x000fe200078e024e */
        /* <DEDUP_REMOVED lines=11> */
.L_x_247:
[----:B------:R-:W-:Y:S05]  /*68e0*/  BSYNC.RECONVERGENT B1 ;  /* 0x0000000000017941 */ /* 0x000fea0003800200 */
.L_x_246:
[----:B------:R-:W-:Y:S05]  /*68f0*/  BRA `(.L_x_248) ;  /* 0x00000000000c7947 */ /* 0x000fea0003800000 */
.L_x_245:
[----:B------:R-:W-:-:S13]  /*6900*/  ISETP.NE.AND P6, PT, R39, RZ, PT ;  /* 0x000000ff2700720c */ /* 0x000fda0003fc5270 */
[----:B------:R-:W-:Y:S01]  /*6910*/  @!P6 VIADD R39, R40, 0x64 ;  /* 0x000000642827e836 */ /* 0x000fe20000000000 */
[----:B------:R-:W-:Y:S06]  /*6920*/  @!P6 BRA `(.L_x_249) ;  /* 0x000000000010e947 */ /* 0x000fec0003800000 */
.L_x_248:
[----:B------:R-:W-:-:S05]  /*6930*/  VIADD R39, R40, 0xa ;  /* 0x0000000a28277836 */ /* 0x000fca0000000000 */
[----:B------:R-:W-:Y:S01]  /*6940*/  SEL R39, R39, R40, P5 ;  /* 0x0000002827277207 */ /* 0x000fe20002800000 */
[----:B------:R-:W-:Y:S06]  /*6950*/  BRA `(.L_x_249) ;  /* 0x0000000000047947 */ /* 0x000fec0003800000 */
.L_x_244:
[----:B------:R-:W-:-:S07]  /*6960*/  VIADD R39, R40, 0x2710 ;  /* 0x0000271028277836 */ /* 0x000fce0000000000 */
.L_x_249:
[----:B------:R-:W-:Y:S05]  /*6970*/  BSYNC.RECONVERGENT B0 ;  /* 0x0000000000007941 */ /* 0x000fea0003800200 */
.L_x_243:
[C---:B------:R-:W-:Y:S01]  /*6980*/  ISETP.NE.AND P6, PT, R11.reuse, UR4, PT ;  /* 0x000000040b007c0c */ /* 0x040fe2000bfc5270 */
[----:B------:R-:W-:Y:S01]  /*6990*/  BSSY.RECONVERGENT B0, `(.L_x_250) ;  /* 0x0000020000007945 */ /* 0x000fe20003800200 */
[----:B------:R-:W-:Y:S02]  /*69a0*/  P2R R40, PR, RZ, 0x1 ;  /* 0x00000001ff287803 */ /* 0x000fe40000000000 */
[----:B------:R-:W-:-:S09]  /*69b0*/  ISETP.NE.AND P0, PT, R11, UR5, PT ;  /* 0x000000050b007c0c */ /* 0x000fd2000bf05270 */
[----:B------:R-:W-:Y:S01]  /*69c0*/  @!P6 IMAD.MOV.U32 R62, RZ, RZ, 0x1 ;  /* 0x00000001ff3ee424 */ /* 0x000fe200078e00ff */
[----:B------:R-:W-:-:S04]  /*69d0*/  @!P6 ISETP.NE.AND P5, PT, R8, UR4, PT ;  /* 0x000000040800ec0c */ /* 0x000fc8000bfa5270 */
[----:B------:R-:W-:Y:S02]  /*69e0*/  @!P6 SEL R3, R62, 0x2, P5 ;  /* 0x000000023e03e807 */ /* 0x000fe40002800000 */
[----:B------:R-:W-:Y:S02]  /*69f0*/  PLOP3.LUT P5, PT, PT, PT, PT, 0x8, 0x80 ;  /* 0x000000000080781c */ /* 0x000fe40003fae170 */
[----:B------:R-:W-:Y:S02]  /*6a00*/  @P6 PLOP3.LUT P5, PT, P0, PT, PT, 0x80, 0x8 ;  /* 0x000000000008681c */ /* 0x000fe400007af070 */
[----:B------:R-:W-:Y:S02]  /*6a10*/  IADD3 R3, PT, PT, R87, R3, R30 ;  /* 0x0000000357037210 */ /* 0x000fe40007ffe01e */
[----:B------:R-:W-:Y:S01]  /*6a20*/  ISETP.NE.AND P0, PT, R40, RZ, PT ;  /* 0x000000ff2800720c */ /* 0x000fe20003f05270 */
[----:B------:R-:W-:-:S08]  /*6a30*/  @P6 VIADD R40, R24, 0x1 ;  /* 0x0000000118286836 */ /* 0x000fd00000000000 */
[----:B------:R-:W-:Y:S01]  /*6a40*/  @P5 IMAD.MOV R40, RZ, RZ, R24 ;  /* 0x000000ffff285224 */ /* 0x000fe200078e0218 */
[----:B------:R-:W-:-:S03]  /*6a50*/  ISETP.NE.AND P5, PT, R3, 0x4, PT ;  /* 0x000000040300780c */ /* 0x000fc60003fa5270 */
[----:B------:R-:W-:-:S10]  /*6a60*/  @P6 IMAD.MOV.U32 R24, RZ, RZ, R40 ;  /* 0x000000ffff186224 */ /* 0x000fd400078e0028 */
        /* <DEDUP_REMOVED lines=9> */
.L_x_254:
[----:B------:R-:W-:Y:S05]  /*6b00*/  BSYNC.RECONVERGENT B1 ;  /* 0x0000000000017941 */ /* 0x000fea0003800200 */
.L_x_253:
[----:B------:R-:W-:Y:S05]  /*6b10*/  BRA `(.L_x_255) ;  /* 0x00000000000c7947 */ /* 0x000fea0003800000 */
.L_x_252:
[----:B------:R-:W-:-:S13]  /*6b20*/  ISETP.NE.AND P6, PT, R24, RZ, PT ;  /* 0x000000ff1800720c */ /* 0x000fda0003fc5270 */
[----:B------:R-:W-:Y:S01]  /*6b30*/  @!P6 VIADD R24, R39, 0x64 ;  /* 0x000000642718e836 */ /* 0x000fe20000000000 */
[----:B------:R-:W-:Y:S06]  /*6b40*/  @!P6 BRA `(.L_x_256) ;  /* 0x000000000010e947 */ /* 0x000fec0003800000 */
.L_x_255:
[----:B------:R-:W-:-:S05]  /*6b50*/  VIADD R24, R39, 0xa ;  /* 0x0000000a27187836 */ /* 0x000fca0000000000 */
[----:B------:R-:W-:Y:S01]  /*6b60*/  SEL R24, R24, R39, P5 ;  /* 0x0000002718187207 */ /* 0x000fe20002800000 */
[----:B------:R-:W-:Y:S06]  /*6b70*/  BRA `(.L_x_256) ;  /* 0x0000000000047947 */ /* 0x000fec0003800000 */
.L_x_251:
[----:B------:R-:W-:-:S07]  /*6b80*/  VIADD R24, R39, 0x2710 ;  /* 0x0000271027187836 */ /* 0x000fce0000000000 */
.L_x_256:
[----:B------:R-:W-:Y:S05]  /*6b90*/  BSYNC.RECONVERGENT B0 ;  /* 0x0000000000007941 */ /* 0x000fea0003800200 */
.L_x_250:
        /* <DEDUP_REMOVED lines=24> */
.L_x_261:
[----:B------:R-:W-:Y:S05]  /*6d20*/  BSYNC.RECONVERGENT B1 ;  /* 0x0000000000017941 */ /* 0x000fea0003800200 */
.L_x_260:
[----:B------:R-:W-:Y:S05]  /*6d30*/  BRA `(.L_x_262) ;  /* 0x00000000000c7947 */ /* 0x000fea0003800000 */
.L_x_259:
[----:B------:R-:W-:-:S13]  /*6d40*/  ISETP.NE.AND P6, PT, R69, RZ, PT ;  /* 0x000000ff4500720c */ /* 0x000fda0003fc5270 */
[----:B------:R-:W-:Y:S01]  /*6d50*/  @!P6 VIADD R3, R24, 0x64 ;  /* 0x000000641803e836 */ /* 0x000fe20000000000 */
[----:B------:R-:W-:Y:S06]  /*6d60*/  @!P6 BRA `(.L_x_263) ;  /* 0x000000000010e947 */ /* 0x000fec0003800000 */
.L_x_262:
[----:B------:R-:W-:-:S05]  /*6d70*/  VIADD R3, R24, 0xa ;  /* 0x0000000a18037836 */ /* 0x000fca0000000000 */
[----:B------:R-:W-:Y:S01]  /*6d80*/  SEL R3, R3, R24, P5 ;  /* 0x0000001803037207 */ /* 0x000fe20002800000 */
[----:B------:R-:W-:Y:S06]  /*6d90*/  BRA `(.L_x_263) ;  /* 0x0000000000047947 */ /* 0x000fec0003800000 */
.L_x_258:
[----:B------:R-:W-:-:S07]  /*6da0*/  VIADD R3, R24, 0x2710 ;  /* 0x0000271018037836 */ /* 0x000fce0000000000 */
.L_x_263:
[----:B------:R-:W-:Y:S05]  /*6db0*/  BSYNC.RECONVERGENT B0 ;  /* 0x0000000000007941 */ /* 0x000fea0003800200 */
.L_x_257:
[----:B------:R-:W-:Y:S01]  /*6dc0*/  @!P4 IMAD.MOV.U32 R24, RZ, RZ, 0x1 ;  /* 0x00000001ff18c424 */ /* 0x000fe200078e00ff */
[----:B------:R-:W-:Y:S01]  /*6dd0*/  @!P4 ISETP.NE.AND P5, PT, R52, UR4, PT ;  /* 0x000000043400cc0c */ /* 0x000fe2000bfa5270 */
[----:B------:R-:W-:Y:S01]  /*6de0*/  @P4 IMAD.MOV.U32 R39, RZ, RZ, R30 ;  /* 0x000000ffff274224 */ /* 0x000fe200078e001e */
[----:B------:R-:W-:Y:S01]  /*6df0*/  LOP3.LUT P6, RZ, R44, 0x80000000, RZ, 0xc0, !PT ;  /* 0x800000002cff7812 */ /* 0x000fe200078cc0ff */
[----:B------:R-:W-:Y:S01]  /*6e00*/  BSSY.RECONVERGENT B0, `(.L_x_264) ;  /* 0x000001b000007945 */ /* 0x000fe20003800200 */
[----:B------:R-:W-:Y:S01]  /*6e10*/  @!P4 SEL R39, R24, 0x2, P5 ;  /* 0x000000021827c807 */ /* 0x000fe20002800000 */
[----:B------:R-:W-:Y:S01]  /*6e20*/  @P4 VIADD R24, R33, 0x1 ;  /* 0x0000000121184836 */ /* 0x000fe20000000000 */
[----:B------:R-:W-:Y:S02]  /*6e30*/  PLOP3.LUT P5, PT, PT, PT, PT, 0x8, 0x80 ;  /* 0x000000000080781c */ /* 0x000fe40003fae170 */
[----:B------:R-:W-:Y:S02]  /*6e40*/  @P4 PLOP3.LUT P5, PT, P6, PT, PT, 0x80, 0x8 ;  /* 0x000000000008481c */ /* 0x000fe400037af070 */
[----:B------:R-:W-:-:S11]  /*6e50*/  IADD3 R39, PT, PT, R97, R39, R96 ;  /* 0x0000002761277210 */ /* 0x000fd60007ffe060 */
        /* <DEDUP_REMOVED lines=12> */
.L_x_268:
[----:B------:R-:W-:Y:S05]  /*6f20*/  BSYNC.RECONVERGENT B1 ;  /* 0x0000000000017941 */ /* 0x000fea0003800200 */
.L_x_267:
[----:B------:R-:W-:Y:S05]  /*6f30*/  BRA `(.L_x_269) ;  /* 0x00000000000c7947 */ /* 0x000fea0003800000 */
.L_x_266:
[----:B------:R-:W-:-:S13]  /*6f40*/  ISETP.NE.AND P6, PT, R24, RZ, PT ;  /* 0x000000ff1800720c */ /* 0x000fda0003fc5270 */
[----:B------:R-:W-:Y:S01]  /*6f50*/  @!P6 VIADD R24, R3, 0x64 ;  /* 0x000000640318e836 */ /* 0x000fe20000000000 */
[----:B------:R-:W-:Y:S06]  /*6f60*/  @!P6 BRA `(.L_x_270) ;  /* 0x000000000010e947 */ /* 0x000fec0003800000 */
.L_x_269:
[----:B------:R-:W-:-:S05]  /*6f70*/  VIADD R24, R3, 0xa ;  /* 0x0000000a03187836 */ /* 0x000fca0000000000 */
[----:B------:R-:W-:Y:S01]  /*6f80*/  SEL R24, R24, R3, P5 ;  /* 0x0000000318187207 */ /* 0x000fe20002800000 */
[----:B------:R-:W-:Y:S06]  /*6f90*/  BRA `(.L_x_270) ;  /* 0x0000000000047947 */ /* 0x000fec0003800000 */
.L_x_265:
[----:B------:R-:W-:-:S07]  /*6fa0*/  VIADD R24, R3, 0x2710 ;  /* 0x0000271003187836 */ /* 0x000fce0000000000 */
.L_x_270:
[----:B------:R-:W-:Y:S05]  /*6fb0*/  BSYNC.RECONVERGENT B0 ;  /* 0x0000000000007941 */ /* 0x000fea0003800200 */
.L_x_264:
[----:B------:R-:W-:Y:S01]  /*6fc0*/  P2R R3, PR, RZ, 0x1 ;  /* 0x00000001ff037803 */ /* 0x000fe20000000000 */
[----:B------:R-:W-:Y:S01]  /*6fd0*/  BSSY.RECONVERGENT B0, `(.L_x_271) ;  /* 0x0000027000007945 */ /* 0x000fe20003800200 */
[C---:B------:R-:W-:Y:S02]  /*6fe0*/  ISETP.NE.AND P0, PT, R46.reuse, UR4, PT ;  /* 0x000000042e007c0c */ /* 0x040fe4000bf05270 */
[----:B------:R-:W-:Y:S02]  /*6ff0*/  ISETP.NE.AND P6, PT, R46, UR5, PT ;  /* 0x000000052e007c0c */ /* 0x000fe4000bfc5270 */
[----:B------:R-:W-:-:S09]  /*7000*/  PLOP3.LUT P5, PT, PT, PT, PT, 0x8, 0x80 ;  /* 0x000000000080781c */ /* 0x000fd20003fae170 */
[----:B------:R-:W-:Y:S01]  /*7010*/  @P0 PLOP3.LUT P5, PT, P6, PT, PT, 0x80, 0x8 ;  /* 0x000000000008081c */ /* 0x000fe200037af070 */
[----:B------:R-:W-:Y:S01]  /*7020*/  @!P0 IMAD.MOV.U32 R39, RZ, RZ, 0x1 ;  /* 0x00000001ff278424 */ /* 0x000fe200078e00ff */
[----:B------:R-:W-:-:S04]  /*7030*/  @!P0 ISETP.NE.AND P6, PT, R9, UR4, PT ;  /* 0x0000000409008c0c */ /* 0x000fc8000bfc5270 */
[----:B------:R-:W-:Y:S02]  /*7040*/  @!P0 SEL R60, R39, 0x2, P6 ;  /* 0x00000002273c8807 */ /* 0x000fe40003000000 */
[----:B------:R-:W-:Y:S02]  /*7050*/  ISETP.NE.AND P6, PT, R46, UR4, PT ;  /* 0x000000042e007c0c */ /* 0x000fe4000bfc5270 */
[----:B------:R-:W-:-:S11]  /*7060*/  ISETP.NE.AND P0, PT, R3, RZ, PT ;  /* 0x000000ff0300720c */ /* 0x000fd60003f05270 */
[----:B------:R-:W-:Y:S01]  /*7070*/  @P6 VIADD R39, R61, 0x1 ;  /* 0x000000013d276836 */ /* 0x000fe20000000000 */
[C---:B------:R-:W-:Y:S01]  /*7080*/  ISETP.NE.AND P6, PT, R53.reuse, UR4, PT ;  /* 0x0000000435007c0c */ /* 0x040fe2000bfc5270 */
[----:B------:R-:W-:Y:S01]  /*7090*/  @P5 IMAD.MOV R39, RZ, RZ, R61 ;  /* 0x000000ffff275224 */ /* 0x000fe200078e023d */
[----:B------:R-:W-:-:S04]  /*70a0*/  ISETP.NE.AND P5, PT, R53, UR5, PT ;  /* 0x0000000535007c0c */ /* 0x000fc8000bfa5270 */
[----:B------:R-:W-:-:S04]  /*70b0*/  ISETP.NE.AND P5, PT, R53, UR4, !P5 ;  /* 0x0000000435007c0c */ /* 0x000fc8000efa5270 */
[----:B------:R-:W-:Y:S02]  /*70c0*/  SEL R3, RZ, 0x1, !P5 ;  /* 0x00000001ff037807 */ /* 0x000fe40006800000 */
[----:B------:R-:W-:-:S13]  /*70d0*/  ISETP.NE.AND P5, PT, R46, UR4, PT ;  /* 0x000000042e007c0c */ /* 0x000fda000bfa5270 */
[----:B------:R-:W-:Y:S01]  /*70e0*/  @P5 IMAD.MOV.U32 R61, RZ, RZ, R39 ;  /* 0x000000ffff3d5224 */ /* 0x000fe200078e0027 */
[----:B------:R-:W-:-:S04]  /*70f0*/  SEL R39, RZ, 0x1, P6 ;  /* 0x00000001ff277807 */ /* 0x000fc80003000000 */
        /* <DEDUP_REMOVED lines=11> */
.L_x_275:
[----:B------:R-:W-:Y:S05]  /*71b0*/  BSYNC.RECONVERGENT B1 ;  /* 0x0000000000017941 */ /* 0x000fea0003800200 */
.L_x_274:
[----:B------:R-:W-:Y:S05]  /*71c0*/  BRA `(.L_x_276) ;  /* 0x00000000000c7947 */ /* 0x000fea0003800000 */
.L_x_273:
[----:B------:R-:W-:-:S13]  /*71d0*/  ISETP.NE.AND P6, PT, R61, RZ, PT ;  /* 0x000000ff3d00720c */ /* 0x000fda0003fc5270 */
[----:B------:R-:W-:Y:S01]  /*71e0*/  @!P6 VIADD R61, R24, 0x64 ;  /* 0x00000064183de836 */ /* 0x000fe20000000000 */
[----:B------:R-:W-:Y:S06]  /*71f0*/  @!P6 BRA `(.L_x_277) ;  /* 0x000000000010e947 */ /* 0x000fec0003800000 */
.L_x_276:
[----:B------:R-:W-:-:S05]  /*7200*/  VIADD R61, R24, 0xa ;  /* 0x0000000a183d7836 */ /* 0x000fca0000000000 */
[----:B------:R-:W-:Y:S01]  /*7210*/  SEL R61, R61, R24, P5 ;  /* 0x000000183d3d7207 */ /* 0x000fe20002800000 */
[----:B------:R-:W-:Y:S06]  /*7220*/  BRA `(.L_x_277) ;  /* 0x0000000000047947 */ /* 0x000fec0003800000 */
.L_x_272:
[----:B------:R-:W-:-:S07]  /*7230*/  VIADD R61, R24, 0x2710 ;  /* 0x00002710183d7836 */ /* 0x000fce0000000000 */
.L_x_277:
[----:B------:R-:W-:Y:S05]  /*7240*/  BSYNC.RECONVERGENT B0 ;  /* 0x0000000000007941 */ /* 0x000fea0003800200 */
.L_x_271:
        /* <DEDUP_REMOVED lines=10> */
[----:B------:R-:W-:Y:S02]  /*72f0*/  IADD3 R28, PT, PT, R98, R28, R21 ;  /* 0x0000001c621c7210 */ /* 0x000fe40007ffe015 */
[----:B------:R-:W-:-:S09]  /*7300*/  ISETP.NE.AND P0, PT, R24, RZ, PT ;  /* 0x000000ff1800720c */ /* 0x000fd20003f05270 */
[----:B------:R-:W-:Y:S02]  /*7310*/  @P6 VIADD R24, R29, 0x1 ;  /* 0x000000011d186836 */ /* 0x000fe40000000000 */
        /* <DEDUP_REMOVED lines=12> */
.L_x_282:
[----:B------:R-:W-:Y:S05]  /*73e0*/  BSYNC.RECONVERGENT B1 ;  /* 0x0000000000017941 */ /* 0x000fea0003800200 */
.L_x_281:
[----:B------:R-:W-:Y:S05]  /*73f0*/  BRA `(.L_x_283) ;  /* 0x00000000000c7947 */ /* 0x000fea0003800000 */
.L_x_280:
[----:B------:R-:W-:-:S13]  /*7400*/  ISETP.NE.AND P6, PT, R29, RZ, PT ;  /* 0x000000ff1d00720c */ /* 0x000fda0003fc5270 */
[----:B------:R-:W-:Y:S01]  /*7410*/  @!P6 VIADD R24, R61, 0x64 ;  /* 0x000000643d18e836 */ /* 0x000fe20000000000 */
[----:B------:R-:W-:Y:S06]  /*7420*/  @!P6 BRA `(.L_x_284) ;  /* 0x000000000010e947 */ /* 0x000fec0003800000 */
.L_x_283:
[----:B------:R-:W-:-:S05]  /*7430*/  VIADD R24, R61, 0xa ;  /* 0x0000000a3d187836 */ /* 0x000fca0000000000 */
[----:B------:R-:W-:Y:S01]  /*7440*/  SEL R24, R24, R61, P5 ;  /* 0x0000003d18187207 */ /* 0x000fe20002800000 */
[----:B------:R-:W-:Y:S06]  /*7450*/  BRA `(.L_x_284) ;  /* 0x0000000000047947 */ /* 0x000fec0003800000 */
.L_x_279:
[----:B------:R-:W-:-:S07]  /*7460*/  VIADD R24, R61, 0x2710 ;  /* 0x000027103d187836 */ /* 0x000fce0000000000 */
.L_x_284:
[----:B------:R-:W-:Y:S05]  /*7470*/  BSYNC.RECONVERGENT B0 ;  /* 0x0000000000007941 */ /* 0x000fea0003800200 */
.L_x_278:
[----:B------:R-:W-:Y:S01]  /*7480*/  LOP3.LUT P6, RZ, R44, 0x800, RZ, 0xc0, !PT ;  /* 0x000008002cff7812 */ /* 0x000fe200078cc0ff */
[----:B------:R-:W-:Y:S01]  /*7490*/  BSSY.RECONVERGENT B0, `(.L_x_285) ;  /* 0x0000021000007945 */ /* 0x000fe20003800200 */
[----:B------:R-:W-:Y:S02]  /*74a0*/  P2R R28, PR, RZ, 0x1 ;  /* 0x00000001ff1c7803 */ /* 0x000fe40000000000 */
[----:B------:R-:W-:Y:S02]  /*74b0*/  LOP3.LUT P0, RZ, R45, 0x2, RZ, 0xc0, !PT ;  /* 0x000000022dff7812 */ /* 0x000fe4000780c0ff */
[----:B------:R-:W-:-:S07]  /*74c0*/  PLOP3.LUT P5, PT, PT, PT, PT, 0x8, 0x80 ;  /* 0x000000000080781c */ /* 0x000fce0003fae170 */
[----:B------:R-:W-:Y:S01]  /*74d0*/  @P6 PLOP3.LUT P5, PT, P0, PT, PT, 0x80, 0x8 ;  /* 0x000000000008681c */ /* 0x000fe200007af070 */
[----:B------:R-:W-:Y:S01]  /*74e0*/  @!P6 IMAD.MOV.U32 R40, RZ, RZ, 0x1 ;  /* 0x00000001ff28e424 */ /* 0x000fe200078e00ff */
[----:B------:R-:W-:Y:S01]  /*74f0*/  ISETP.NE.AND P0, PT, R28, RZ, PT ;  /* 0x000000ff1c00720c */ /* 0x000fe20003f05270 */
[----:B------:R-:W-:Y:S02]  /*7500*/  @P6 VIADD R28, R3, 0x1 ;  /* 0x00000001031c6836 */ /* 0x000fe40000000000 */
[----:B------:R-:W-:-:S08]  /*7510*/  @P6 IMAD.MOV.U32 R29, RZ, RZ, R39 ;  /* 0x000000ffff1d6224 */ /* 0x000fd000078e0027 */
[--C-:B------:R-:W-:Y:S01]  /*7520*/  @P5 IMAD.MOV R28, RZ, RZ, R3.reuse ;  /* 0x000000ffff1c5224 */ /* 0x100fe200078e0203 */
[----:B------:R-:W-:Y:S01]  /*7530*/  @!P6 ISETP.NE.AND P5, PT, R53, UR4, PT ;  /* 0x000000043500ec0c */ /* 0x000fe2000bfa5270 */
[----:B------:R-:W-:-:S03]  /*7540*/  @!P6 IMAD.MOV.U32 R28, RZ, RZ, R3 ;  /* 0x000000ffff1ce224 */ /* 0x000fc600078e0003 */
        /* <DEDUP_REMOVED lines=12> */
.L_x_289:
[----:B------:R-:W-:Y:S05]  /*7610*/  BSYNC.RECONVERGENT B1 ;  /* 0x0000000000017941 */ /* 0x000fea0003800200 */
.L_x_288:
[----:B------:R-:W-:Y:S05]  /*7620*/  BRA `(.L_x_290) ;  /* 0x00000000000c7947 */ /* 0x000fea0003800000 */
.L_x_287:
[----:B------:R-:W-:-:S13]  /*7630*/  ISETP.NE.AND P6, PT, R28, RZ, PT ;  /* 0x000000ff1c00720c */ /* 0x000fda0003fc5270 */
[----:B------:R-:W-:Y:S01]  /*7640*/  @!P6 VIADD R29, R24, 0x64 ;  /* 0x00000064181de836 */ /* 0x000fe20000000000 */
[----:B------:R-:W-:Y:S06]  /*7650*/  @!P6 BRA `(.L_x_291) ;  /* 0x000000000010e947 */ /* 0x000fec0003800000 */
.L_x_290:
[----:B------:R-:W-:-:S05]  /*7660*/  VIADD R29, R24, 0xa ;  /* 0x0000000a181d7836 */ /* 0x000fca0000000000 */
[----:B------:R-:W-:Y:S01]  /*7670*/  SEL R29, R29, R24, P5 ;  /* 0x000000181d1d7207 */ /* 0x000fe20002800000 */
[----:B------:R-:W-:Y:S06]  /*7680*/  BRA `(.L_x_291) ;  /* 0x0000000000047947 */ /* 0x000fec0003800000 */
.L_x_286:
[----:B------:R-:W-:-:S07]  /*7690*/  VIADD R29, R24, 0x2710 ;  /* 0x00002710181d7836 */ /* 0x000fce0000000000 */
.L_x_291:
[----:B------:R-:W-:Y:S05]  /*76a0*/  BSYNC.RECONVERGENT B0 ;  /* 0x0000000000007941 */ /* 0x000fea0003800200 */
.L_x_285:
        /* <DEDUP_REMOVED lines=25> */
.L_x_296:
[----:B------:R-:W-:Y:S05]  /*7840*/  BSYNC.RECONVERGENT B1 ;  /* 0x0000000000017941 */ /* 0x000fea0003800200 */
.L_x_295:
[----:B------:R-:W-:Y:S05]  /*7850*/  BRA `(.L_x_297) ;  /* 0x00000000000c7947 */ /* 0x000fea0003800000 */
.L_x_294:
[----:B------:R-:W-:-:S13]  /*7860*/  ISETP.NE.AND P6, PT, R25, RZ, PT ;  /* 0x000000ff1900720c */ /* 0x000fda0003fc5270 */
[----:B------:R-:W-:Y:S01]  /*7870*/  @!P6 VIADD R24, R29, 0x64 ;  /* 0x000000641d18e836 */ /* 0x000fe20000000000 */
[----:B------:R-:W-:Y:S06]  /*7880*/  @!P6 BRA `(.L_x_298) ;  /* 0x000000000010e947 */ /* 0x000fec0003800000 */
.L_x_297:
[----:B------:R-:W-:-:S05]  /*7890*/  VIADD R24, R29, 0xa ;  /* 0x0000000a1d187836 */ /* 0x000fca0000000000 */
[----:B------:R-:W-:Y:S01]  /*78a0*/  SEL R24, R24, R29, P5 ;  /* 0x0000001d18187207 */ /* 0x000fe20002800000 */
[----:B------:R-:W-:Y:S06]  /*78b0*/  BRA `(.L_x_298) ;  /* 0x0000000000047947 */ /* 0x000fec0003800000 */
.L_x_293:
[----:B------:R-:W-:-:S07]  /*78c0*/  VIADD R24, R29, 0x2710 ;  /* 0x000027101d187836 */ /* 0x000fce0000000000 */
.L_x_298:
[----:B------:R-:W-:Y:S05]  /*78d0*/  BSYNC.RECONVERGENT B0 ;  /* 0x0000000000007941 */ /* 0x000fea0003800200 */
.L_x_292:
        /* <DEDUP_REMOVED lines=8> */
[----:B------:R-:W-:-:S10]  /*7960*/  @P6 VIADD R25, R74, 0x1 ;  /* 0x000000014a196836 */ /* 0x000fd40000000000 */
[----:B------:R-:W-:Y:S01]  /*7970*/  @P5 IMAD.MOV R25, RZ, RZ, R74 ;  /* 0x000000ffff195224 */ /* 0x000fe200078e024a */
[----:B------:R-:W-:-:S03]  /*7980*/  @!P6 ISETP.NE.AND P5, PT, R47, UR4, PT ;  /* 0x000000042f00ec0c */ /* 0x000fc6000bfa5270 */
[----:B------:R-:W-:Y:S01]  /*7990*/  @P6 IMAD.MOV.U32 R74, RZ, RZ, R25 ;  /* 0x000000ffff4a6224 */ /* 0x000fe200078e0019 */
        /* <DEDUP_REMOVED lines=12> */
.L_x_303:
[----:B------:R-:W-:Y:S05]  /*7a60*/  BSYNC.RECONVERGENT B1 ;  /* 0x0000000000017941 */ /* 0x000fea0003800200 */
.L_x_302:
[----:B------:R-:W-:Y:S05]  /*7a70*/  BRA `(.L_x_304) ;  /* 0x00000000000c7947 */ /* 0x000fea0003800000 */
.L_x_301:
[----:B------:R-:W-:-:S13]  /*7a80*/  ISETP.NE.AND P6, PT, R74, RZ, PT ;  /* 0x000000ff4a00720c */ /* 0x000fda0003fc5270 */
[----:B------:R-:W-:Y:S01]  /*7a90*/  @!P6 VIADD R25, R24, 0x64 ;  /* 0x000000641819e836 */ /* 0x000fe20000000000 */
[----:B------:R-:W-:Y:S06]  /*7aa0*/  @!P6 BRA `(.L_x_305) ;  /* 0x000000000010e947 */ /* 0x000fec0003800000 */
.L_x_304:
[----:B------:R-:W-:-:S05]  /*7ab0*/  VIADD R25, R24, 0xa ;  /* 0x0000000a18197836 */ /* 0x000fca0000000000 */
[----:B------:R-:W-:Y:S01]  /*7ac0*/  SEL R25, R25, R24, P5 ;  /* 0x0000001819197207 */ /* 0x000fe20002800000 */
[----:B------:R-:W-:Y:S06]  /*7ad0*/  BRA `(.L_x_305) ;  /* 0x0000000000047947 */ /* 0x000fec0003800000 */
.L_x_300:
[----:B------:R-:W-:-:S07]  /*7ae0*/  VIADD R25, R24, 0x2710 ;  /* 0x0000271018197836 */ /* 0x000fce0000000000 */
.L_x_305:
[----:B------:R-:W-:Y:S05]  /*7af0*/  BSYNC.RECONVERGENT B0 ;  /* 0x0000000000007941 */ /* 0x000fea0003800200 */
.L_x_299:
        /* <DEDUP_REMOVED lines=25> */
.L_x_310:
[----:B------:R-:W-:Y:S05]  /*7c90*/  BSYNC.RECONVERGENT B1 ;  /* 0x0000000000017941 */ /* 0x000fea0003800200 */
.L_x_309:
[----:B------:R-:W-:Y:S05]  /*7ca0*/  BRA `(.L_x_311) ;  /* 0x00000000000c7947 */ /* 0x000fea0003800000 */
.L_x_308:
[----:B------:R-:W-:-:S13]  /*7cb0*/  ISETP.NE.AND P6, PT, R24, RZ, PT ;  /* 0x000000ff1800720c */ /* 0x000fda0003fc5270 */
[----:B------:R-:W-:Y:S01]  /*7cc0*/  @!P6 VIADD R24, R25, 0x64 ;  /* 0x000000641918e836 */ /* 0x000fe20000000000 */
[----:B------:R-:W-:Y:S06]  /*7cd0*/  @!P6 BRA `(.L_x_312) ;  /* 0x000000000010e947 */ /* 0x000fec0003800000 */
.L_x_311:
[----:B------:R-:W-:-:S05]  /*7ce0*/  VIADD R24, R25, 0xa ;  /* 0x0000000a19187836 */ /* 0x000fca0000000000 */
[----:B------:R-:W-:Y:S01]  /*7cf0*/  SEL R24, R24, R25, P5 ;  /* 0x0000001918187207 */ /* 0x000fe20002800000 */
[----:B------:R-:W-:Y:S06]  /*7d00*/  BRA `(.L_x_312) ;  /* 0x0000000000047947 */ /* 0x000fec0003800000 */
.L_x_307:
[----:B------:R-:W-:-:S07]  /*7d10*/  VIADD R24, R25, 0x2710 ;  /* 0x0000271019187836 */ /* 0x000fce0000000000 */
.L_x_312:
[----:B------:R-:W-:Y:S05]  /*7d20*/  BSYNC.RECONVERGENT B0 ;  /* 0x0000000000007941 */ /* 0x000fea0003800200 */
.L_x_306:
[----:B------:R-:W-:Y:S01]  /*7d30*/  ISETP.NE.AND P5, PT, R4, UR5, PT ;  /* 0x0000000504007c0c */ /* 0x000fe2000bfa5270 */
[----:B------:R-:W-:Y:S01]  /*7d40*/  @!P0 IMAD.MOV.U32 R29, RZ, RZ, 0x1 ;  /* 0x00000001ff1d8424 */ /* 0x000fe200078e00ff */
[----:B------:R-:W-:Y:S01]  /*7d50*/  PLOP3.LUT P6, PT, PT, PT, PT, 0x8, 0x80 ;  /* 0x000000000080781c */ /* 0x000fe20003fce170 */
[----:B------:R-:W-:Y:S01]  /*7d60*/  BSSY.RECONVERGENT B0, `(.L_x_313) ;  /* 0x000001e000007945 */ /* 0x000fe20003800200 */
[----:B------:R-:W-:Y:S02]  /*7d70*/  @P0 PLOP3.LUT P6, PT, P5, PT, PT, 0x80, 0x8 ;  /* 0x000000000008081c */ /* 0x000fe40002fcf070 */
[C---:B------:R-:W-:Y:S02]  /*7d80*/  ISETP.NE.AND P5, PT, R14.reuse, UR4, PT ;  /* 0x000000040e007c0c */ /* 0x040fe4000bfa5270 */
[----:B------:R-:W-:Y:S02]  /*7d90*/  P2R R28, PR, RZ, 0x2 ;  /* 0x00000002ff1c7803 */ /* 0x000fe40000000000 */
[----:B------:R-:W-:-:S04]  /*7da0*/  ISETP.EQ.AND P1, PT, R14, UR5, P5 ;  /* 0x000000050e007c0c */ /* 0x000fc8000af22270 */
[----:B------:R-:W-:Y:S02]  /*7db0*/  SEL R26, RZ, 0x1, !P1 ;  /* 0x00000001ff1a7807 */ /* 0x000fe40004800000 */
[----:B------:R-:W-:-:S04]  /*7dc0*/  @P0 ISETP.NE.AND P1, PT, R14, UR4, PT ;  /* 0x000000040e000c0c */ /* 0x000fc8000bf25270 */
[----:B------:R-:W-:Y:S02]  /*7dd0*/  @P0 SEL R25, RZ, 0x1, P1 ;  /* 0x00000001ff190807 */ /* 0x000fe40000800000 */
[----:B------:R-:W-:Y:S02]  /*7de0*/  @!P0 SEL R25, R29, 0x2, P5 ;  /* 0x000000021d198807 */ /* 0x000fe40002800000 */
[----:B------:R-:W-:Y:S01]  /*7df0*/  ISETP.NE.AND P1, PT, R28, RZ, PT ;  /* 0x000000ff1c00720c */ /* 0x000fe20003f25270 */
[----:B------:R-:W-:Y:S01]  /*7e00*/  @P0 VIADD R28, R26, 0x1 ;  /* 0x000000011a1c0836 */ /* 0x000fe20000000000 */
[----:B------:R-:W-:Y:S01]  /*7e10*/  IADD3 R25, PT, PT, R85, R25, R48 ;  /* 0x0000001955197210 */ /* 0x000fe20007ffe030 */
[----:B------:R-:W-:-:S03]  /*7e20*/  @P6 IMAD.MOV R28, RZ, RZ, R26 ;  /* 0x000000ffff1c6224 */ /* 0x000fc600078e021a */
[----:B------:R-:W-:Y:S01]  /*7e30*/  ISETP.NE.AND P5, PT, R25, 0x2, PT ;  /* 0x000000021900780c */ /* 0x000fe20003fa5270 */
[----:B------:R-:W-:-:S05]  /*7e40*/  @P0 IMAD.MOV.U32 R26, RZ, RZ, R28 ;  /* 0x000000ffff1a0224 */ /* 0x000fca00078e001c */
[----:B------:R-:W-:-:S07]  /*7e50*/  IADD3 R26, PT, PT, R81, R26, R73 ;  /* 0x0000001a511a7210 */ /* 0x000fce0007ffe049 */
[----:B------:R-:W-:Y:S05]  /*7e60*/  @!P5 BRA `(.L_x_314) ;  /* 0x00000000002cd947 */ /* 0x000fea0003800000 */
[----:B------:R-:W-:Y:S02]  /*7e70*/  ISETP.NE.AND P6, PT, R25, 0x3, PT ;  /* 0x000000031900780c */ /* 0x000fe40003fc5270 */
[----:B------:R-:W-:-:S11]  /*7e80*/  PLOP3.LUT P5, PT, PT, PT, PT, 0x8, 0x80 ;  /* 0x000000000080781c */ /* 0x000fd60003fae170 */
[----:B------:R-:W-:Y:S05]  /*7e90*/  @!P6 BRA `(.L_x_315) ;  /* 0x000000000010e947 */ /* 0x000fea0003800000 */
[----:B------:R-:W-:-:S13]  /*7ea0*/  ISETP.NE.AND P6, PT, R25, 0x4, PT ;  /* 0x000000041900780c */ /* 0x000fda0003fc5270 */
[----:B------:R-:W-:Y:S05]  /*7eb0*/  @P6 BRA `(.L_x_316) ;  /* 0x00000000001c6947 */ /* 0x000fea0003800000 */
[----:B------:R-:W-:Y:S01]  /*7ec0*/  VIADD R24, R24, 0x2710 ;  /* 0x0000271018187836 */ /* 0x000fe20000000000 */
[----:B------:R-:W-:Y:S06]  /*7ed0*/  BRA `(.L_x_317) ;  /* 0x0000000000187947 */ /* 0x000fec0003800000 */
.L_x_315:
[----:B------:R-:W-:-:S13]  /*7ee0*/  ISETP.NE.AND P6, PT, R26, RZ, PT ;  /* 0x000000ff1a00720c */ /* 0x000fda0003fc5270 */
[----:B------:R-:W-:Y:S05]  /*7ef0*/  @P6 BRA `(.L_x_316) ;  /* 0x00000000000c6947 */ /* 0x000fea0003800000 */
[----:B------:R-:W-:Y:S01]  /*7f00*/  VIADD R24, R24, 0x64 ;  /* 0x0000006418187836 */ /* 0x000fe20000000000 */
[----:B------:R-:W-:Y:S06]  /*7f10*/  BRA `(.L_x_317) ;  /* 0x0000000000087947 */ /* 0x000fec0003800000 */
.L_x_314:
[----:B------:R-:W-:-:S13]  /*7f20*/  ISETP.EQ.AND P5, PT, R26, RZ, PT ;  /* 0x000000ff1a00720c */ /* 0x000fda0003fa2270 */
.L_x_316:
[----:B------:R-:W-:-:S07]  /*7f30*/  @P5 VIADD R24, R24, 0xa ;  /* 0x0000000a18185836 */ /* 0x000fce0000000000 */
.L_x_317:
[----:B------:R-:W-:Y:S05]  /*7f40*/  BSYNC.RECONVERGENT B0 ;  /* 0x0000000000007941 */ /* 0x000fea0003800200 */
.L_x_313:
[C---:B------:R-:W-:Y:S01]  /*7f50*/  ISETP.NE.AND P6, PT, R5.reuse, UR4, PT ;  /* 0x0000000405007c0c */ /* 0x040fe2000bfc5270 */
[----:B------:R-:W-:Y:S01]  /*7f60*/  BSSY.RECONVERGENT B0, `(.L_x_318) ;  /* 0x0000024000007945 */ /* 0x000fe20003800200 */
[----:B------:R-:W-:Y:S02]  /*7f70*/  P2R R25, PR, RZ, 0x2 ;  /* 0x00000002ff197803 */ /* 0x000fe40000000000 */
[----:B------:R-:W-:Y:S02]  /*7f80*/  ISETP.NE.AND P1, PT, R5, UR5, PT ;  /* 0x0000000505007c0c */ /* 0x000fe4000bf25270 */
[----:B------:R-:W-:Y:S02]  /*7f90*/  PLOP3.LUT P5, PT, PT, PT, PT, 0x8, 0x80 ;  /* 0x000000000080781c */ /* 0x000fe40003fae170 */
[----:B------:R-:W-:Y:S02]  /*7fa0*/  P2R R28, PR, RZ, 0x1 ;  /* 0x00000001ff1c7803 */ /* 0x000fe40000000000 */
[----:B------:R-:W-:-:S03]  /*7fb0*/  ISETP.NE.AND P0, PT, R15, UR4, PT ;  /* 0x000000040f007c0c */ /* 0x000fc6000bf05270 */
[----:B------:R-:W-:Y:S02]  /*7fc0*/  @P6 PLOP3.LUT P5, PT, P1, PT, PT, 0x80, 0x8 ;  /* 0x000000000008681c */ /* 0x000fe40000faf070 */
[----:B------:R-:W-:Y:S01]  /*7fd0*/  ISETP.NE.AND P1, PT, R25, RZ, PT ;  /* 0x000000ff1900720c */ /* 0x000fe20003f25270 */
[----:B------:R-:W-:Y:S01]  /*7fe0*/  @P6 VIADD R25, R55, 0x1 ;  /* 0x0000000137196836 */ /* 0x000fe20000000000 */
[----:B------:R-:W-:Y:S02]  /*7ff0*/  @P6 SEL R26, RZ, 0x1, P0 ;  /* 0x00000001ff1a6807 */ /* 0x000fe40000000000 */
[----:B------:R-:W-:Y:S01]  /*8000*/  ISETP.NE.AND P0, PT, R28, RZ, PT ;  /* 0x000000ff1c00720c */ /* 0x000fe20003f05270 */
[----:B------:R-:W-:-:S06]  /*8010*/  @!P6 IMAD.MOV.U32 R28, RZ, RZ, 0x1 ;  /* 0x00000001ff1ce424 */ /* 0x000fcc00078e00ff */
[----:B------:R-:W-:Y:S01]  /*8020*/  @P5 IMAD.MOV R25, RZ, RZ, R55 ;  /* 0x000000ffff195224 */ /* 0x000fe200078e0237 */
[----:B------:R-:W-:-:S03]  /*8030*/  ISETP.NE.AND P5, PT, R15, UR4, PT ;  /* 0x000000040f007c0c */ /* 0x000fc6000bfa5270 */
        /* <DEDUP_REMOVED lines=13> */
.L_x_322:
[----:B------:R-:W-:Y:S05]  /*8110*/  BSYNC.RECONVERGENT B1 ;  /* 0x0000000000017941 */ /* 0x000fea0003800200 */
.L_x_321:
[----:B------:R-:W-:Y:S05]  /*8120*/  BRA `(.L_x_323) ;  /* 0x00000000000c7947 */ /* 0x000fea0003800000 */
.L_x_320:
[----:B------:R-:W-:-:S13]  /*8130*/  ISETP.NE.AND P6, PT, R55, RZ, PT ;  /* 0x000000ff3700720c */ /* 0x000fda0003fc5270 */
[----:B------:R-:W-:Y:S01]  /*8140*/  @!P6 VIADD R25, R24, 0x64 ;  /* 0x000000641819e836 */ /* 0x000fe20000000000 */
[----:B------:R-:W-:Y:S06]  /*8150*/  @!P6 BRA `(.L_x_324) ;  /* 0x000000000010e947 */ /* 0x000fec0003800000 */
.L_x_323:
[----:B------:R-:W-:-:S05]  /*8160*/  VIADD R25, R24, 0xa ;  /* 0x0000000a18197836 */ /* 0x000fca0000000000 */
[----:B------:R-:W-:Y:S01]  /*8170*/  SEL R25, R25, R24, P5 ;  /* 0x0000001819197207 */ /* 0x000fe20002800000 */
[----:B------:R-:W-:Y:S06]  /*8180*/  BRA `(.L_x_324) ;  /* 0x0000000000047947 */ /* 0x000fec0003800000 */
.L_x_319:
[----:B------:R-:W-:-:S07]  /*8190*/  VIADD R25, R24, 0x2710 ;  /* 0x0000271018197836 */ /* 0x000fce0000000000 */
.L_x_324:
[----:B------:R-:W-:Y:S05]  /*81a0*/  BSYNC.RECONVERGENT B0 ;  /* 0x0000000000007941 */ /* 0x000fea0003800200 */
.L_x_318:
        /* <DEDUP_REMOVED lines=25> */
.L_x_329:
[----:B------:R-:W-:Y:S05]  /*8340*/  BSYNC.RECONVERGENT B1 ;  /* 0x0000000000017941 */ /* 0x000fea0003800200 */
.L_x_328:
[----:B------:R-:W-:Y:S05]  /*8350*/  BRA `(.L_x_330) ;  /* 0x00000000000c7947 */ /* 0x000fea0003800000 */
.L_x_327:
[----:B------:R-:W-:-:S13]  /*8360*/  ISETP.NE.AND P6, PT, R57, RZ, PT ;  /* 0x000000ff3900720c */ /* 0x000fda0003fc5270 */
[----:B------:R-:W-:Y:S01]  /*8370*/  @!P6 VIADD R24, R25, 0x64 ;  /* 0x000000641918e836 */ /* 0x000fe20000000000 */
[----:B------:R-:W-:Y:S06]  /*8380*/  @!P6 BRA `(.L_x_331) ;  /* 0x000000000010e947 */ /* 0x000fec0003800000 */
.L_x_330:
[----:B------:R-:W-:-:S05]  /*8390*/  VIADD R24, R25, 0xa ;  /* 0x0000000a19187836 */ /* 0x000fca0000000000 */
[----:B------:R-:W-:Y:S01]  /*83a0*/  SEL R24, R24, R25, P5 ;  /* 0x0000001918187207 */ /* 0x000fe20002800000 */
[----:B------:R-:W-:Y:S06]  /*83b0*/  BRA `(.L_x_331) ;  /* 0x0000000000047947 */ /* 0x000fec0003800000 */
.L_x_326:
[----:B------:R-:W-:-:S07]  /*83c0*/  VIADD R24, R25, 0x2710 ;  /* 0x0000271019187836 */ /* 0x000fce0000000000 */
.L_x_331:
[----:B------:R-:W-:Y:S05]  /*83d0*/  BSYNC.RECONVERGENT B0 ;  /* 0x0000000000007941 */ /* 0x000fea0003800200 */
.L_x_325:
        /* <DEDUP_REMOVED lines=10> */
[----:B------:R-:W-:-:S03]  /*8480*/  ISETP.NE.AND P5, PT, R13, UR4, PT ;  /* 0x000000040d007c0c */ /* 0x000fc6000bfa5270 */
[----:B------:R-:W-:Y:S01]  /*8490*/  @P6 IMAD.MOV.U32 R56, RZ, RZ, R25 ;  /* 0x000000ffff386224 */ /* 0x000fe200078e0019 */
[----:B------:R-:W-:-:S04]  /*84a0*/  @!P6 SEL R50, R26, 0x2, P5 ;  /* 0x000000021a32e807 */ /* 0x000fc80002800000 */
        /* <DEDUP_REMOVED lines=11> */
.L_x_336:
[----:B------:R-:W-:Y:S05]  /*8560*/  BSYNC.RECONVERGENT B1 ;  /* 0x0000000000017941 */ /* 0x000fea0003800200 */
.L_x_335:
[----:B------:R-:W-:Y:S05]  /*8570*/  BRA `(.L_x_337) ;  /* 0x00000000000c7947 */ /* 0x000fea0003800000 */
.L_x_334:
[----:B------:R-:W-:-:S13]  /*8580*/  ISETP.NE.AND P6, PT, R56, RZ, PT ;  /* 0x000000ff3800720c */ /* 0x000fda0003fc5270 */
[----:B------:R-:W-:Y:S01]  /*8590*/  @!P6 VIADD R25, R24, 0x64 ;  /* 0x000000641819e836 */ /* 0x000fe20000000000 */
[----:B------:R-:W-:Y:S06]  /*85a0*/  @!P6 BRA `(.L_x_338) ;  /* 0x000000000010e947 */ /* 0x000fec0003800000 */
.L_x_337:
[----:B------:R-:W-:-:S05]  /*85b0*/  VIADD R25, R24, 0xa ;  /* 0x0000000a18197836 */ /* 0x000fca0000000000 */
[----:B------:R-:W-:Y:S01]  /*85c0*/  SEL R25, R25, R24, P5 ;  /* 0x0000001819197207 */ /* 0x000fe20002800000 */
[----:B------:R-:W-:Y:S06]  /*85d0*/  BRA `(.L_x_338) ;  /* 0x0000000000047947 */ /* 0x000fec0003800000 */
.L_x_333:
[----:B------:R-:W-:-:S07]  /*85e0*/  VIADD R25, R24, 0x2710 ;  /* 0x0000271018197836 */ /* 0x000fce0000000000 */
.L_x_338:
[----:B------:R-:W-:Y:S05]  /*85f0*/  BSYNC.RECONVERGENT B0 ;  /* 0x0000000000007941 */ /* 0x000fea0003800200 */
.L_x_332:
[----:B------:R-:W-:Y:S01]  /*8600*/  ISETP.NE.AND P5, PT, R49, UR5, PT ;  /* 0x0000000531007c0c */ /* 0x000fe2000bfa5270 */
[----:B------:R-:W-:Y:S01]  /*8610*/  @!P1 IMAD.MOV.U32 R28, RZ, RZ, 0x1 ;  /* 0x00000001ff1c9424 */ /* 0x000fe200078e00ff */
[----:B------:R-:W-:Y:S01]  /*8620*/  PLOP3.LUT P6, PT, PT, PT, PT, 0x8, 0x80 ;  /* 0x000000000080781c */ /* 0x000fe20003fce170 */
[----:B------:R-:W-:Y:S01]  /*8630*/  BSSY.RECONVERGENT B0, `(.L_x_339) ;  /* 0x0000023000007945 */ /* 0x000fe20003800200 */
[----:B------:R-:W-:Y:S02]  /*8640*/  @P1 PLOP3.LUT P6, PT, P5, PT, PT, 0x80, 0x8 ;  /* 0x000000000008181c */ /* 0x000fe40002fcf070 */
[C---:B------:R-:W-:Y:S02]  /*8650*/  ISETP.NE.AND P5, PT, R7.reuse, UR4, PT ;  /* 0x0000000407007c0c */ /* 0x040fe4000bfa5270 */
[----:B------:R-:W-:Y:S02]  /*8660*/  P2R R24, PR, RZ, 0x4 ;  /* 0x00000004ff187803 */ /* 0x000fe40000000000 */
[----:B------:R-:W-:-:S02]  /*8670*/  ISETP.EQ.AND P2, PT, R7, UR5, P5 ;  /* 0x0000000507007c0c */ /* 0x000fc4000af42270 */
[----:B------:R-:W-:Y:S02]  /*8680*/  P2R R26, PR, RZ, 0x1 ;  /* 0x00000001ff1a7803 */ /* 0x000fe40000000000 */
[----:B------:R-:W-:Y:S02]  /*8690*/  ISETP.NE.AND P0, PT, R7, UR4, PT ;  /* 0x0000000407007c0c */ /* 0x000fe4000bf05270 */
[----:B------:R-:W-:Y:S02]  /*86a0*/  SEL R29, RZ, 0x1, !P2 ;  /* 0x00000001ff1d7807 */ /* 0x000fe40005000000 */
[----:B------:R-:W-:Y:S02]  /*86b0*/  ISETP.NE.AND P2, PT, R24, RZ, PT ;  /* 0x000000ff1800720c */ /* 0x000fe40003f45270 */
[----:B------:R-:W-:Y:S02]  /*86c0*/  @P1 SEL R24, RZ, 0x1, P0 ;  /* 0x00000001ff181807 */ /* 0x000fe40000000000 */
[----:B------:R-:W-:-:S02]  /*86d0*/  @!P1 SEL R24, R28, 0x2, P5 ;  /* 0x000000021c189807 */ /* 0x000fc40002800000 */
[----:B------:R-:W-:Y:S01]  /*86e0*/  ISETP.NE.AND P0, PT, R26, RZ, PT ;  /* 0x000000ff1a00720c */ /* 0x000fe20003f05270 */
[----:B------:R-:W-:Y:S01]  /*86f0*/  @P1 VIADD R26, R29, 0x1 ;  /* 0x000000011d1a1836 */ /* 0x000fe20000000000 */
[----:B------:R-:W-:Y:S01]  /*8700*/  IADD3 R24, PT, PT, R92, R24, R83 ;  /* 0x000000185c187210 */ /* 0x000fe20007ffe053 */
[----:B------:R-:W-:-:S04]  /*8710*/  @P6 IMAD.MOV R26, RZ, RZ, R29 ;  /* 0x000000ffff1a6224 */ /* 0x000fc800078e021d */
[----:B------:R-:W-:Y:S01]  /*8720*/  @P1 IMAD.MOV.U32 R29, RZ, RZ, R26 ;  /* 0x000000ffff1d1224 */ /* 0x000fe200078e001a */
        /* <DEDUP_REMOVED lines=10> */
.L_x_343:
[----:B------:R-:W-:Y:S05]  /*87d0*/  BSYNC.RECONVERGENT B1 ;  /* 0x0000000000017941 */ /* 0x000fea0003800200 */
.L_x_342:
[----:B------:R-:W-:Y:S05]  /*87e0*/  BRA `(.L_x_344) ;  /* 0x00000000000c7947 */ /* 0x000fea0003800000 */
.L_x_341:
[----:B------:R-:W-:-:S13]  /*87f0*/  ISETP.NE.AND P5, PT, R29, RZ, PT ;  /* 0x000000ff1d00720c */ /* 0x000fda0003fa5270 */
[----:B------:R-:W-:Y:S01]  /*8800*/  @!P5 VIADD R24, R25, 0x64 ;  /* 0x000000641918d836 */ /* 0x000fe20000000000 */
[----:B------:R-:W-:Y:S06]  /*8810*/  @!P5 BRA `(.L_x_345) ;  /* 0x000000000010d947 */ /* 0x000fec0003800000 */
.L_x_344:
[----:B------:R-:W-:-:S05]  /*8820*/  VIADD R24, R25, 0xa ;  /* 0x0000000a19187836 */ /* 0x000fca0000000000 */
[----:B------:R-:W-:Y:S01]  /*8830*/  SEL R24, R24, R25, P1 ;  /* 0x0000001918187207 */ /* 0x000fe20000800000 */
[----:B------:R-:W-:Y:S06]  /*8840*/  BRA `(.L_x_345) ;  /* 0x0000000000047947 */ /* 0x000fec0003800000 */
.L_x_340:
[----:B------:R-:W-:-:S07]  /*8850*/  VIADD R24, R25, 0x2710 ;  /* 0x0000271019187836 */ /* 0x000fce0000000000 */
.L_x_345:
[----:B------:R-:W-:Y:S05]  /*8860*/  BSYNC.RECONVERGENT B0 ;  /* 0x0000000000007941 */ /* 0x000fea0003800200 */
.L_x_339:
[C---:B------:R-:W-:Y:S01]  /*8870*/  ISETP.NE.AND P5, PT, R22.reuse, UR4, PT ;  /* 0x0000000416007c0c */ /* 0x040fe2000bfa5270 */
[----:B------:R-:W-:Y:S01]  /*8880*/  BSSY.RECONVERGENT B0, `(.L_x_346) ;  /* 0x000001f000007945 */ /* 0x000fe20003800200 */
[----:B------:R-:W-:Y:S02]  /*8890*/  ISETP.NE.AND P6, PT, R22, UR5, PT ;  /* 0x0000000516007c0c */ /* 0x000fe4000bfc5270 */
[----:B------:R-:W-:-:S09]  /*88a0*/  PLOP3.LUT P1, PT, PT, PT, PT, 0x8, 0x80 ;  /* 0x000000000080781c */ /* 0x000fd20003f2e170 */
[----:B------:R-:W-:Y:S01]  /*88b0*/  @P5 SEL R25, RZ, 0x1, P0 ;  /* 0x00000001ff195807 */ /* 0x000fe20000000000 */
[----:B------:R-:W-:Y:S01]  /*88c0*/  @!P5 IMAD.MOV.U32 R28, RZ, RZ, 0x1 ;  /* 0x00000001ff1cd424 */ /* 0x000fe200078e00ff */
[----:B------:R-:W-:Y:S01]  /*88d0*/  @!P5 ISETP.NE.AND P0, PT, R4, UR4, PT ;  /* 0x000000040400dc0c */ /* 0x000fe2000bf05270 */
[----:B------:R-:W-:Y:S01]  /*88e0*/  @P5 VIADD R26, R72, 0x1 ;  /* 0x00000001481a5836 */ /* 0x000fe20000000000 */
[----:B------:R-:W-:Y:S02]  /*88f0*/  @P5 PLOP3.LUT P1, PT, P6, PT, PT, 0x80, 0x8 ;  /* 0x000000000008581c */ /* 0x000fe4000372f070 */
[----:B------:R-:W-:-:S04]  /*8900*/  @!P5 SEL R25, R28, 0x2, P0 ;  /* 0x000000021c19d807 */ /* 0x000fc80000000000 */
[----:B------:R-:W-:-:S04]  /*8910*/  IADD3 R25, PT, PT, R96, R25, R85 ;  /* 0x0000001960197210 */ /* 0x000fc80007ffe055 */
[----:B------:R-:W-:-:S03]  /*8920*/  ISETP.NE.AND P0, PT, R25, 0x4, PT ;  /* 0x000000041900780c */ /* 0x000fc60003f05270 */
[----:B------:R-:W-:-:S04]  /*8930*/  @P1 IMAD.MOV R26, RZ, RZ, R72 ;  /* 0x000000ffff1a1224 */ /* 0x000fc800078e0248 */
[----:B------:R-:W-:-:S06]  /*8940*/  @P5 IMAD.MOV.U32 R72, RZ, RZ, R26 ;  /* 0x000000ffff485224 */ /* 0x000fcc00078e001a */
        /* <DEDUP_REMOVED lines=9> */
.L_x_350:
[----:B------:R-:W-:Y:S05]  /*89e0*/  BSYNC.RECONVERGENT B1 ;  /* 0x0000000000017941 */ /* 0x000fea0003800200 */
.L_x_349:
[----:B------:R-:W-:Y:S05]  /*89f0*/  BRA `(.L_x_351) ;  /* 0x00000000000c7947 */ /* 0x000fea0003800000 */
.L_x_348:
[----:B------:R-:W-:-:S13]  /*8a00*/  ISETP.NE.AND P1, PT, R72, RZ, PT ;  /* 0x000000ff4800720c */ /* 0x000fda0003f25270 */
[----:B------:R-:W-:Y:S01]  /*8a10*/  @!P1 VIADD R25, R24, 0x64 ;  /* 0x0000006418199836 */ /* 0x000fe20000000000 */
[----:B------:R-:W-:Y:S06]  /*8a20*/  @!P1 BRA `(.L_x_352) ;  /* 0x0000000000109947 */ /* 0x000fec0003800000 */
.L_x_351:
[----:B------:R-:W-:-:S05]  /*8a30*/  VIADD R25, R24, 0xa ;  /* 0x0000000a18197836 */ /* 0x000fca0000000000 */
[----:B------:R-:W-:Y:S01]  /*8a40*/  SEL R25, R25, R24, P0 ;  /* 0x0000001819197207 */ /* 0x000fe20000000000 */
[----:B------:R-:W-:Y:S06]  /*8a50*/  BRA `(.L_x_352) ;  /* 0x0000000000047947 */ /* 0x000fec0003800000 */
.L_x_347:
[----:B------:R-:W-:-:S07]  /*8a60*/  VIADD R25, R24, 0x2710 ;  /* 0x0000271018197836 */ /* 0x000fce0000000000 */
.L_x_352:
[----:B------:R-:W-:Y:S05]  /*8a70*/  BSYNC.RECONVERGENT B0 ;  /* 0x0000000000007941 */ /* 0x000fea0003800200 */
.L_x_346:
[C---:B------:R-:W-:Y:S01]  /*8a80*/  ISETP.NE.AND P1, PT, R23.reuse, UR4, PT ;  /* 0x0000000417007c0c */ /* 0x040fe2000bf25270 */
[----:B------:R-:W-:Y:S01]  /*8a90*/  BSSY.RECONVERGENT B0, `(.L_x_353) ;  /* 0x000001e000007945 */ /* 0x000fe20003800200 */
[----:B------:R-:W-:Y:S02]  /*8aa0*/  ISETP.NE.AND P5, PT, R23, UR5, PT ;  /* 0x0000000517007c0c */ /* 0x000fe4000bfa5270 */
[----:B------:R-:W-:-:S09]  /*8ab0*/  PLOP3.LUT P0, PT, PT, PT, PT, 0x8, 0x80 ;  /* 0x000000000080781c */ /* 0x000fd20003f0e170 */
[----:B------:R-:W-:Y:S01]  /*8ac0*/  @P1 PLOP3.LUT P0, PT, P5, PT, PT, 0x80, 0x8 ;  /* 0x000000000008181c */ /* 0x000fe20002f0f070 */
[----:B------:R-:W-:Y:S02]  /*8ad0*/  @P1 VIADD R24, R27, 0x1 ;  /* 0x000000011b181836 */ /* 0x000fe40000000000 */
[----:B------:R-:W-:-:S10]  /*8ae0*/  @!P1 IMAD.MOV.U32 R26, RZ, RZ, 0x1 ;  /* 0x00000001ff1a9424 */ /* 0x000fd400078e00ff */
        /* <DEDUP_REMOVED lines=15> */
.L_x_357:
[----:B------:R-:W-:Y:S05]  /*8be0*/  BSYNC.RECONVERGENT B1 ;  /* 0x0000000000017941 */ /* 0x000fea0003800200 */
.L_x_356:
[----:B------:R-:W-:Y:S05]  /*8bf0*/  BRA `(.L_x_358) ;  /* 0x00000000000c7947 */ /* 0x000fea0003800000 */
.L_x_355:
[----:B------:R-:W-:-:S13]  /*8c00*/  ISETP.NE.AND P1, PT, R27, RZ, PT ;  /* 0x000000ff1b00720c */ /* 0x000fda0003f25270 */
[----:B------:R-:W-:Y:S01]  /*8c10*/  @!P1 VIADD R24, R25, 0x64 ;  /* 0x0000006419189836 */ /* 0x000fe20000000000 */
[----:B------:R-:W-:Y:S06]  /*8c20*/  @!P1 BRA `(.L_x_359) ;  /* 0x0000000000109947 */ /* 0x000fec0003800000 */
.L_x_358:
[----:B------:R-:W-:-:S05]  /*8c30*/  VIADD R24, R25, 0xa ;  /* 0x0000000a19187836 */ /* 0x000fca0000000000 */
[----:B------:R-:W-:Y:S01]  /*8c40*/  SEL R24, R24, R25, P0 ;  /* 0x0000001918187207 */ /* 0x000fe20000000000 */
[----:B------:R-:W-:Y:S06]  /*8c50*/  BRA `(.L_x_359) ;  /* 0x0000000000047947 */ /* 0x000fec0003800000 */
.L_x_354:
[----:B------:R-:W-:-:S07]  /*8c60*/  VIADD R24, R25, 0x2710 ;  /* 0x0000271019187836 */ /* 0x000fce0000000000 */
.L_x_359:
[----:B------:R-:W-:Y:S05]  /*8c70*/  BSYNC.RECONVERGENT B0 ;  /* 0x0000000000007941 */ /* 0x000fea0003800200 */
.L_x_353:
[C---:B------:R-:W-:Y:S01]  /*8c80*/  ISETP.NE.AND P1, PT, R52.reuse, UR4, PT ;  /* 0x0000000434007c0c */ /* 0x040fe2000bf25270 */
[----:B------:R-:W-:Y:S01]  /*8c90*/  BSSY.RECONVERGENT B0, `(.L_x_360) ;  /* 0x000001e000007945 */ /* 0x000fe20003800200 */
[----:B------:R-:W-:Y:S02]  /*8ca0*/  ISETP.NE.AND P5, PT, R52, UR5, PT ;  /* 0x0000000534007c0c */ /* 0x000fe4000bfa5270 */
[----:B------:R-:W-:-:S09]  /*8cb0*/  PLOP3.LUT P0, PT, PT, PT, PT, 0x8, 0x80 ;  /* 0x000000000080781c */ /* 0x000fd20003f0e170 */
[----:B------:R-:W-:Y:S01]  /*8cc0*/  @P1 PLOP3.LUT P0, PT, P5, PT, PT, 0x80, 0x8 ;  /* 0x000000000008181c */ /* 0x000fe20002f0f070 */
[----:B------:R-:W-:Y:S01]  /*8cd0*/  @!P1 IMAD.MOV.U32 R26, RZ, RZ, 0x1 ;  /* 0x00000001ff1a9424 */ /* 0x000fe200078e00ff */
[----:B------:R-:W-:Y:S01]  /*8ce0*/  ISETP.NE.AND P5, PT, R10, UR4, PT ;  /* 0x000000040a007c0c */ /* 0x000fe2000bfa5270 */
[----:B------:R-:W-:-:S03]  /*8cf0*/  @P1 VIADD R25, R64, 0x1 ;  /* 0x0000000140191836 */ /* 0x000fc60000000000 */
[----:B------:R-:W-:-:S04]  /*8d00*/  @!P1 SEL R67, R26, 0x2, P5 ;  /* 0x000000021a439807 */ /* 0x000fc80002800000 */
[----:B------:R-:W-:-:S03]  /*8d10*/  IADD3 R18, PT, PT, R18, R67, R21 ;  /* 0x0000004312127210 */ /* 0x000fc60007ffe015 */
[----:B------:R-:W-:Y:S01]  /*8d20*/  @P0 IMAD.MOV R25, RZ, RZ, R64 ;  /* 0x000000ffff190224 */ /* 0x000fe200078e0240 */
[----:B------:R-:W-:-:S03]  /*8d30*/  ISETP.NE.AND P0, PT, R18, 0x4, PT ;  /* 0x000000041200780c */ /* 0x000fc60003f05270 */
[----:B------:R-:W-:-:S05]  /*8d40*/  @P1 IMAD.MOV.U32 R64, RZ, RZ, R25 ;  /* 0x000000ffff401224 */ /* 0x000fca00078e0019 */
[----:B------:R-:W-:-:S05]  /*8d50*/  IADD3 R41, PT, PT, R41, R64, R36 ;  /* 0x0000004029297210 */ /* 0x000fca0007ffe024 */
        /* <DEDUP_REMOVED lines=8> */
.L_x_364:
[----:B------:R-:W-:Y:S05]  /*8de0*/  BSYNC.RECONVERGENT B1 ;  /* 0x0000000000017941 */ /* 0x000fea0003800200 */
.L_x_363:
[----:B------:R-:W-:Y:S05]  /*8df0*/  BRA `(.L_x_365) ;  /* 0x00000000000c7947 */ /* 0x000fea0003800000 */
.L_x_362:
[----:B------:R-:W-:-:S13]  /*8e00*/  ISETP.NE.AND P1, PT, R41, RZ, PT ;  /* 0x000000ff2900720c */ /* 0x000fda0003f25270 */
[----:B------:R-:W-:Y:S01]  /*8e10*/  @!P1 VIADD R25, R24, 0x64 ;  /* 0x0000006418199836 */ /* 0x000fe20000000000 */
[----:B------:R-:W-:Y:S06]  /*8e20*/  @!P1 BRA `(.L_x_366) ;  /* 0x0000000000109947 */ /* 0x000fec0003800000 */
.L_x_365:
[----:B------:R-:W-:-:S05]  /*8e30*/  VIADD R25, R24, 0xa ;  /* 0x0000000a18197836 */ /* 0x000fca0000000000 */
[----:B------:R-:W-:Y:S01]  /*8e40*/  SEL R25, R25, R24, P0 ;  /* 0x0000001819197207 */ /* 0x000fe20000000000 */
[----:B------:R-:W-:Y:S06]  /*8e50*/  BRA `(.L_x_366) ;  /* 0x0000000000047947 */ /* 0x000fec0003800000 */
.L_x_361:
[----:B------:R-:W-:-:S07]  /*8e60*/  VIADD R25, R24, 0x2710 ;  /* 0x0000271018197836 */ /* 0x000fce0000000000 */
.L_x_366:
[----:B------:R-:W-:Y:S05]  /*8e70*/  BSYNC.RECONVERGENT B0 ;  /* 0x0000000000007941 */ /* 0x000fea0003800200 */
.L_x_360:
[----:B------:R-:W-:Y:S01]  /*8e80*/  ISETP.NE.AND P5, PT, R58, UR4, PT ;  /* 0x000000043a007c0c */ /* 0x000fe2000bfa5270 */
[----:B------:R-:W-:Y:S01]  /*8e90*/  BSSY.RECONVERGENT B0, `(.L_x_367) ;  /* 0x000001e000007945 */ /* 0x000fe20003800200 */
[----:B------:R-:W-:-:S04]  /*8ea0*/  ISETP.NE.AND P0, PT, R2, UR4, PT ;  /* 0x0000000402007c0c */ /* 0x000fc8000bf05270 */
[----:B------:R-:W-:-:S04]  /*8eb0*/  ISETP.EQ.AND P1, PT, R2, UR5, P0 ;  /* 0x0000000502007c0c */ /* 0x000fc80008722270 */
[----:B------:R-:W-:Y:S02]  /*8ec0*/  SEL R18, RZ, 0x1, !P1 ;  /* 0x00000001ff127807 */ /* 0x000fe40004800000 */
[----:B------:R-:W-:Y:S01]  /*8ed0*/  ISETP.NE.AND P1, PT, R58, UR5, P5 ;  /* 0x000000053a007c0c */ /* 0x000fe2000af25270 */
[----:B------:R-:W-:Y:S02]  /*8ee0*/  @!P5 IMAD.MOV.U32 R26, RZ, RZ, 0x1 ;  /* 0x00000001ff1ad424 */ /* 0x000fe400078e00ff */
        /* <DEDUP_REMOVED lines=15> */
.L_x_371:
[----:B------:R-:W-:Y:S05]  /*8fe0*/  BSYNC.RECONVERGENT B1 ;  /* 0x0000000000017941 */ /* 0x000fea0003800200 */
.L_x_370:
[----:B------:R-:W-:Y:S05]  /*8ff0*/  BRA `(.L_x_372) ;  /* 0x00000000000c7947 */ /* 0x000fea0003800000 */
.L_x_369:
[----:B------:R-:W-:-:S13]  /*9000*/  ISETP.NE.AND P1, PT, R18, RZ, PT ;  /* 0x000000ff1200720c */ /* 0x000fda0003f25270 */
[----:B------:R-:W-:Y:S01]  /*9010*/  @!P1 VIADD R18, R25, 0x64 ;  /* 0x0000006419129836 */ /* 0x000fe20000000000 */
[----:B------:R-:W-:Y:S06]  /*9020*/  @!P1 BRA `(.L_x_373) ;  /* 0x0000000000109947 */ /* 0x000fec0003800000 */
.L_x_372:
[----:B------:R-:W-:-:S05]  /*9030*/  VIADD R18, R25, 0xa ;  /* 0x0000000a19127836 */ /* 0x000fca0000000000 */
[----:B------:R-:W-:Y:S01]  /*9040*/  SEL R18, R18, R25, P0 ;  /* 0x0000001912127207 */ /* 0x000fe20000000000 */
[----:B------:R-:W-:Y:S06]  /*9050*/  BRA `(.L_x_373) ;  /* 0x0000000000047947 */ /* 0x000fec0003800000 */
.L_x_368:
[----:B------:R-:W-:-:S07]  /*9060*/  VIADD R18, R25, 0x2710 ;  /* 0x0000271019127836 */ /* 0x000fce0000000000 */
.L_x_373:
[----:B------:R-:W-:Y:S05]  /*9070*/  BSYNC.RECONVERGENT B0 ;  /* 0x0000000000007941 */ /* 0x000fea0003800200 */
.L_x_367:
[C---:B------:R-:W-:Y:S01]  /*9080*/  ISETP.NE.AND P0, PT, R49.reuse, UR4, PT ;  /* 0x0000000431007c0c */ /* 0x040fe2000bf05270 */
[----:B------:R-:W-:Y:S01]  /*9090*/  @!P3 IMAD.MOV.U32 R25, RZ, RZ, 0x1 ;  /* 0x00000001ff19b424 */ /* 0x000fe200078e00ff */
[----:B------:R-:W-:Y:S02]  /*90a0*/  BSSY.RECONVERGENT B0, `(.L_x_374) ;  /* 0x000001c000007945 */ /* 0x000fe40003800200 */
[----:B------:R-:W-:Y:S02]  /*90b0*/  ISETP.EQ.AND P1, PT, R49, UR5, P0 ;  /* 0x0000000531007c0c */ /* 0x000fe40008722270 */
[----:B------:R-:W-:Y:S02]  /*90c0*/  @!P3 SEL R0, R25, 0x2, P0 ;  /* 0x000000021900b807 */ /* 0x000fe40000000000 */
[----:B------:R-:W-:Y:S02]  /*90d0*/  SEL R27, RZ, 0x1, !P1 ;  /* 0x00000001ff1b7807 */ /* 0x000fe40004800000 */
[----:B------:R-:W-:-:S02]  /*90e0*/  ISETP.NE.AND P1, PT, R59, UR5, P3 ;  /* 0x000000053b007c0c */ /* 0x000fc40009f25270 */
[----:B------:R-:W-:Y:S01]  /*90f0*/  IADD3 R0, PT, PT, R97, R0, R92 ;  /* 0x0000000061007210 */ /* 0x000fe20007ffe05c */
[----:B------:R-:W-:-:S10]  /*9100*/  @P3 VIADD R24, R27, 0x1 ;  /* 0x000000011b183836 */ /* 0x000fd40000000000 */
[--C-:B------:R-:W-:Y:S01]  /*9110*/  @P1 IMAD.MOV R24, RZ, RZ, R27.reuse ;  /* 0x000000ffff181224 */ /* 0x100fe200078e021b */
[----:B------:R-:W-:Y:S01]  /*9120*/  ISETP.NE.AND P1, PT, R0, 0x4, PT ;  /* 0x000000040000780c */ /* 0x000fe20003f25270 */
[----:B------:R-:W-:-:S05]  /*9130*/  @!P3 IMAD.MOV.U32 R24, RZ, RZ, R27 ;  /* 0x000000ffff18b224 */ /* 0x000fca00078e001b */
        /* <DEDUP_REMOVED lines=9> */
.L_x_378:
[----:B------:R-:W-:Y:S05]  /*91d0*/  BSYNC.RECONVERGENT B1 ;  /* 0x0000000000017941 */ /* 0x000fea0003800200 */
.L_x_377:
[----:B------:R-:W-:Y:S05]  /*91e0*/  BRA `(.L_x_379) ;  /* 0x00000000000c7947 */ /* 0x000fea0003800000 */
.L_x_376:
[----:B------:R-:W-:-:S13]  /*91f0*/  ISETP.NE.AND P5, PT, R24, RZ, PT ;  /* 0x000000ff1800720c */ /* 0x000fda0003fa5270 */
[----:B------:R-:W-:Y:S01]  /*9200*/  @!P5 VIADD R25, R18, 0x64 ;  /* 0x000000641219d836 */ /* 0x000fe20000000000 */
[----:B------:R-:W-:Y:S06]  /*9210*/  @!P5 BRA `(.L_x_380) ;  /* 0x000000000010d947 */ /* 0x000fec0003800000 */
.L_x_379:
[----:B------:R-:W-:-:S05]  /*9220*/  VIADD R25, R18, 0xa ;  /* 0x0000000a12197836 */ /* 0x000fca0000000000 */
[----:B------:R-:W-:Y:S01]  /*9230*/  SEL R25, R25, R18, P1 ;  /* 0x0000001219197207 */ /* 0x000fe20000800000 */
[----:B------:R-:W-:Y:S06]  /*9240*/  BRA `(.L_x_380) ;  /* 0x0000000000047947 */ /* 0x000fec0003800000 */
.L_x_375:
[----:B------:R-:W-:-:S07]  /*9250*/  VIADD R25, R18, 0x2710 ;  /* 0x0000271012197836 */ /* 0x000fce0000000000 */
.L_x_380:
[----:B------:R-:W-:Y:S05]  /*9260*/  BSYNC.RECONVERGENT B0 ;  /* 0x0000000000007941 */ /* 0x000fea0003800200 */
.L_x_374:
[----:B------:R-:W-:Y:S01]  /*9270*/  ISETP.NE.AND P5, PT, R20, UR5, PT ;  /* 0x0000000514007c0c */ /* 0x000fe2000bfa5270 */
[----:B------:R-:W-:Y:S01]  /*9280*/  @P2 VIADD R0, R73, 0x1 ;  /* 0x0000000149002836 */ /* 0x000fe20000000000 */
[----:B------:R-:W-:Y:S01]  /*9290*/  PLOP3.LUT P1, PT, PT, PT, PT, 0x8, 0x80 ;  /* 0x000000000080781c */ /* 0x000fe20003f2e170 */
[----:B------:R-:W-:Y:S01]  /*92a0*/  @!P2 IMAD.MOV.U32 R24, RZ, RZ, 0x1 ;  /* 0x00000001ff18a424 */ /* 0x000fe200078e00ff */
[----:B------:R-:W-:Y:S01]  /*92b0*/  @P2 PLOP3.LUT P1, PT, P5, PT, PT, 0x80, 0x8 ;  /* 0x000000000008281c */ /* 0x000fe20002f2f070 */
[----:B------:R-:W-:Y:S01]  /*92c0*/  @P2 IMAD.MOV.U32 R18, RZ, RZ, R48 ;  /* 0x000000ffff122224 */ /* 0x000fe200078e0030 */
[----:B------:R-:W-:Y:S11]  /*92d0*/  BSSY.RECONVERGENT B0, `(.L_x_381) ;  /* 0x0000019000007945 */ /* 0x000ff60003800200 */
        /* <DEDUP_REMOVED lines=15> */
.L_x_385:
[----:B------:R-:W-:Y:S05]  /*93d0*/  BSYNC.RECONVERGENT B1 ;  /* 0x0000000000017941 */ /* 0x000fea0003800200 */
.L_x_384:
[----:B------:R-:W-:Y:S05]  /*93e0*/  BRA `(.L_x_386) ;  /* 0x00000000000c7947 */ /* 0x000fea0003800000 */
.L_x_383:
[----:B------:R-:W-:-:S13]  /*93f0*/  ISETP.NE.AND P5, PT, R0, RZ, PT ;  /* 0x000000ff0000720c */ /* 0x000fda0003fa5270 */
[----:B------:R-:W-:Y:S01]  /*9400*/  @!P5 VIADD R0, R25, 0x64 ;  /* 0x000000641900d836 */ /* 0x000fe20000000000 */
[----:B------:R-:W-:Y:S06]  /*9410*/  @!P5 BRA `(.L_x_387) ;  /* 0x000000000010d947 */ /* 0x000fec0003800000 */
.L_x_386:
[----:B------:R-:W-:-:S05]  /*9420*/  VIADD R0, R25, 0xa ;  /* 0x0000000a19007836 */ /* 0x000fca0000000000 */
[----:B------:R-:W-:Y:S01]  /*9430*/  SEL R0, R0, R25, P1 ;  /* 0x0000001900007207 */ /* 0x000fe20000800000 */
[----:B------:R-:W-:Y:S06]  /*9440*/  BRA `(.L_x_387) ;  /* 0x0000000000047947 */ /* 0x000fec0003800000 */
.L_x_382:
[----:B------:R-:W-:-:S07]  /*9450*/  VIADD R0, R25, 0x2710 ;  /* 0x0000271019007836 */ /* 0x000fce0000000000 */
.L_x_387:
[----:B------:R-:W-:Y:S05]  /*9460*/  BSYNC.RECONVERGENT B0 ;  /* 0x0000000000007941 */ /* 0x000fea0003800200 */
.L_x_381:
[----:B------:R-:W-:Y:S01]  /*9470*/  LOP3.LUT P5, RZ, R44, 0x80000000, RZ, 0xc0, !PT ;  /* 0x800000002cff7812 */ /* 0x000fe200078ac0ff */
[----:B------:R-:W-:Y:S01]  /*9480*/  @!P4 IMAD.MOV.U32 R18, RZ, RZ, 0x1 ;  /* 0x00000001ff12c424 */ /* 0x000fe200078e00ff */
[----:B------:R-:W-:Y:S01]  /*9490*/  PLOP3.LUT P1, PT, PT, PT, PT, 0x8, 0x80 ;  /* 0x000000000080781c */ /* 0x000fe20003f2e170 */
[----:B------:R-:W-:Y:S01]  /*94a0*/  @P4 VIADD R17, R78, 0x1 ;  /* 0x000000014e114836 */ /* 0x000fe20000000000 */
[----:B------:R-:W-:Y:S01]  /*94b0*/  @P4 PLOP3.LUT P1, PT, P5, PT, PT, 0x80, 0x8 ;  /* 0x000000000008481c */ /* 0x000fe20002f2f070 */
[----:B------:R-:W-:Y:S01]  /*94c0*/  BSSY.RECONVERGENT B0, `(.L_x_388) ;  /* 0x0000019000007945 */ /* 0x000fe20003800200 */
[----:B------:R-:W-:-:S04]  /*94d0*/  ISETP.NE.AND P6, PT, R23, UR4, PT ;  /* 0x0000000417007c0c */ /* 0x000fc8000bfc5270 */
[----:B------:R-:W-:-:S04]  /*94e0*/  @!P4 SEL R79, R18, 0x2, P6 ;  /* 0x00000002124fc807 */ /* 0x000fc80003000000 */
[----:B------:R-:W-:-:S03]  /*94f0*/  IADD3 R43, PT, PT, R43, R79, R98 ;  /* 0x0000004f2b2b7210 */ /* 0x000fc60007ffe062 */
        /* <DEDUP_REMOVED lines=12> */
.L_x_392:
[----:B------:R-:W-:Y:S05]  /*95c0*/  BSYNC.RECONVERGENT B1 ;  /* 0x0000000000017941 */ /* 0x000fea0003800200 */
.L_x_391:
[----:B------:R-:W-:Y:S05]  /*95d0*/  BRA `(.L_x_393) ;  /* 0x00000000000c7947 */ /* 0x000fea0003800000 */
.L_x_390:
[----:B------:R-:W-:-:S13]  /*95e0*/  ISETP.NE.AND P5, PT, R17, RZ, PT ;  /* 0x000000ff1100720c */ /* 0x000fda0003fa5270 */
[----:B------:R-:W-:Y:S01]  /*95f0*/  @!P5 VIADD R17, R0, 0x64 ;  /* 0x000000640011d836 */ /* 0x000fe20000000000 */
[----:B------:R-:W-:Y:S06]  /*9600*/  @!P5 BRA `(.L_x_394) ;  /* 0x000000000010d947 */ /* 0x000fec0003800000 */
.L_x_393:
[----:B------:R-:W-:-:S05]  /*9610*/  VIADD R17, R0, 0xa ;  /* 0x0000000a00117836 */ /* 0x000fca0000000000 */
[----:B------:R-:W-:Y:S01]  /*9620*/  SEL R17, R17, R0, P1 ;  /* 0x0000000011117207 */ /* 0x000fe20000800000 */
[----:B------:R-:W-:Y:S06]  /*9630*/  BRA `(.L_x_394) ;  /* 0x0000000000047947 */ /* 0x000fec0003800000 */
.L_x_389:
[----:B------:R-:W-:-:S07]  /*9640*/  VIADD R17, R0, 0x2710 ;  /* 0x0000271000117836 */ /* 0x000fce0000000000 */
.L_x_394:
[----:B------:R-:W-:Y:S05]  /*9650*/  BSYNC.RECONVERGENT B0 ;  /* 0x0000000000007941 */ /* 0x000fea0003800200 */
.L_x_388:
[----:B------:R-:W-:Y:S01]  /*9660*/  IMAD.MOV.U32 R26, RZ, RZ, 0x1 ;  /* 0x00000001ff1a7424 */ /* 0x000fe200078e00ff */
[----:B------:R-:W-:Y:S01]  /*9670*/  LOP3.LUT P5, RZ, R44, 0x8, RZ, 0xc0, !PT ;  /* 0x000000082cff7812 */ /* 0x000fe200078ac0ff */
[----:B------:R-:W-:Y:S01]  /*9680*/  VIADD R0, R27, 0x1 ;  /* 0x000000011b007836 */ /* 0x000fe20000000000 */
[----:B------:R-:W-:Y:S01]  /*9690*/  LOP3.LUT P1, RZ, R45, 0x20, RZ, 0xc0, !PT ;  /* 0x000000202dff7812 */ /* 0x000fe2000782c0ff */
[----:B------:R-:W-:Y:S01]  /*96a0*/  UMOV UR6, 0x1 ;  /* 0x0000000100067882 */ /* 0x000fe20000000000 */
[----:B------:R-:W-:Y:S01]  /*96b0*/  @!P0 SEL R76, R26, 0x2, P5 ;  /* 0x000000021a4c8807 */ /* 0x000fe20002800000 */
[----:B------:R-:W-:Y:S01]  /*96c0*/  BSSY.RECONVERGENT B0, `(.L_x_395) ;  /* 0x0000020000007945 */ /* 0x000fe20003800200 */
[----:B------:R-:W-:Y:S02]  /*96d0*/  ISETP.NE.AND P0, PT, R5, UR4, PT ;  /* 0x0000000405007c0c */ /* 0x000fe4000bf05270 */
[----:B------:R-:W-:Y:S02]  /*96e0*/  ISETP.NE.AND P5, PT, R13, UR4, PT ;  /* 0x000000040d007c0c */ /* 0x000fe4000bfa5270 */
[----:B------:R-:W-:-:S02]  /*96f0*/  SEL R25, RZ, 0x1, P0 ;  /* 0x00000001ff197807 */ /* 0x000fc40000000000 */
[----:B------:R-:W-:-:S03]  /*9700*/  ISETP.NE.AND P0, PT, R5, UR4, PT ;  /* 0x0000000405007c0c */ /* 0x000fc6000bf05270 */
[----:B------:R-:W-:Y:S01]  /*9710*/  @!P1 IMAD.MOV R0, RZ, RZ, R27 ;  /* 0x000000ffff009224 */ /* 0x000fe200078e021b */
[----:B------:R-:W-:Y:S01]  /*9720*/  ISETP.EQ.AND P0, PT, R5, UR5, P0 ;  /* 0x0000000505007c0c */ /* 0x000fe20008702270 */
[----:B------:R-:W-:Y:S01]  /*9730*/  IMAD.IADD R76, R25, 0x1, R76 ;  /* 0x00000001194c7824 */ /* 0x000fe200078e024c */
[----:B------:R-:W-:Y:S01]  /*9740*/  ISETP.NE.AND P1, PT, R13, UR4, PT ;  /* 0x000000040d007c0c */ /* 0x000fe2000bf25270 */
[----:B------:R-:W-:Y:S02]  /*9750*/  VIADD R18, R0, 0x1 ;  /* 0x0000000100127836 */ /* 0x000fe40000000000 */
[----:B------:R-:W-:Y:S02]  /*9760*/  VIADD R24, R76, 0x1 ;  /* 0x000000014c187836 */ /* 0x000fe40000000000 */
[----:B------:R-:W-:-:S06]  /*9770*/  @P5 IMAD.MOV R24, RZ, RZ, R76 ;  /* 0x000000ffff185224 */ /* 0x000fcc00078e024c */
[----:B------:R-:W-:Y:S01]  /*9780*/  @!P0 IMAD.MOV R18, RZ, RZ, R0 ;  /* 0x000000ffff128224 */ /* 0x000fe200078e0200 */
[----:B------:R-:W-:Y:S01]  /*9790*/  ISETP.EQ.AND P0, PT, R13, UR5, P1 ;  /* 0x000000050d007c0c */ /* 0x000fe20008f02270 */
[----:B------:R-:W-:Y:S02]  /*97a0*/  IMAD.MOV.U32 R0, RZ, RZ, R17 ;  /* 0x000000ffff007224 */ /* 0x000fe400078e0011 */
[----:B------:R-:W-:-:S10]  /*97b0*/  VIADD R25, R18, 0x1 ;  /* 0x0000000112197836 */ /* 0x000fd40000000000 */
[----:B------:R-:W-:Y:S01]  /*97c0*/  @!P0 IMAD.MOV R25, RZ, RZ, R18 ;  /* 0x000000ffff198224 */ /* 0x000fe200078e0212 */
[----:B------:R-:W-:-:S13]  /*97d0*/  ISETP.NE.AND P0, PT, R24, 0x2, PT ;  /* 0x000000021800780c */ /* 0x000fda0003f05270 */
        /* <DEDUP_REMOVED lines=8> */
.L_x_397:
[----:B------:R-:W-:-:S13]  /*9860*/  ISETP.NE.AND P1, PT, R25, RZ, PT ;  /* 0x000000ff1900720c */ /* 0x000fda0003f25270 */
[----:B------:R-:W-:Y:S05]  /*9870*/  @P1 BRA `(.L_x_398) ;  /* 0x00000000000c1947 */ /* 0x000fea0003800000 */
[----:B------:R-:W-:Y:S01]  /*9880*/  VIADD R0, R0, 0x64 ;  /* 0x0000006400007836 */ /* 0x000fe20000000000 */
[----:B------:R-:W-:Y:S06]  /*9890*/  BRA `(.L_x_399) ;  /* 0x0000000000087947 */ /* 0x000fec0003800000 */
.L_x_396:
[----:B------:R-:W-:-:S13]  /*98a0*/  ISETP.EQ.AND P0, PT, R25, RZ, PT ;  /* 0x000000ff1900720c */ /* 0x000fda0003f02270 */
.L_x_398:
[----:B------:R-:W-:-:S07]  /*98b0*/  @P0 VIADD R0, R0, 0xa ;  /* 0x0000000a00000836 */ /* 0x000fce0000000000 */
.L_x_399:
[----:B------:R-:W-:Y:S05]  /*98c0*/  BSYNC.RECONVERGENT B0 ;  /* 0x0000000000007941 */ /* 0x000fea0003800200 */
.L_x_395:
[----:B------:R-:W-:Y:S01]  /*98d0*/  LOP3.LUT P0, RZ, R45, 0x40, RZ, 0xc0, !PT ;  /* 0x000000402dff7812 */ /* 0x000fe2000780c0ff */
[----:B------:R-:W-:Y:S01]  /*98e0*/  VIADD R24, R73, 0x1 ;  /* 0x0000000149187836 */ /* 0x000fe20000000000 */
[----:B------:R-:W-:Y:S01]  /*98f0*/  ISETP.NE.AND P1, PT, R10, UR4, PT ;  /* 0x000000040a007c0c */ /* 0x000fe2000bf25270 */
[----:B------:R-:W-:Y:S01]  /*9900*/  BSSY.RECONVERGENT B0, `(.L_x_400) ;  /* 0x0000024000007945 */ /* 0x000fe20003800200 */
[----:B------:R-:W-:Y:S02]  /*9910*/  LOP3.LUT P5, RZ, R44, 0x20, RZ, 0xc0, !PT ;  /* 0x000000202cff7812 */ /* 0x000fe400078ac0ff */
[----:B------:R-:W-:Y:S02]  /*9920*/  SEL R18, RZ, 0x1, P1 ;  /* 0x00000001ff127807 */ /* 0x000fe40000800000 */
[----:B------:R-:W-:-:S05]  /*9930*/  ISETP.NE.AND P1, PT, R10, UR4, PT ;  /* 0x000000040a007c0c */ /* 0x000fca000bf25270 */
[----:B------:R-:W-:Y:S01]  /*9940*/  @!P0 IMAD.MOV R24, RZ, RZ, R73 ;  /* 0x000000ffff188224 */ /* 0x000fe200078e0249 */
[----:B------:R-:W-:-:S03]  /*9950*/  ISETP.NE.AND P0, PT, R22, UR4, PT ;  /* 0x0000000416007c0c */ /* 0x000fc6000bf05270 */
[----:B------:R-:W-:-:S10]  /*9960*/  VIADD R17, R24, 0x1 ;  /* 0x0000000118117836 */ /* 0x000fd40000000000 */
[----:B------:R-:W-:Y:S02]  /*9970*/  @!P0 SEL R31, R26, 0x2, P5 ;  /* 0x000000021a1f8807 */ /* 0x000fe40002800000 */
[----:B------:R-:W-:Y:S02]  /*9980*/  ISETP.EQ.AND P0, PT, R10, UR5, P1 ;  /* 0x000000050a007c0c */ /* 0x000fe40008f02270 */
[----:B------:R-:W-:Y:S01]  /*9990*/  ISETP.NE.AND P5, PT, R8, UR4, PT ;  /* 0x0000000408007c0c */ /* 0x000fe2000bfa5270 */
[----:B------:R-:W-:Y:S01]  /*99a0*/  IMAD.IADD R31, R18, 0x1, R31 ;  /* 0x00000001121f7824 */ /* 0x000fe200078e021f */
[----:B------:R-:W-:-:S03]  /*99b0*/  ISETP.NE.AND P1, PT, R8, UR4, PT ;  /* 0x0000000408007c0c */ /* 0x000fc6000bf25270 */
[----:B------:R-:W-:Y:S01]  /*99c0*/  VIADD R18, R31, 0x1 ;  /* 0x000000011f127836 */ /* 0x000fe20000000000 */
[----:B------:R-:W-:-:S05]  /*99d0*/  ISETP.EQ.AND P1, PT, R8, UR5, P1 ;  /* 0x0000000508007c0c */ /* 0x000fca0008f22270 */
[----:B------:R-:W-:Y:S02]  /*99e0*/  @!P0 IMAD.MOV R17, RZ, RZ, R24 ;  /* 0x000000ffff118224 */ /* 0x000fe400078e0218 */
[----:B------:R-:W-:Y:S02]  /*99f0*/  @P5 IMAD.MOV R18, RZ, RZ, R31 ;  /* 0x000000ffff125224 */ /* 0x000fe400078e021f */
[----:B------:R-:W-:-:S04]  /*9a00*/  VIADD R22, R17, 0x1 ;  /* 0x0000000111167836 */ /* 0x000fc80000000000 */
[----:B------:R-:W-:Y:S01]  /*9a10*/  @!P1 IMAD.MOV R22, RZ, RZ, R17 ;  /* 0x000000ffff169224 */ /* 0x000fe200078e0211 */
        /* <DEDUP_REMOVED lines=9> */
.L_x_404:
[----:B------:R-:W-:Y:S05]  /*9ab0*/  BSYNC.RECONVERGENT B1 ;  /* 0x0000000000017941 */ /* 0x000fea0003800200 */
.L_x_403:
[----:B------:R-:W-:Y:S05]  /*9ac0*/  BRA `(.L_x_405) ;  /* 0x00000000000c7947 */ /* 0x000fea0003800000 */
.L_x_402:
[----:B------:R-:W-:-:S13]  /*9ad0*/  ISETP.NE.AND P5, PT, R22, RZ, PT ;  /* 0x000000ff1600720c */ /* 0x000fda0003fa5270 */
[----:B------:R-:W-:Y:S01]  /*9ae0*/  @!P5 VIADD R17, R0, 0x64 ;  /* 0x000000640011d836 */ /* 0x000fe20000000000 */
[----:B------:R-:W-:Y:S06]  /*9af0*/  @!P5 BRA `(.L_x_406) ;  /* 0x000000000010d947 */ /* 0x000fec0003800000 */
.L_x_405:
[----:B------:R-:W-:-:S05]  /*9b00*/  VIADD R17, R0, 0xa ;  /* 0x0000000a00117836 */ /* 0x000fca0000000000 */
[----:B------:R-:W-:Y:S01]  /*9b10*/  SEL R17, R17, R0, P1 ;  /* 0x0000000011117207 */ /* 0x000fe20000800000 */
[----:B------:R-:W-:Y:S06]  /*9b20*/  BRA `(.L_x_406) ;  /* 0x0000000000047947 */ /* 0x000fec0003800000 */
.L_x_401:
[----:B------:R-:W-:-:S07]  /*9b30*/  VIADD R17, R0, 0x2710 ;  /* 0x0000271000117836 */ /* 0x000fce0000000000 */
.L_x_406:
[----:B------:R-:W-:Y:S05]  /*9b40*/  BSYNC.RECONVERGENT B0 ;  /* 0x0000000000007941 */ /* 0x000fea0003800200 */
.L_x_400:
[C---:B------:R-:W-:Y:S01]  /*9b50*/  ISETP.NE.AND P1, PT, R11.reuse, UR4, PT ;  /* 0x000000040b007c0c */ /* 0x040fe2000bf25270 */
[----:B------:R-:W-:Y:S01]  /*9b60*/  BSSY.RECONVERGENT B0, `(.L_x_407) ;  /* 0x0000022000007945 */ /* 0x000fe20003800200 */
[----:B------:R-:W-:Y:S02]  /*9b70*/  SEL R0, R26, 0x2, P3 ;  /* 0x000000021a007807 */ /* 0x000fe40001800000 */
[----:B------:R-:W-:Y:S02]  /*9b80*/  SEL R27, RZ, 0x1, P1 ;  /* 0x00000001ff1b7807 */ /* 0x000fe40000800000 */
[----:B------:R-:W-:Y:S02]  /*9b90*/  ISETP.NE.AND P1, PT, R11, UR4, PT ;  /* 0x000000040b007c0c */ /* 0x000fe4000bf25270 */
[----:B------:R-:W-:Y:S02]  /*9ba0*/  ISETP.NE.AND P5, PT, R9, UR4, PT ;  /* 0x0000000409007c0c */ /* 0x000fe4000bfa5270 */
[----:B------:R-:W-:-:S02]  /*9bb0*/  ISETP.EQ.AND P1, PT, R11, UR5, P1 ;  /* 0x000000050b007c0c */ /* 0x000fc40008f22270 */
[----:B------:R-:W-:Y:S02]  /*9bc0*/  SEL R0, R83, R0, P6 ;  /* 0x0000000053007207 */ /* 0x000fe40003000000 */
[----:B------:R-:W-:Y:S02]  /*9bd0*/  SEL R25, RZ, 0x1, !P1 ;  /* 0x00000001ff197807 */ /* 0x000fe40004800000 */
[----:B------:R-:W-:Y:S01]  /*9be0*/  ISETP.NE.AND P1, PT, R9, UR4, PT ;  /* 0x0000000409007c0c */ /* 0x000fe2000bf25270 */
[----:B------:R-:W-:Y:S01]  /*9bf0*/  IMAD.IADD R0, R27, 0x1, R0 ;  /* 0x000000011b007824 */ /* 0x000fe200078e0200 */
[----:B------:R-:W-:Y:S02]  /*9c00*/  IADD3 R78, PT, PT, R25, R34, R78 ;  /* 0x00000022194e7210 */ /* 0x000fe40007ffe04e */
[----:B------:R-:W-:Y:S01]  /*9c10*/  ISETP.EQ.AND P1, PT, R9, UR5, P1 ;  /* 0x0000000509007c0c */ /* 0x000fe20008f22270 */
[----:B------:R-:W-:Y:S02]  /*9c20*/  VIADD R18, R0, 0x1 ;  /* 0x0000000100127836 */ /* 0x000fe40000000000 */
[----:B------:R-:W-:-:S02]  /*9c30*/  @P5 IMAD.MOV R18, RZ, RZ, R0 ;  /* 0x000000ffff125224 */ /* 0x000fc400078e0200 */
[----:B------:R-:W-:-:S08]  /*9c40*/  VIADD R0, R78, 0x1 ;  /* 0x000000014e007836 */ /* 0x000fd00000000000 */
        /* <DEDUP_REMOVED lines=10> */
.L_x_411:
[----:B------:R-:W-:Y:S05]  /*9cf0*/  BSYNC.RECONVERGENT B1 ;  /* 0x0000000000017941 */ /* 0x000fea0003800200 */
.L_x_410:
[----:B------:R-:W-:Y:S05]  /*9d00*/  BRA `(.L_x_412) ;  /* 0x00000000000c7947 */ /* 0x000fea0003800000 */
.L_x_409:
[----:B------:R-:W-:-:S13]  /*9d10*/  ISETP.NE.AND P5, PT, R0, RZ, PT ;  /* 0x000000ff0000720c */ /* 0x000fda0003fa5270 */
[----:B------:R-:W-:Y:S01]  /*9d20*/  @!P5 VIADD R0, R17, 0x64 ;  /* 0x000000641100d836 */ /* 0x000fe20000000000 */
[----:B------:R-:W-:Y:S06]  /*9d30*/  @!P5 BRA `(.L_x_413) ;  /* 0x000000000010d947 */ /* 0x000fec0003800000 */
.L_x_412:
[----:B------:R-:W-:-:S05]  /*9d40*/  VIADD R0, R17, 0xa ;  /* 0x0000000a11007836 */ /* 0x000fca0000000000 */
[----:B------:R-:W-:Y:S01]  /*9d50*/  SEL R0, R0, R17, P1 ;  /* 0x0000001100007207 */ /* 0x000fe20000800000 */
[----:B------:R-:W-:Y:S06]  /*9d60*/  BRA `(.L_x_413) ;  /* 0x0000000000047947 */ /* 0x000fec0003800000 */
.L_x_408:
[----:B------:R-:W-:-:S07]  /*9d70*/  VIADD R0, R17, 0x2710 ;  /* 0x0000271011007836 */ /* 0x000fce0000000000 */
.L_x_413:
[----:B------:R-:W-:Y:S05]  /*9d80*/  BSYNC.RECONVERGENT B0 ;  /* 0x0000000000007941 */ /* 0x000fea0003800200 */
.L_x_407:
[----:B------:R-:W-:Y:S01]  /*9d90*/  ISETP.NE.AND P1, PT, R46, UR4, PT ;  /* 0x000000042e007c0c */ /* 0x000fe2000bf25270 */
[----:B------:R-:W-:Y:S01]  /*9da0*/  BSSY.RECONVERGENT B0, `(.L_x_414) ;  /* 0x0000023000007945 */ /* 0x000fe20003800200 */
[----:B------:R-:W-:Y:S02]  /*9db0*/  SEL R18, R26, 0x2, P2 ;  /* 0x000000021a127807 */ /* 0x000fe40001000000 */
[----:B------:R-:W-:Y:S02]  /*9dc0*/  SEL R29, RZ, 0x1, P1 ;  /* 0x00000001ff1d7807 */ /* 0x000fe40000800000 */
[----:B------:R-:W-:Y:S02]  /*9dd0*/  ISETP.NE.AND P1, PT, R46, UR4, PT ;  /* 0x000000042e007c0c */ /* 0x000fe4000bf25270 */
[----:B------:R-:W-:Y:S02]  /*9de0*/  ISETP.NE.AND P5, PT, R6, UR4, PT ;  /* 0x0000000406007c0c */ /* 0x000fe4000bfa5270 */
[----:B------:R-:W-:-:S04]  /*9df0*/  ISETP.EQ.AND P1, PT, R46, UR5, P1 ;  /* 0x000000052e007c0c */ /* 0x000fc80008f22270 */
[----:B------:R-:W-:Y:S02]  /*9e00*/  SEL R22, RZ, 0x1, !P1 ;  /* 0x00000001ff167807 */ /* 0x000fe40004800000 */
[----:B------:R-:W-:Y:S02]  /*9e10*/  ISETP.NE.AND P1, PT, R52, UR4, PT ;  /* 0x0000000434007c0c */ /* 0x000fe4000bf25270 */
[----:B------:R-:W-:Y:S02]  /*9e20*/  IADD3 R33, PT, PT, R22, R81, R33 ;  /* 0x0000005116217210 */ /* 0x000fe40007ffe021 */
[----:B------:R-:W-:-:S05]  /*9e30*/  SEL R18, R85, R18, P1 ;  /* 0x0000001255127207 */ /* 0x000fca0000800000 */
[----:B------:R-:W-:-:S04]  /*9e40*/  IMAD.IADD R18, R29, 0x1, R18 ;  /* 0x000000011d127824 */ /* 0x000fc800078e0212 */
[----:B------:R-:W-:Y:S02]  /*9e50*/  VIADD R17, R18, 0x1 ;  /* 0x0000000112117836 */ /* 0x000fe40000000000 */
[----:B------:R-:W-:Y:S01]  /*9e60*/  @P5 IMAD.MOV R17, RZ, RZ, R18 ;  /* 0x000000ffff115224 */ /* 0x000fe200078e0212 */
[----:B------:R-:W-:Y:S01]  /*9e70*/  ISETP.NE.AND P5, PT, R6, UR4, PT ;  /* 0x0000000406007c0c */ /* 0x000fe2000bfa5270 */
[----:B------:R-:W-:-:S03]  /*9e80*/  VIADD R18, R33, 0x1 ;  /* 0x0000000121127836 */ /* 0x000fc60000000000 */
[----:B------:R-:W-:-:S13]  /*9e90*/  ISETP.EQ.AND P5, PT, R6, UR5, P5 ;  /* 0x0000000506007c0c */ /* 0x000fda000afa2270 */
        /* <DEDUP_REMOVED lines=10> */
.L_x_418:
[----:B------:R-:W-:Y:S05]  /*9f40*/  BSYNC.RECONVERGENT B1 ;  /* 0x0000000000017941 */ /* 0x000fea0003800200 */
.L_x_417:
[----:B------:R-:W-:Y:S05]  /*9f50*/  BRA `(.L_x_419) ;  /* 0x00000000000c7947 */ /* 0x000fea0003800000 */
.L_x_416:
[----:B------:R-:W-:-:S13]  /*9f60*/  ISETP.NE.AND P6, PT, R18, RZ, PT ;  /* 0x000000ff1200720c */ /* 0x000fda0003fc5270 */
[----:B------:R-:W-:Y:S01]  /*9f70*/  @!P6 VIADD R17, R0, 0x64 ;  /* 0x000000640011e836 */ /* 0x000fe20000000000 */
[----:B------:R-:W-:Y:S06]  /*9f80*/  @!P6 BRA `(.L_x_420) ;  /* 0x000000000010e947 */ /* 0x000fec0003800000 */
.L_x_419:
[----:B------:R-:W-:-:S05]  /*9f90*/  VIADD R17, R0, 0xa ;  /* 0x0000000a00117836 */ /* 0x000fca0000000000 */
[----:B------:R-:W-:Y:S01]  /*9fa0*/  SEL R17, R17, R0, P5 ;  /* 0x0000000011117207 */ /* 0x000fe20002800000 */
[----:B------:R-:W-:Y:S06]  /*9fb0*/  BRA `(.L_x_420) ;  /* 0x0000000000047947 */ /* 0x000fec0003800000 */
.L_x_415:
[----:B------:R-:W-:-:S07]  /*9fc0*/  VIADD R17, R0, 0x2710 ;  /* 0x0000271000117836 */ /* 0x000fce0000000000 */
.L_x_420:
[----:B------:R-:W-:Y:S05]  /*9fd0*/  BSYNC.RECONVERGENT B0 ;  /* 0x0000000000007941 */ /* 0x000fea0003800200 */
.L_x_414:
[----:B------:R-:W-:Y:S01]  /*9fe0*/  P2R R0, PR, RZ, 0x2 ;  /* 0x00000002ff007803 */ /* 0x000fe20000000000 */
[----:B------:R-:W-:Y:S01]  /*9ff0*/  BSSY.RECONVERGENT B0, `(.L_x_421) ;  /* 0x0000020000007945 */ /* 0x000fe20003800200 */
[----:B------:R-:W-:Y:S02]  /*a000*/  LOP3.LUT P1, RZ, R44, 0x20, RZ, 0xc0, !PT ;  /* 0x000000202cff7812 */ /* 0x000fe4000782c0ff */
[C---:B------:R-:W-:Y:S02]  /*a010*/  LOP3.LUT P5, RZ, R45.reuse, 0x1, RZ, 0xc0, !PT ;  /* 0x000000012dff7812 */ /* 0x040fe400078ac0ff */
[----:B------:R-:W-:-:S09]  /*a020*/  LOP3.LUT P6, RZ, R45, 0x100, RZ, 0xc0, !PT ;  /* 0x000001002dff7812 */ /* 0x000fd200078cc0ff */
[----:B------:R-:W-:Y:S02]  /*a030*/  @!P1 SEL R103, R26, 0x2, P5 ;  /* 0x000000021a679807 */ /* 0x000fe40002800000 */
[----:B------:R-:W-:Y:S02]  /*a040*/  ISETP.NE.AND P5, PT, R10, UR4, PT ;  /* 0x000000040a007c0c */ /* 0x000fe4000bfa5270 */
[----:B------:R-:W-:Y:S01]  /*a050*/  ISETP.NE.AND P1, PT, R0, RZ, PT ;  /* 0x000000ff0000720c */ /* 0x000fe20003f25270 */
[----:B------:R-:W-:Y:S02]  /*a060*/  IMAD.IADD R48, R48, 0x1, R103 ;  /* 0x0000000130307824 */ /* 0x000fe400078e0267 */
[----:B------:R-:W-:Y:S02]  /*a070*/  VIADD R0, R24, 0x1 ;  /* 0x0000000118007836 */ /* 0x000fe40000000000 */
[----:B------:R-:W-:Y:S02]  /*a080*/  @!P6 IMAD.MOV R0, RZ, RZ, R24 ;  /* 0x000000ffff00e224 */ /* 0x000fe400078e0218 */
[----:B------:R-:W-:-:S02]  /*a090*/  VIADD R18, R48, 0x1 ;  /* 0x0000000130127836 */ /* 0x000fc40000000000 */
[----:B------:R-:W-:Y:S02]  /*a0a0*/  VIADD R24, R0, 0x1 ;  /* 0x0000000100187836 */ /* 0x000fe40000000000 */
[----:B------:R-:W-:Y:S02]  /*a0b0*/  @P5 IMAD.MOV R18, RZ, RZ, R48 ;  /* 0x000000ffff125224 */ /* 0x000fe400078e0230 */
[----:B------:R-:W-:-:S03]  /*a0c0*/  @!P0 IMAD.MOV R24, RZ, RZ, R0 ;  /* 0x000000ffff188224 */ /* 0x000fc600078e0200 */
        /* <DEDUP_REMOVED lines=9> */
.L_x_425:
[----:B------:R-:W-:Y:S05]  /*a160*/  BSYNC.RECONVERGENT B1 ;  /* 0x0000000000017941 */ /* 0x000fea0003800200 */
.L_x_424:
[----:B------:R-:W-:Y:S05]  /*a170*/  BRA `(.L_x_426) ;  /* 0x00000000000c7947 */ /* 0x000fea0003800000 */
.L_x_423:
[----:B------:R-:W-:-:S13]  /*a180*/  ISETP.NE.AND P5, PT, R24, RZ, PT ;  /* 0x000000ff1800720c */ /* 0x000fda0003fa5270 */
[----:B------:R-:W-:Y:S01]  /*a190*/  @!P5 VIADD R0, R17, 0x64 ;  /* 0x000000641100d836 */ /* 0x000fe20000000000 */
[----:B------:R-:W-:Y:S06]  /*a1a0*/  @!P5 BRA `(.L_x_427) ;  /* 0x000000000010d947 */ /* 0x000fec0003800000 */
.L_x_426:
[----:B------:R-:W-:-:S05]  /*a1b0*/  VIADD R0, R17, 0xa ;  /* 0x0000000a11007836 */ /* 0x000fca0000000000 */
[----:B------:R-:W-:Y:S01]  /*a1c0*/  SEL R0, R0, R17, P0 ;  /* 0x0000001100007207 */ /* 0x000fe20000000000 */
[----:B------:R-:W-:Y:S06]  /*a1d0*/  BRA `(.L_x_427) ;  /* 0x0000000000047947 */ /* 0x000fec0003800000 */
.L_x_422:
[----:B------:R-:W-:-:S07]  /*a1e0*/  VIADD R0, R17, 0x2710 ;  /* 0x0000271011007836 */ /* 0x000fce0000000000 */
.L_x_427:
[----:B------:R-:W-:Y:S05]  /*a1f0*/  BSYNC.RECONVERGENT B0 ;  /* 0x0000000000007941 */ /* 0x000fea0003800200 */
.L_x_421:
[----:B------:R-:W-:Y:S01]  /*a200*/  LOP3.LUT P0, RZ, R45, 0x80, RZ, 0xc0, !PT ;  /* 0x000000802dff7812 */ /* 0x000fe2000780c0ff */
[----:B------:R-:W-:Y:S01]  /*a210*/  VIADD R17, R34, 0x1 ;  /* 0x0000000122117836 */ /* 0x000fe20000000000 */
[----:B------:R-:W-:Y:S01]  /*a220*/  ISETP.NE.AND P5, PT, R23, UR4, PT ;  /* 0x0000000417007c0c */ /* 0x000fe2000bfa5270 */
[----:B------:R-:W-:Y:S01]  /*a230*/  BSSY.RECONVERGENT B0, `(.L_x_428) ;  /* 0x000001d000007945 */ /* 0x000fe20003800200 */
[----:B------:R-:W-:-:S04]  /*a240*/  LOP3.LUT P6, RZ, R44, 0x10000, RZ, 0xc0, !PT ;  /* 0x000100002cff7812 */ /* 0x000fc800078cc0ff */
[----:B------:R-:W-:-:S05]  /*a250*/  @!P3 SEL R38, R26, 0x2, P6 ;  /* 0x000000021a26b807 */ /* 0x000fca0003000000 */
[----:B------:R-:W-:Y:S01]  /*a260*/  @!P0 IMAD.MOV R17, RZ, RZ, R34 ;  /* 0x000000ffff118224 */ /* 0x000fe200078e0222 */
[----:B------:R-:W-:-:S03]  /*a270*/  ISETP.NE.AND P0, PT, R23, UR4, PT ;  /* 0x0000000417007c0c */ /* 0x000fc6000bf05270 */
[----:B------:R-:W-:Y:S01]  /*a280*/  VIADD R18, R17, 0x1 ;  /* 0x0000000111127836 */ /* 0x000fe20000000000 */
[----:B------:R-:W-:Y:S02]  /*a290*/  SEL R24, RZ, 0x1, P0 ;  /* 0x00000001ff187807 */ /* 0x000fe40000000000 */
[----:B------:R-:W-:Y:S02]  /*a2a0*/  ISETP.EQ.AND P0, PT, R23, UR5, P5 ;  /* 0x0000000517007c0c */ /* 0x000fe4000af02270 */
[----:B------:R-:W-:-:S11]  /*a2b0*/  IADD3 R38, PT, PT, R27, R38, R24 ;  /* 0x000000261b267210 */ /* 0x000fd60007ffe018 */
[----:B------:R-:W-:Y:S01]  /*a2c0*/  @!P0 IMAD.MOV R18, RZ, RZ, R17 ;  /* 0x000000ffff128224 */ /* 0x000fe200078e0211 */
[----:B------:R-:W-:-:S03]  /*a2d0*/  ISETP.NE.AND P0, PT, R38, 0x4, PT ;  /* 0x000000042600780c */ /* 0x000fc60003f05270 */
[----:B------:R-:W-:-:S10]  /*a2e0*/  IMAD.IADD R25, R25, 0x1, R18 ;  /* 0x0000000119197824 */ /* 0x000fd400078e0212 */
        /* <DEDUP_REMOVED lines=8> */
.L_x_432:
[----:B------:R-:W-:Y:S05]  /*a370*/  BSYNC.RECONVERGENT B1 ;  /* 0x0000000000017941 */ /* 0x000fea0003800200 */
.L_x_431:
[----:B------:R-:W-:Y:S05]  /*a380*/  BRA `(.L_x_433) ;  /* 0x00000000000c7947 */ /* 0x000fea0003800000 */
.L_x_430:
[----:B------:R-:W-:-:S13]  /*a390*/  ISETP.NE.AND P3, PT, R25, RZ, PT ;  /* 0x000000ff1900720c */ /* 0x000fda0003f65270 */
[----:B------:R-:W-:Y:S01]  /*a3a0*/  @!P3 VIADD R17, R0, 0x64 ;  /* 0x000000640011b836 */ /* 0x000fe20000000000 */
[----:B------:R-:W-:Y:S06]  /*a3b0*/  @!P3 BRA `(.L_x_434) ;  /* 0x000000000010b947 */ /* 0x000fec0003800000 */
.L_x_433:
[----:B------:R-:W-:-:S05]  /*a3c0*/  VIADD R17, R0, 0xa ;  /* 0x0000000a00117836 */ /* 0x000fca0000000000 */
[----:B------:R-:W-:Y:S01]  /*a3d0*/  SEL R17, R17, R0, P0 ;  /* 0x0000000011117207 */ /* 0x000fe20000000000 */
[----:B------:R-:W-:Y:S06]  /*a3e0*/  BRA `(.L_x_434) ;  /* 0x0000000000047947 */ /* 0x000fec0003800000 */
.L_x_429:
[----:B------:R-:W-:-:S07]  /*a3f0*/  VIADD R17, R0, 0x2710 ;  /* 0x0000271000117836 */ /* 0x000fce0000000000 */
.L_x_434:
[----:B------:R-:W-:Y:S05]  /*a400*/  BSYNC.RECONVERGENT B0 ;  /* 0x0000000000007941 */ /* 0x000fea0003800200 */
.L_x_428:
[----:B------:R-:W-:Y:S01]  /*a410*/  ISETP.NE.AND P3, PT, R20, UR5, PT ;  /* 0x0000000514007c0c */ /* 0x000fe2000bf65270 */
[----:B------:R-:W-:Y:S01]  /*a420*/  @P2 VIADD R0, R91, 0x1 ;  /* 0x000000015b002836 */ /* 0x000fe20000000000 */
[----:B------:R-:W-:Y:S01]  /*a430*/  PLOP3.LUT P0, PT, PT, PT, PT, 0x8, 0x80 ;  /* 0x000000000080781c */ /* 0x000fe20003f0e170 */
[----:B------:R-:W-:Y:S01]  /*a440*/  BSSY.RECONVERGENT B0, `(.L_x_435) ;  /* 0x000001c000007945 */ /* 0x000fe20003800200 */
[----:B------:R-:W-:Y:S02]  /*a450*/  @P2 PLOP3.LUT P0, PT, P3, PT, PT, 0x80, 0x8 ;  /* 0x000000000008281c */ /* 0x000fe40001f0f070 */
[----:B------:R-:W-:Y:S02]  /*a460*/  LOP3.LUT P5, RZ, R44, 0x80000, RZ, 0xc0, !PT ;  /* 0x000800002cff7812 */ /* 0x000fe400078ac0ff */
[----:B------:R-:W-:Y:S02]  /*a470*/  ISETP.EQ.AND P1, PT, R52, UR5, P1 ;  /* 0x0000000534007c0c */ /* 0x000fe40008f22270 */
[----:B------:R-:W-:-:S02]  /*a480*/  @!P2 SEL R94, R26, 0x2, P5 ;  /* 0x000000021a5ea807 */ /* 0x000fc40002800000 */
[----:B------:R-:W-:Y:S02]  /*a490*/  SEL R23, RZ, 0x1, !P1 ;  /* 0x00000001ff177807 */ /* 0x000fe40004800000 */
        /* <DEDUP_REMOVED lines=13> */
.L_x_439:
[----:B------:R-:W-:Y:S05]  /*a570*/  BSYNC.RECONVERGENT B1 ;  /* 0x0000000000017941 */ /* 0x000fea0003800200 */
.L_x_438:
[----:B------:R-:W-:Y:S05]  /*a580*/  BRA `(.L_x_440) ;  /* 0x00000000000c7947 */ /* 0x000fea0003800000 */
.L_x_437:
[----:B------:R-:W-:-:S13]  /*a590*/  ISETP.NE.AND P1, PT, R0, RZ, PT ;  /* 0x000000ff0000720c */ /* 0x000fda0003f25270 */
[----:B------:R-:W-:Y:S01]  /*a5a0*/  @!P1 VIADD R0, R17, 0x64 ;  /* 0x0000006411009836 */ /* 0x000fe20000000000 */
[----:B------:R-:W-:Y:S06]  /*a5b0*/  @!P1 BRA `(.L_x_441) ;  /* 0x0000000000109947 */ /* 0x000fec0003800000 */
.L_x_440:
[----:B------:R-:W-:-:S05]  /*a5c0*/  VIADD R0, R17, 0xa ;  /* 0x0000000a11007836 */ /* 0x000fca0000000000 */
[----:B------:R-:W-:Y:S01]  /*a5d0*/  SEL R0, R0, R17, P0 ;  /* 0x0000001100007207 */ /* 0x000fe20000000000 */
[----:B------:R-:W-:Y:S06]  /*a5e0*/  BRA `(.L_x_441) ;  /* 0x0000000000047947 */ /* 0x000fec0003800000 */
.L_x_436:
[----:B------:R-:W-:-:S07]  /*a5f0*/  VIADD R0, R17, 0x2710 ;  /* 0x0000271011007836 */ /* 0x000fce0000000000 */
.L_x_441:
[----:B------:R-:W-:Y:S05]  /*a600*/  BSYNC.RECONVERGENT B0 ;  /* 0x0000000000007941 */ /* 0x000fea0003800200 */
.L_x_435:
[----:B------:R-:W-:Y:S01]  /*a610*/  P2R R17, PR, RZ, 0x20 ;  /* 0x00000020ff117803 */ /* 0x000fe20000000000 */
[----:B------:R-:W-:Y:S01]  /*a620*/  BSSY.RECONVERGENT B0, `(.L_x_442) ;  /* 0x0000028000007945 */ /* 0x000fe20003800200 */
[----:B------:R-:W-:Y:S02]  /*a630*/  LOP3.LUT P5, RZ, R44, 0x80000000, RZ, 0xc0, !PT ;  /* 0x800000002cff7812 */ /* 0x000fe400078ac0ff */
[C---:B------:R-:W-:Y:S02]  /*a640*/  ISETP.NE.AND P1, PT, R19.reuse, UR4, PT ;  /* 0x0000000413007c0c */ /* 0x040fe4000bf25270 */
[----:B------:R-:W-:Y:S02]  /*a650*/  PLOP3.LUT P0, PT, PT, PT, PT, 0x8, 0x80 ;  /* 0x000000000080781c */ /* 0x000fe40003f0e170 */
[----:B------:R-:W-:Y:S02]  /*a660*/  @P4 PLOP3.LUT P0, PT, P5, PT, PT, 0x80, 0x8 ;  /* 0x000000000008481c */ /* 0x000fe40002f0f070 */
[----:B------:R-:W-:-:S02]  /*a670*/  ISETP.EQ.AND P1, PT, R19, UR5, P1 ;  /* 0x0000000513007c0c */ /* 0x000fc40008f22270 */
[----:B------:R-:W-:Y:S02]  /*a680*/  ISETP.NE.AND P5, PT, R17, RZ, PT ;  /* 0x000000ff1100720c */ /* 0x000fe40003fa5270 */
[----:B------:R-:W-:Y:S02]  /*a690*/  SEL R19, RZ, 0x1, !P1 ;  /* 0x00000001ff137807 */ /* 0x000fe40004800000 */
[C---:B------:R-:W-:Y:S02]  /*a6a0*/  LOP3.LUT P3, RZ, R44.reuse, 0x100000, RZ, 0xc0, !PT ;  /* 0x001000002cff7812 */ /* 0x040fe4000786c0ff */
[----:B------:R-:W-:Y:S01]  /*a6b0*/  LOP3.LUT P2, RZ, R44, 0x4000000, RZ, 0xc0, !PT ;  /* 0x040000002cff7812 */ /* 0x000fe2000784c0ff */
[----:B------:R-:W-:Y:S01]  /*a6c0*/  @P4 VIADD R17, R19, 0x1 ;  /* 0x0000000113114836 */ /* 0x000fe20000000000 */
[----:B------:R-:W-:Y:S01]  /*a6d0*/  @!P4 SEL R92, R26, 0x2, P3 ;  /* 0x000000021a5cc807 */ /* 0x000fe20001800000 */
[--C-:B------:R-:W-:Y:S01]  /*a6e0*/  @P0 IMAD.MOV R17, RZ, RZ, R19.reuse ;  /* 0x000000ffff110224 */ /* 0x100fe200078e0213 */
[----:B------:R-:W-:Y:S01]  /*a6f0*/  ISETP.NE.AND P0, PT, R47, UR4, PT ;  /* 0x000000042f007c0c */ /* 0x000fe2000bf05270 */
[----:B------:R-:W-:-:S02]  /*a700*/  @!P4 IMAD.MOV.U32 R17, RZ, RZ, R19 ;  /* 0x000000ffff11c224 */ /* 0x000fc400078e0013 */
[----:B------:R-:W-:Y:S01]  /*a710*/  IMAD.IADD R92, R39, 0x1, R92 ;  /* 0x00000001275c7824 */ /* 0x000fe200078e025c */
[----:B------:R-:W-:Y:S01]  /*a720*/  ISETP.EQ.AND P0, PT, R47, UR5, P0 ;  /* 0x000000052f007c0c */ /* 0x000fe20008702270 */
[----:B------:R-:W-:Y:S02]  /*a730*/  IMAD.IADD R17, R3, 0x1, R17 ;  /* 0x0000000103117824 */ /* 0x000fe400078e0211 */
[----:B------:R-:W-:Y:S02]  /*a740*/  VIADD R22, R92, 0x1 ;  /* 0x000000015c167836 */ /* 0x000fe40000000000 */
[----:B------:R-:W-:Y:S02]  /*a750*/  @P2 IMAD.MOV R22, RZ, RZ, R92 ;  /* 0x000000ffff162224 */ /* 0x000fe400078e025c */
[----:B------:R-:W-:-:S06]  /*a760*/  VIADD R3, R17, 0x1 ;  /* 0x0000000111037836 */ /* 0x000fcc0000000000 */
        /* <DEDUP_REMOVED lines=10> */
.L_x_446:
[----:B------:R-:W-:Y:S05]  /*a810*/  BSYNC.RECONVERGENT B1 ;  /* 0x0000000000017941 */ /* 0x000fea0003800200 */
.L_x_445:
[----:B------:R-:W-:Y:S05]  /*a820*/  BRA `(.L_x_447) ;  /* 0x00000000000c7947 */ /* 0x000fea0003800000 */
.L_x_444:
[----:B------:R-:W-:-:S13]  /*a830*/  ISETP.NE.AND P1, PT, R3, RZ, PT ;  /* 0x000000ff0300720c */ /* 0x000fda0003f25270 */
[----:B------:R-:W-:Y:S01]  /*a840*/  @!P1 VIADD R3, R0, 0x64 ;  /* 0x0000006400039836 */ /* 0x000fe20000000000 */
[----:B------:R-:W-:Y:S06]  /*a850*/  @!P1 BRA `(.L_x_448) ;  /* 0x0000000000109947 */ /* 0x000fec0003800000 */
.L_x_447:
[----:B------:R-:W-:-:S05]  /*a860*/  VIADD R3, R0, 0xa ;  /* 0x0000000a00037836 */ /* 0x000fca0000000000 */
[----:B------:R-:W-:Y:S01]  /*a870*/  SEL R3, R3, R0, P0 ;  /* 0x0000000003037207 */ /* 0x000fe20000000000 */
[----:B------:R-:W-:Y:S06]  /*a880*/  BRA `(.L_x_448) ;  /* 0x0000000000047947 */ /* 0x000fec0003800000 */
.L_x_443:
[----:B------:R-:W-:-:S07]  /*a890*/  VIADD R3, R0, 0x2710 ;  /* 0x0000271000037836 */ /* 0x000fce0000000000 */
.L_x_448:
[----:B------:R-:W-:Y:S05]  /*a8a0*/  BSYNC.RECONVERGENT B0 ;  /* 0x0000000000007941 */ /* 0x000fea0003800200 */
.L_x_442:
[----:B------:R-:W-:Y:S01]  /*a8b0*/  LOP3.LUT P0, RZ, R45, 0x10, RZ, 0xc0, !PT ;  /* 0x000000102dff7812 */ /* 0x000fe2000780c0ff */
[----:B------:R-:W-:Y:S01]  /*a8c0*/  VIADD R17, R18, 0x1 ;  /* 0x0000000112117836 */ /* 0x000fe20000000000 */
[----:B------:R-:W-:Y:S01]  /*a8d0*/  LOP3.LUT P1, RZ, R44, 0x8000000, RZ, 0xc0, !PT ;  /* 0x080000002cff7812 */ /* 0x000fe2000782c0ff */
[----:B------:R-:W-:Y:S03]  /*a8e0*/  BSSY.RECONVERGENT B0, `(.L_x_449) ;  /* 0x0000017000007945 */ /* 0x000fe60003800200 */
[----:B------:R-:W-:Y:S02]  /*a8f0*/  SEL R0, R26, 0x2, P1 ;  /* 0x000000021a007807 */ /* 0x000fe40000800000 */
[----:B------:R-:W-:-:S04]  /*a900*/  @P6 SEL R0, RZ, 0x1, P1 ;  /* 0x00000001ff006807 */ /* 0x000fc80000800000 */
[----:B------:R-:W-:Y:S01]  /*a910*/  IADD3 R0, PT, PT, R24, R0, R83 ;  /* 0x0000000018007210 */ /* 0x000fe20007ffe053 */
        /* <DEDUP_REMOVED lines=10> */
.L_x_453:
[----:B------:R-:W-:Y:S05]  /*a9c0*/  BSYNC.RECONVERGENT B1 ;  /* 0x0000000000017941 */ /* 0x000fea0003800200 */
.L_x_452:
[----:B------:R-:W-:Y:S05]  /*a9d0*/  BRA `(.L_x_454) ;  /* 0x00000000000c7947 */ /* 0x000fea0003800000 */
.L_x_451:
[----:B------:R-:W-:-:S13]  /*a9e0*/  ISETP.NE.AND P1, PT, R17, RZ, PT ;  /* 0x000000ff1100720c */ /* 0x000fda0003f25270 */
[----:B------:R-:W-:Y:S01]  /*a9f0*/  @!P1 VIADD R0, R3, 0x64 ;  /* 0x0000006403009836 */ /* 0x000fe20000000000 */
[----:B------:R-:W-:Y:S06]  /*aa00*/  @!P1 BRA `(.L_x_455) ;  /* 0x0000000000109947 */ /* 0x000fec0003800000 */
.L_x_454:
[----:B------:R-:W-:-:S05]  /*aa10*/  VIADD R0, R3, 0xa ;  /* 0x0000000a03007836 */ /* 0x000fca0000000000 */
[----:B------:R-:W-:Y:S01]  /*aa20*/  SEL R0, R0, R3, P0 ;  /* 0x0000000300007207 */ /* 0x000fe20000000000 */
[----:B------:R-:W-:Y:S06]  /*aa30*/  BRA `(.L_x_455) ;  /* 0x0000000000047947 */ /* 0x000fec0003800000 */
.L_x_450:
[----:B------:R-:W-:-:S07]  /*aa40*/  VIADD R0, R3, 0x2710 ;  /* 0x0000271003007836 */ /* 0x000fce0000000000 */
.L_x_455:
[----:B------:R-:W-:Y:S05]  /*aa50*/  BSYNC.RECONVERGENT B0 ;  /* 0x0000000000007941 */ /* 0x000fea0003800200 */
.L_x_449:
[----:B------:R-:W-:Y:S01]  /*aa60*/  LOP3.LUT P1, RZ, R45, 0x8, RZ, 0xc0, !PT ;  /* 0x000000082dff7812 */ /* 0x000fe2000782c0ff */
[----:B------:R-:W-:Y:S01]  /*aa70*/  VIADD R17, R91, 0x1 ;  /* 0x000000015b117836 */ /* 0x000fe20000000000 */
[----:B------:R-:W-:Y:S01]  /*aa80*/  ISETP.NE.AND P0, PT, R20, UR4, PT ;  /* 0x0000000414007c0c */ /* 0x000fe2000bf05270 */
[----:B------:R-:W-:Y:S01]  /*aa90*/  BSSY.RECONVERGENT B0, `(.L_x_456) ;  /* 0x000001c000007945 */ /* 0x000fe20003800200 */
[----:B------:R-:W-:Y:S02]  /*aaa0*/  LOP3.LUT P2, RZ, R44, 0x8000, RZ, 0xc0, !PT ;  /* 0x000080002cff7812 */ /* 0x000fe4000784c0ff */
[----:B------:R-:W-:Y:S02]  /*aab0*/  ISETP.EQ.AND P0, PT, R20, UR5, P0 ;  /* 0x0000000514007c0c */ /* 0x000fe40008702270 */
[----:B------:R-:W-:Y:S02]  /*aac0*/  SEL R3, R26, 0x2, P2 ;  /* 0x000000021a037807 */ /* 0x000fe40001000000 */
[----:B------:R-:W-:-:S03]  /*aad0*/  @P5 SEL R3, RZ, 0x1, P2 ;  /* 0x00000001ff035807 */ /* 0x000fc60001000000 */
[----:B------:R-:W-:Y:S01]  /*aae0*/  @!P1 IMAD.MOV R17, RZ, RZ, R91 ;  /* 0x000000ffff119224 */ /* 0x000fe200078e025b */
[----:B------:R-:W-:-:S03]  /*aaf0*/  IADD3 R3, PT, PT, R30, R3, R85 ;  /* 0x000000031e037210 */ /* 0x000fc60007ffe055 */
[----:B------:R-:W-:Y:S02]  /*ab00*/  VIADD R18, R17, 0x1 ;  /* 0x0000000111127836 */ /* 0x000fe40000000000 */
        /* <DEDUP_REMOVED lines=11> */
.L_x_460:
[----:B------:R-:W-:Y:S05]  /*abc0*/  BSYNC.RECONVERGENT B1 ;  /* 0x0000000000017941 */ /* 0x000fea0003800200 */
.L_x_459:
[----:B------:R-:W-:Y:S05]  /*abd0*/  BRA `(.L_x_461) ;  /* 0x00000000000c7947 */ /* 0x000fea0003800000 */
.L_x_458:
[----:B------:R-:W-:-:S13]  /*abe0*/  ISETP.NE.AND P1, PT, R18, RZ, PT ;  /* 0x000000ff1200720c */ /* 0x000fda0003f25270 */
[----:B------:R-:W-:Y:S01]  /*abf0*/  @!P1 VIADD R3, R0, 0x64 ;  /* 0x0000006400039836 */ /* 0x000fe20000000000 */
[----:B------:R-:W-:Y:S06]  /*ac00*/  @!P1 BRA `(.L_x_462) ;  /* 0x0000000000109947 */ /* 0x000fec0003800000 */
.L_x_461:
[----:B------:R-:W-:-:S05]  /*ac10*/  VIADD R3, R0, 0xa ;  /* 0x0000000a00037836 */ /* 0x000fca0000000000 */
[----:B------:R-:W-:Y:S01]  /*ac20*/  SEL R3, R3, R0, P0 ;  /* 0x0000000003037207 */ /* 0x000fe20000000000 */
[----:B------:R-:W-:Y:S06]  /*ac30*/  BRA `(.L_x_462) ;  /* 0x0000000000047947 */ /* 0x000fec0003800000 */
.L_x_457:
[----:B------:R-:W-:-:S07]  /*ac40*/  VIADD R3, R0, 0x2710 ;  /* 0x0000271000037836 */ /* 0x000fce0000000000 */
.L_x_462:
[----:B------:R-:W-:Y:S05]  /*ac50*/  BSYNC.RECONVERGENT B0 ;  /* 0x0000000000007941 */ /* 0x000fea0003800200 */
.L_x_456:
[C---:B------:R-:W-:Y:S01]  /*ac60*/  LOP3.LUT P0, RZ, R44.reuse, 0x200000, RZ, 0xc0, !PT ;  /* 0x002000002cff7812 */ /* 0x040fe2000780c0ff */
[----:B------:R-:W-:Y:S01]  /*ac70*/  VIADD R17, R19, 0x1 ;  /* 0x0000000113117836 */ /* 0x000fe20000000000 */
[----:B------:R-:W-:Y:S01]  /*ac80*/  LOP3.LUT P1, RZ, R44, 0x2000000, RZ, 0xc0, !PT ;  /* 0x020000002cff7812 */ /* 0x000fe2000782c0ff */
[----:B------:R-:W-:Y:S01]  /*ac90*/  BSSY.RECONVERGENT B0, `(.L_x_463) ;  /* 0x000001e000007945 */ /* 0x000fe20003800200 */
[----:B------:R-:W-:Y:S02]  /*aca0*/  @!P3 SEL R70, R26, 0x2, P0 ;  /* 0x000000021a46b807 */ /* 0x000fe40000000000 */
[----:B------:R-:W-:Y:S02]  /*acb0*/  LOP3.LUT P2, RZ, R45, 0x200, RZ, 0xc0, !PT ;  /* 0x000002002dff7812 */ /* 0x000fe4000784c0ff */
[----:B------:R-:W-:Y:S01]  /*acc0*/  ISETP.NE.AND P0, PT, R53, UR4, PT ;  /* 0x0000000435007c0c */ /* 0x000fe2000bf05270 */
[----:B------:R-:W-:-:S03]  /*acd0*/  IMAD.IADD R70, R87, 0x1, R70 ;  /* 0x0000000157467824 */ /* 0x000fc600078e0246 */
[----:B------:R-:W-:Y:S01]  /*ace0*/  ISETP.EQ.AND P0, PT, R53, UR5, P0 ;  /* 0x0000000535007c0c */ /* 0x000fe20008702270 */
[----:B------:R-:W-:Y:S02]  /*acf0*/  VIADD R0, R70, 0x1 ;  /* 0x0000000146007836 */ /* 0x000fe40000000000 */
[----:B------:R-:W-:-:S04]  /*ad00*/  @P1 IMAD.MOV R0, RZ, RZ, R70 ;  /* 0x000000ffff001224 */ /* 0x000fc800078e0246 */
[----:B------:R-:W-:Y:S01]  /*ad10*/  @!P2 IMAD.MOV R17, RZ, RZ, R19 ;  /* 0x000000ffff11a224 */ /* 0x000fe200078e0213 */
[----:B------:R-:W-:-:S03]  /*ad20*/  ISETP.NE.AND P1, PT, R0, 0x4, PT ;  /* 0x000000040000780c */ /* 0x000fc60003f25270 */
[----:B------:R-:W-:-:S04]  /*ad30*/  IMAD.IADD R17, R86, 0x1, R17 ;  /* 0x0000000156117824 */ /* 0x000fc800078e0211 */
[----:B------:R-:W-:Y:S02]  /*ad40*/  VIADD R18, R17, 0x1 ;  /* 0x0000000111127836 */ /* 0x000fe40000000000 */
[----:B------:R-:W-:-:S04]  /*ad50*/  @!P0 IMAD.MOV R18, RZ, RZ, R17 ;  /* 0x000000ffff128224 */ /* 0x000fc800078e0211 */
        /* <DEDUP_REMOVED lines=8> */
.L_x_467:
[----:B------:R-:W-:Y:S05]  /*ade0*/  BSYNC.RECONVERGENT B1 ;  /* 0x0000000000017941 */ /* 0x000fea0003800200 */
.L_x_466:
[----:B------:R-:W-:Y:S05]  /*adf0*/  BRA `(.L_x_468) ;  /* 0x00000000000c7947 */ /* 0x000fea0003800000 */
.L_x_465:
[----:B------:R-:W-:-:S13]  /*ae00*/  ISETP.NE.AND P1, PT, R18, RZ, PT ;  /* 0x000000ff1200720c */ /* 0x000fda0003f25270 */
[----:B------:R-:W-:Y:S01]  /*ae10*/  @!P1 VIADD R0, R3, 0x64 ;  /* 0x0000006403009836 */ /* 0x000fe20000000000 */
[----:B------:R-:W-:Y:S06]  /*ae20*/  @!P1 BRA `(.L_x_469) ;  /* 0x0000000000109947 */ /* 0x000fec0003800000 */
.L_x_468:
[----:B------:R-:W-:-:S05]  /*ae30*/  VIADD R0, R3, 0xa ;  /* 0x0000000a03007836 */ /* 0x000fca0000000000 */
[----:B------:R-:W-:Y:S01]  /*ae40*/  SEL R0, R0, R3, P0 ;  /* 0x0000000300007207 */ /* 0x000fe20000000000 */
[----:B------:R-:W-:Y:S06]  /*ae50*/  BRA `(.L_x_469) ;  /* 0x0000000000047947 */ /* 0x000fec0003800000 */
.L_x_464:
[----:B------:R-:W-:-:S07]  /*ae60*/  VIADD R0, R3, 0x2710 ;  /* 0x0000271003007836 */ /* 0x000fce0000000000 */
.L_x_469:
[----:B------:R-:W-:Y:S05]  /*ae70*/  BSYNC.RECONVERGENT B0 ;  /* 0x0000000000007941 */ /* 0x000fea0003800200 */
.L_x_463:
[C---:B------:R-:W-:Y:S01]  /*ae80*/  LOP3.LUT P2, RZ, R44.reuse, 0x4000, RZ, 0xc0, !PT ;  /* 0x000040002cff7812 */ /* 0x040fe2000784c0ff */
[----:B------:R-:W-:Y:S01]  /*ae90*/  UIADD3 UR7, UPT, UPT, UR7, 0xa8, URZ ;  /* 0x000000a807077890 */ /* 0x000fe2000fffe0ff */
[----:B------:R-:W-:Y:S01]  /*aea0*/  LOP3.LUT P3, RZ, R44, 0x400000, RZ, 0xc0, !PT ;  /* 0x004000002cff7812 */ /* 0x000fe2000786c0ff */
[----:B------:R-:W-:Y:S01]  /*aeb0*/  BSSY.RECONVERGENT B0, `(.L_x_470) ;  /* 0x000001f000007945 */ /* 0x000fe20003800200 */
[C---:B------:R-:W-:Y:S02]  /*aec0*/  LOP3.LUT P4, RZ, R45.reuse, 0x400, RZ, 0xc0, !PT ;  /* 0x000004002dff7812 */ /* 0x040fe4000788c0ff */
[----:B------:R-:W-:Y:S02]  /*aed0*/  LOP3.LUT P0, RZ, R45, 0x2000, RZ, 0xc0, !PT ;  /* 0x000020002dff7812 */ /* 0x000fe4000780c0ff */
[----:B------:R-:W-:Y:S02]  /*aee0*/  PLOP3.LUT P1, PT, PT, PT, PT, 0x8, 0x80 ;  /* 0x000000000080781c */ /* 0x000fe40003f2e170 */
[----:B------:R-:W-:-:S03]  /*aef0*/  ISETP.EQ.AND P0, PT, R16, UR5, P0 ;  /* 0x0000000510007c0c */ /* 0x000fc60008702270 */
[----:B------:R-:W-:Y:S02]  /*af00*/  @!P2 SEL R93, R26, 0x2, P3 ;  /* 0x000000021a5da807 */ /* 0x000fe40001800000 */
[----:B------:R-:W-:Y:S02]  /*af10*/  @P2 PLOP3.LUT P1, PT, P4, PT, PT, 0x80, 0x8 ;  /* 0x000000000008281c */ /* 0x000fe4000272f070 */
[----:B------:R-:W-:Y:S02]  /*af20*/  IADD3 R93, PT, PT, R35, R93, R21 ;  /* 0x0000005d235d7210 */ /* 0x000fe40007ffe015 */
[----:B------:R-:W-:Y:S02]  /*af30*/  SEL R3, RZ, 0x1, !P0 ;  /* 0x00000001ff037807 */ /* 0x000fe40004000000 */
[----:B------:R-:W-:-:S03]  /*af40*/  ISETP.NE.AND P0, PT, R93, 0x4, PT ;  /* 0x000000045d00780c */ /* 0x000fc60003f05270 */
[----:B------:R-:W-:-:S04]  /*af50*/  @P2 VIADD R16, R3, 0x1 ;  /* 0x0000000103102836 */ /* 0x000fc80000000000 */
[----:B------:R-:W-:-:S04]  /*af60*/  @P1 IMAD.MOV R16, RZ, RZ, R3 ;  /* 0x000000ffff101224 */ /* 0x000fc800078e0203 */
[----:B------:R-:W-:-:S05]  /*af70*/  @P2 IMAD.MOV.U32 R3, RZ, RZ, R16 ;  /* 0x000000ffff032224 */ /* 0x000fca00078e0010 */
        /* <DEDUP_REMOVED lines=9> */
.L_x_474:
[----:B------:R-:W-:Y:S05]  /*b010*/  BSYNC.RECONVERGENT B1 ;  /* 0x0000000000017941 */ /* 0x000fea0003800200 */
.L_x_473:
[----:B------:R-:W-:Y:S05]  /*b020*/  BRA `(.L_x_475) ;  /* 0x00000000000c7947 */ /* 0x000fea0003800000 */
.L_x_472:
[----:B------:R-:W-:-:S13]  /*b030*/  ISETP.NE.AND P1, PT, R3, RZ, PT ;  /* 0x000000ff0300720c */ /* 0x000fda0003f25270 */
[----:B------:R-:W-:Y:S01]  /*b040*/  @!P1 VIADD R47, R0, 0x64 ;  /* 0x00000064002f9836 */ /* 0x000fe20000000000 */
[----:B------:R-:W-:Y:S06]  /*b050*/  @!P1 BRA `(.L_x_476) ;  /* 0x0000000000109947 */ /* 0x000fec0003800000 */
.L_x_475:
[----:B------:R-:W-:-:S05]  /*b060*/  VIADD R47, R0, 0xa ;  /* 0x0000000a002f7836 */ /* 0x000fca0000000000 */
[----:B------:R-:W-:Y:S01]  /*b070*/  SEL R47, R47, R0, P0 ;  /* 0x000000002f2f7207 */ /* 0x000fe20000000000 */
[----:B------:R-:W-:Y:S06]  /*b080*/  BRA `(.L_x_476) ;  /* 0x0000000000047947 */ /* 0x000fec0003800000 */
.L_x_471:
[----:B------:R-:W-:-:S07]  /*b090*/  VIADD R47, R0, 0x2710 ;  /* 0x00002710002f7836 */ /* 0x000fce0000000000 */
.L_x_476:
[----:B------:R-:W-:Y:S05]  /*b0a0*/  BSYNC.RECONVERGENT B0 ;  /* 0x0000000000007941 */ /* 0x000fea0003800200 */
.L_x_470:
[----:B------:R0:W5:Y:S01]  /*b0b0*/  LDL.64 R16, [R1+0x30] ;  /* 0x0000300001107983 */ /* 0x0001620000100a00 */
[----:B------:R-:W-:Y:S01]  /*b0c0*/  IMAD.MOV.U32 R0, RZ, RZ, -0x80000000 ;  /* 0x80000000ff007424 */ /* 0x000fe200078e00ff */
[----:B------:R-:W-:Y:S01]  /*b0d0*/  USEL UR6, UR6, 0x2, !UP0 ;  /* 0x0000000206067887 */ /* 0x000fe2000c000000 */
[----:B------:R-:W-:Y:S01]  /*b0e0*/  UMOV UR4, URZ ;  /* 0x000000ff00047c82 */ /* 0x000fe20008000000 */
[----:B------:R-:W-:-:S10]  /*b0f0*/  UMOV UR8, UR7 ;  /* 0x0000000700087c82 */ /* 0x000fd40008000000 */
.L_x_959:
[----:B------:R-:W2:Y:S04]  /*b100*/  LDL.64 R18, [R1+0x40] ;  /* 0x0000400001127983 */ /* 0x000ea80000100a00 */
[----:B------:R-:W3:Y:S04]  /*b110*/  LDL.64 R20, [R1+0x48] ;  /* 0x0000480001147983 */ /* 0x000ee80000100a00 */
[----:B------:R-:W4:Y:S04]  /*b120*/  LDL.64 R22, [R1+0x50] ;  /* 0x0000500001167983 */ /* 0x000f280000100a00 */
        /* <DEDUP_REMOVED lines=10> */
[----:B------:R-:W4:Y:S04]  /*b1d0*/  LDL R3, [R1+0x3c] ;  /* 0x00003c0001037983 */ /* 0x000f280000100800 */
[----:B------:R-:W-:Y:S04]  /*b1e0*/  STL.64 [R1+0xa8], R14 ;  /* 0x0000a80e01007387 */ /* 0x000fe80000100a00 */
[----:B------:R-:W-:Y:S04]  /*b1f0*/  STL.64 [R1+0xb0], R12 ;  /* 0x0000b00c01007387 */ /* 0x000fe80000100a00 */
[----:B------:R-:W-:Y:S04]  /*b200*/  STL.64 [R1+0xb8], R8 ;  /* 0x0000b80801007387 */ /* 0x000fe80000100a00 */
[----:B------:R-:W-:Y:S04]  /*b210*/  STL.64 [R1+0xc0], R6 ;  /* 0x0000c00601007387 */ /* 0x000fe80000100a00 */
[----:B------:R-:W-:Y:S04]  /*b220*/  STL.64 [R1+0xc8], R4 ;  /* 0x0000c80401007387 */ /* 0x000fe80000100a00 */
[----:B------:R-:W-:Y:S04]  /*b230*/  STL.64 [R1+0xd0], R10 ;  /* 0x0000d00a01007387 */ /* 0x000fe80000100a00 */
[----:B-----5:R-:W-:Y:S04]  /*b240*/  STL.64 [R1+0xd8], R16 ;  /* 0x0000d81001007387 */ /* 0x020fe80000100a00 */
[----:B--2---:R1:W-:Y:S04]  /*b250*/  STL.64 [R1+0xe8], R18 ;  /* 0x0000e81201007387 */ /* 0x0043e80000100a00 */
[----:B---3--:R-:W-:Y:S04]  /*b260*/  STL.64 [R1+0xf0], R20 ;  /* 0x0000f01401007387 */ /* 0x008fe80000100a00 */
[----:B----4-:R-:W-:Y:S04]  /*b270*/  STL.64 [R1+0xf8], R22 ;  /* 0x0000f81601007387 */ /* 0x010fe80000100a00 */
[----:B------:R-:W-:Y:S04]  /*b280*/  STL.64 [R1+0x100], R24 ;  /* 0x0001001801007387 */ /* 0x000fe80000100a00 */
        /* <DEDUP_REMOVED lines=9> */
[----:B------:R2:W-:Y:S04]  /*b320*/  STL.64 [R1+0xe0], R2 ;  /* 0x0000e00201007387 */ /* 0x0005e80000100a00 */
[----:B-1----:R-:W3:Y:S01]  /*b330*/  LDL R18, [UR8+0x8c] ;  /* 0x00008c08ff127983 */ /* 0x002ee20008100800 */
[----:B------:R-:W-:Y:S01]  /*b340*/  UIADD3 UR4, UPT, UPT, UR4, 0x1, URZ ;  /* 0x0000000104047890 */ /* 0x000fe2000fffe0ff */
[----:B------:R-:W-:Y:S04]  /*b350*/  BSSY.RECONVERGENT B1, `(.L_x_477) ;  /* 0x0000952000017945 */ /* 0x000fe80003800200 */
[----:B------:R-:W-:Y:S01]  /*b360*/  BSSY.RELIABLE B0, `(.L_x_478) ;  /* 0x000001a000007945 */ /* 0x000fe20003800100 */
[----:B------:R-:W-:Y:S01]  /*b370*/  UISETP.NE.AND UP0, UPT, UR4, 0x7, UPT ;  /* 0x000000070400788c */ /* 0x000fe2000bf05270 */
[----:B--2---:R-:W-:Y:S01]  /*b380*/  IMAD.MOV.U32 R3, RZ, RZ, 0x23 ;  /* 0x00000023ff037424 */ /* 0x004fe200078e00ff */
[----:B---3--:R-:W-:-:S13]  /*b390*/  ISETP.NE.AND P0, PT, R18, RZ, PT ;  /* 0x000000ff1200720c */ /* 0x008fda0003f05270 */
[----:B------:R-:W-:Y:S05]  /*b3a0*/  @!P0 BRA `(.L_x_479) ;  /* 0x0000000000548947 */ /* 0x000fea0003800000 */
[----:B------:R-:W2:Y:S02]  /*b3b0*/  LDL R3, [UR8+0x70] ;  /* 0x00007008ff037983 */ /* 0x000ea40008100800 */
[----:B--2---:R-:W-:Y:S01]  /*b3c0*/  ISETP.NE.AND P0, PT, R3, RZ, PT ;  /* 0x000000ff0300720c */ /* 0x004fe20003f05270 */
[----:B------:R-:W-:-:S12]  /*b3d0*/  IMAD.MOV.U32 R3, RZ, RZ, 0x1c ;  /* 0x0000001cff037424 */ /* 0x000fd800078e00ff */
        /* <DEDUP_REMOVED lines=13> */
[----:B------:R-:W2:Y:S02]  /*b4b0*/  LDL R3, [UR8] ;  /* 0x00000008ff037983 */ /* 0x000ea40008100800 */
[----:B--2---:R-:W-:-:S13]  /*b4c0*/  ISETP.NE.AND P0, PT, R3, RZ, PT ;  /* 0x000000ff0300720c */ /* 0x004fda0003f05270 */
[----:B------:R-:W-:Y:S05]  /*b4d0*/  @P0 BREAK.RELIABLE B0 ;  /* 0x0000000000000942 */ /* 0x000fea0003800100 */
[----:B------:R-:W-:Y:S05]  /*b4e0*/  @P0 BRA `(.L_x_480) ;  /* 0x0000009000e00947 */ /* 0x000fea0003800000 */
[----:B------:R-:W-:-:S07]  /*b4f0*/  IMAD.MOV.U32 R3, RZ, RZ, RZ ;  /* 0x000000ffff037224 */ /* 0x000fce00078e00ff */
.L_x_479:
[----:B------:R-:W-:Y:S05]  /*b500*/  BSYNC.RELIABLE B0 ;  /* 0x0000000000007941 */ /* 0x000fea0003800100 */
.L_x_478:
[----:B------:R-:W-:Y:S01]  /*b510*/  LEA R3, R3, UR8, 0x2 ;  /* 0x0000000803037c11 */ /* 0x000fe2000f8e10ff */
[----:B------:R-:W-:-:S05]  /*b520*/  IMAD.U32 R24, RZ, RZ, UR5 ;  /* 0x00000005ff187e24 */ /* 0x000fca000f8e00ff */
[----:B------:R1:W-:Y:S04]  /*b530*/  STL [R3], R24 ;  /* 0x0000001803007387 */ /* 0x0003e80000100800 */
[----:B------:R-:W2:Y:S04]  /*b540*/  LDL.64 R32, [R1+0xa8] ;  /* 0x0000a80001207983 */ /* 0x000ea80000100a00 */
[----:B------:R-:W3:Y:S04]  /*b550*/  LDL.64 R26, [R1+0xb0] ;  /* 0x0000b000011a7983 */ /* 0x000ee80000100a00 */
[----:B------:R-:W4:Y:S04]  /*b560*/  LDL.64 R28, [R1+0xd0] ;  /* 0x0000d000011c7983 */ /* 0x000f280000100a00 */
[----:B------:R-:W5:Y:S04]  /*b570*/  LDL.64 R30, [R1+0xe8] ;  /* 0x0000e800011e7983 */ /* 0x000f680000100a00 */
[----:B------:R-:W5:Y:S04]  /*b580*/  LDL.64 R22, [R1+0x108] ;  /* 0x0001080001167983 */ /* 0x000f680000100a00 */
[----:B------:R-:W5:Y:S04]  /*b590*/  LDL.64 R20, [R1+0x120] ;  /* 0x0001200001147983 */ /* 0x000f680000100a00 */
[----:B------:R-:W5:Y:S01]  /*b5a0*/  LDL.64 R18, [R1+0x140] ;  /* 0x0001400001127983 */ /* 0x000f620000100a00 */
[----:B------:R-:W-:Y:S01]  /*b5b0*/  LOP3.LUT R44, R44, 0xfffffffd, RZ, 0xc0, !PT ;  /* 0xfffffffd2c2c7812 */ /* 0x000fe200078ec0ff */
[----:B------:R-:W-:Y:S01]  /*b5c0*/  BSSY.RECONVERGENT B2, `(.L_x_481) ;  /* 0x0000041000027945 */ /* 0x000fe20003800200 */
[----:B------:R-:W-:-:S02]  /*b5d0*/  LOP3.LUT R45, R45, 0xfffffffe, RZ, 0xc0, !PT ;  /* 0xfffffffe2d2d7812 */ /* 0x000fc400078ec0ff */
[----:B--2---:R-:W-:Y:S02]  /*b5e0*/  ISETP.NE.AND P6, PT, R33, UR5, PT ;  /* 0x0000000521007c0c */ /* 0x004fe4000bfc5270 */
[C---:B------:R-:W-:Y:S02]  /*b5f0*/  ISETP.NE.AND P0, PT, R32.reuse, UR5, PT ;  /* 0x0000000520007c0c */ /* 0x040fe4000bf05270 */
[----:B---3--:R-:W-:Y:S02]  /*b600*/  ISETP.NE.AND P5, PT, R27, UR5, PT ;  /* 0x000000051b007c0c */ /* 0x008fe4000bfa5270 */
[----:B------:R-:W-:Y:S02]  /*b610*/  ISETP.NE.AND P1, PT, R32, UR6, PT ;  /* 0x0000000620007c0c */ /* 0x000fe4000bf25270 */
[----:B----4-:R-:W-:Y:S02]  /*b620*/  ISETP.NE.AND P4, PT, R28, UR5, PT ;  /* 0x000000051c007c0c */ /* 0x010fe4000bf85270 */
[----:B-1----:R-:W-:-:S02]  /*b630*/  SEL R3, RZ, 0x1, P1 ;  /* 0x00000001ff037807 */ /* 0x002fc40000800000 */
[----:B------:R-:W-:Y:S01]  /*b640*/  ISETP.NE.AND P2, PT, R33, UR6, P6 ;  /* 0x0000000621007c0c */ /* 0x000fe2000b745270 */
[----:B------:R-:W-:Y:S01]  /*b650*/  @!P6 IMAD.MOV.U32 R32, RZ, RZ, 0x2 ;  /* 0x00000002ff20e424 */ /* 0x000fe200078e00ff */
[----:B------:R-:W-:Y:S01]  /*b660*/  @P6 LOP3.LUT R44, R44, 0x2, RZ, 0xfc, !PT ;  /* 0x000000022c2c6812 */ /* 0x000fe200078efcff */
[----:B------:R-:W-:Y:S01]  /*b670*/  @P6 VIADD R24, R3, 0x1 ;  /* 0x0000000103186836 */ /* 0x000fe20000000000 */
[----:B------:R-:W-:Y:S02]  /*b680*/  @P6 PLOP3.LUT P3, PT, P0, PT, PT, 0x80, 0x8 ;  /* 0x000000000008681c */ /* 0x000fe4000076f070 */
[----:B------:R-:W-:Y:S02]  /*b690*/  LOP3.LUT R44, R44, 0xffdfffff, RZ, 0xc0, !PT ;  /* 0xffdfffff2c2c7812 */ /* 0x000fe400078ec0ff */
[----:B------:R-:W-:Y:S02]  /*b6a0*/  ISETP.NE.AND P1, PT, R27, UR6, PT ;  /* 0x000000061b007c0c */ /* 0x000fe4000bf25270 */
[----:B------:R-:W-:-:S02]  /*b6b0*/  @P5 LOP3.LUT R44, R44, 0x200000, RZ, 0xfc, !PT ;  /* 0x002000002c2c5812 */ /* 0x000fc400078efcff */
[----:B------:R-:W-:Y:S01]  /*b6c0*/  @P6 SEL R27, RZ, 0x1, P3 ;  /* 0x00000001ff1b6807 */ /* 0x000fe20001800000 */
[--C-:B------:R-:W-:Y:S01]  /*b6d0*/  @P2 IMAD.MOV R24, RZ, RZ, R3.reuse ;  /* 0x000000ffff182224 */ /* 0x100fe200078e0203 */
[----:B------:R-:W-:Y:S01]  /*b6e0*/  @!P6 PLOP3.LUT P3, PT, P0, PT, PT, 0x80, 0x8 ;  /* 0x000000000008e81c */ /* 0x000fe2000076f070 */
[----:B------:R-:W-:Y:S01]  /*b6f0*/  @!P6 IMAD.MOV.U32 R24, RZ, RZ, R3 ;  /* 0x000000ffff18e224 */ /* 0x000fe200078e0003 */
[----:B------:R-:W-:Y:S02]  /*b700*/  LOP3.LUT R44, R44, 0xfffffdff, RZ, 0xc0, !PT ;  /* 0xfffffdff2c2c7812 */ /* 0x000fe400078ec0ff */
[----:B------:R-:W-:Y:S02]  /*b710*/  ISETP.NE.AND P2, PT, R26, UR6, PT ;  /* 0x000000061a007c0c */ /* 0x000fe4000bf45270 */
[----:B------:R-:W-:Y:S02]  /*b720*/  @P4 LOP3.LUT R44, R44, 0x200, RZ, 0xfc, !PT ;  /* 0x000002002c2c4812 */ /* 0x000fe400078efcff */
[----:B-----5:R-:W-:-:S02]  /*b730*/  ISETP.NE.AND P0, PT, R31, UR5, PT ;  /* 0x000000051f007c0c */ /* 0x020fc4000bf05270 */
[----:B------:R-:W-:Y:S02]  /*b740*/  LOP3.LUT R44, R44, 0xfffdffff, RZ, 0xc0, !PT ;  /* 0xfffdffff2c2c7812 */ /* 0x000fe400078ec0ff */
[----:B------:R-:W-:Y:S02]  /*b750*/  SEL R40, RZ, 0x1, P2 ;  /* 0x00000001ff287807 */ /* 0x000fe40001000000 */
[----:B------:R-:W-:Y:S02]  /*b760*/  @P3 LOP3.LUT R44, R44, 0x20000, RZ, 0xfc, !PT ;  /* 0x000200002c2c3812 */ /* 0x000fe400078efcff */
[----:B------:R-:W-:Y:S02]  /*b770*/  ISETP.NE.AND P3, PT, R26, UR5, PT ;  /* 0x000000051a007c0c */ /* 0x000fe4000bf65270 */
[----:B------:R-:W-:Y:S02]  /*b780*/  SEL R41, RZ, 0x1, P1 ;  /* 0x00000001ff297807 */ /* 0x000fe40000800000 */
[----:B------:R-:W-:-:S02]  /*b790*/  LOP3.LUT P2, RZ, R44, 0x20000, RZ, 0xc0, !PT ;  /* 0x000200002cff7812 */ /* 0x000fc4000784c0ff */
[----:B------:R-:W-:Y:S02]  /*b7a0*/  ISETP.NE.AND P1, PT, R22, UR5, PT ;  /* 0x0000000516007c0c */ /* 0x000fe4000bf25270 */
[----:B------:R-:W-:Y:S02]  /*b7b0*/  SEL R25, RZ, 0x3, P5 ;  /* 0x00000003ff197807 */ /* 0x000fe40002800000 */
[----:B------:R-:W-:Y:S02]  /*b7c0*/  @!P6 SEL R27, R32, 0x1, !P2 ;  /* 0x00000001201be807 */ /* 0x000fe40005000000 */
[----:B------:R-:W-:Y:S01]  /*b7d0*/  ISETP.NE.AND P2, PT, R21, UR5, PT ;  /* 0x0000000515007c0c */ /* 0x000fe2000bf45270 */
[----:B------:R-:W-:Y:S01]  /*b7e0*/  @!P4 VIADD R25, R25, 0x3 ;  /* 0x000000031919c836 */ /* 0x000fe20000000000 */
[----:B------:R-:W-:Y:S02]  /*b7f0*/  LOP3.LUT R44, R44, 0xffffefff, RZ, 0xc0, !PT ;  /* 0xffffefff2c2c7812 */ /* 0x000fe400078ec0ff */
[----:B------:R-:W-:Y:S01]  /*b800*/  SEL R42, RZ, 0x1, P3 ;  /* 0x00000001ff2a7807 */ /* 0x000fe20001800000 */
[----:B------:R-:W-:Y:S01]  /*b810*/  @!P0 VIADD R25, R25, 0x3 ;  /* 0x0000000319198836 */ /* 0x000fe20000000000 */
[----:B------:R-:W-:-:S02]  /*b820*/  @P3 LOP3.LUT R44, R44, 0x1000, RZ, 0xfc, !PT ;  /* 0x000010002c2c3812 */ /* 0x000fc400078efcff */
[----:B------:R-:W-:Y:S01]  /*b830*/  SEL R43, RZ, 0x1, P5 ;  /* 0x00000001ff2b7807 */ /* 0x000fe20002800000 */
[----:B------:R-:W-:Y:S01]  /*b840*/  @!P1 VIADD R25, R25, 0x3 ;  /* 0x0000000319199836 */ /* 0x000fe20000000000 */
[----:B------:R-:W-:Y:S02]  /*b850*/  LOP3.LUT R44, R44, 0xf7ffffff, RZ, 0xc0, !PT ;  /* 0xf7ffffff2c2c7812 */ /* 0x000fe400078ec0ff */
[----:B------:R-:W-:Y:S01]  /*b860*/  IADD3 R27, PT, PT, R43, R27, R42 ;  /* 0x0000001b2b1b7210 */ /* 0x000fe20007ffe02a */
[----:B------:R-:W-:Y:S01]  /*b870*/  @!P2 VIADD R25, R25, 0x3 ;  /* 0x000000031919a836 */ /* 0x000fe20000000000 */
[----:B------:R-:W-:Y:S02]  /*b880*/  @P2 LOP3.LUT R44, R44, 0x8000000, RZ, 0xfc, !PT ;  /* 0x080000002c2c2812 */ /* 0x000fe400078efcff */
[----:B------:R-:W-:Y:S02]  /*b890*/  ISETP.NE.AND P2, PT, R18, UR5, PT ;  /* 0x0000000512007c0c */ /* 0x000fe4000bf45270 */
[----:B------:R-:W-:-:S11]  /*b8a0*/  IADD3 R24, PT, PT, R41, R24, R40 ;  /* 0x0000001829187210 */ /* 0x000fd60007ffe028 */
[----:B------:R-:W-:Y:S01]  /*b8b0*/  @P2 LOP3.LUT R45, R45, 0x1, RZ, 0xfc, !PT ;  /* 0x000000012d2d2812 */ /* 0x000fe200078efcff */
[----:B------:R-:W-:Y:S01]  /*b8c0*/  @!P2 VIADD R25, R25, 0x3 ;  /* 0x000000031919a836 */ /* 0x000fe20000000000 */
        /* <DEDUP_REMOVED lines=9> */
.L_x_483:
[----:B------:R-:W-:-:S13]  /*b960*/  ISETP.NE.AND P3, PT, R24, RZ, PT ;  /* 0x000000ff1800720c */ /* 0x000fda0003f65270 */
[----:B------:R-:W-:Y:S05]  /*b970*/  @P3 BRA `(.L_x_484) ;  /* 0x00000000000c3947 */ /* 0x000fea0003800000 */
[----:B------:R-:W-:Y:S01]  /*b980*/  VIADD R32, R25, 0x64 ;  /* 0x0000006419207836 */ /* 0x000fe20000000000 */
[----:B------:R-:W-:Y:S06]  /*b990*/  BRA `(.L_x_485) ;  /* 0x00000000000c7947 */ /* 0x000fec0003800000 */
.L_x_482:
[----:B------:R-:W-:-:S13]  /*b9a0*/  ISETP.EQ.AND P2, PT, R24, RZ, PT ;  /* 0x000000ff1800720c */ /* 0x000fda0003f42270 */
.L_x_484:
[----:B------:R-:W-:-:S05]  /*b9b0*/  VIADD R32, R25, 0xa ;  /* 0x0000000a19207836 */ /* 0x000fca0000000000 */
[----:B------:R-:W-:-:S07]  /*b9c0*/  SEL R32, R32, R25, P2 ;  /* 0x0000001920207207 */ /* 0x000fce0001000000 */
.L_x_485:
[----:B------:R-:W-:Y:S05]  /*b9d0*/  BSYNC.RECONVERGENT B2 ;  /* 0x0000000000027941 */ /* 0x000fea0003800200 */
.L_x_481:
[----:B------:R-:W2:Y:S01]  /*b9e0*/  LDL.64 R34, [R1+0xb8] ;  /* 0x0000b80001227983 */ /* 0x000ea20000100a00 */
[----:B------:R-:W-:Y:S02]  /*b9f0*/  LOP3.LUT P3, RZ, R44, 0x1000, RZ, 0xc0, !PT ;  /* 0x000010002cff7812 */ /* 0x000fe4000786c0ff */
[----:B------:R-:W-:-:S04]  /*ba00*/  ISETP.NE.AND P2, PT, R33, UR6, PT ;  /* 0x0000000621007c0c */ /* 0x000fc8000bf45270 */
[----:B------:R-:W-:-:S07]  /*ba10*/  SEL R46, RZ, 0x1, P2 ;  /* 0x00000001ff2e7807 */ /* 0x000fce0001000000 */
[----:B------:R-:W-:Y:S01]  /*ba20*/  @!P3 IMAD.MOV.U32 R25, RZ, RZ, 0x2 ;  /* 0x00000002ff19b424 */ /* 0x000fe200078e00ff */
[----:B------:R-:W-:-:S04]  /*ba30*/  @P3 SEL R26, RZ, 0x1, P6 ;  /* 0x00000001ff1a3807 */ /* 0x000fc80003000000 */
[----:B------:R-:W-:Y:S01]  /*ba40*/  @!P3 SEL R26, R25, 0x1, !P6 ;  /* 0x00000001191ab807 */ /* 0x000fe20007000000 */
[----:B------:R-:W-:Y:S01]  /*ba50*/  IMAD.MOV.U32 R27, RZ, RZ, R46 ;  /* 0x000000ffff1b7224 */ /* 0x000fe200078e002e */
[----:B------:R-:W-:Y:S01]  /*ba60*/  LOP3.LUT R44, R44, 0xfbffffff, RZ, 0xc0, !PT ;  /* 0xfbffffff2c2c7812 */ /* 0x000fe200078ec0ff */
[----:B------:R-:W-:Y:S02]  /*ba70*/  BSSY.RECONVERGENT B2, `(.L_x_486) ;  /* 0x000001b000027945 */ /* 0x000fe40003800200 */
[----:B------:R-:W-:Y:S01]  /*ba80*/  @P3 IMAD.IADD R27, R40, 0x1, R27 ;  /* 0x00000001281b3824 */ /* 0x000fe200078e021b */
[----:B--2---:R-:W-:-:S04]  /*ba90*/  ISETP.NE.AND P6, PT, R34, UR5, PT ;  /* 0x0000000522007c0c */ /* 0x004fc8000bfc5270 */
[----:B------:R-:W-:Y:S02]  /*baa0*/  SEL R25, RZ, 0x1, P6 ;  /* 0x00000001ff197807 */ /* 0x000fe40003000000 */
[----:B------:R-:W-:Y:S02]  /*bab0*/  ISETP.NE.AND P2, PT, R34, UR6, PT ;  /* 0x0000000622007c0c */ /* 0x000fe4000bf45270 */
[----:B------:R-:W-:Y:S02]  /*bac0*/  IADD3 R26, PT, PT, R25, R26, R43 ;  /* 0x0000001a191a7210 */ /* 0x000fe40007ffe02b */
[----:B------:R-:W-:Y:S02]  /*bad0*/  SEL R24, RZ, 0x1, P2 ;  /* 0x00000001ff187807 */ /* 0x000fe40001000000 */
[----:B------:R-:W-:Y:S02]  /*bae0*/  ISETP.NE.AND P2, PT, R26, 0x4, PT ;  /* 0x000000041a00780c */ /* 0x000fe40003f45270 */
[----:B------:R-:W-:-:S11]  /*baf0*/  @P6 LOP3.LUT R44, R44, 0x4000000, RZ, 0xfc, !PT ;  /* 0x040000002c2c6812 */ /* 0x000fd600078efcff */
        /* <DEDUP_REMOVED lines=9> */
.L_x_490:
[----:B------:R-:W-:Y:S05]  /*bb90*/  BSYNC.RECONVERGENT B3 ;  /* 0x0000000000037941 */ /* 0x000fea0003800200 */
.L_x_489:
[----:B------:R-:W-:Y:S05]  /*bba0*/  BRA `(.L_x_491) ;  /* 0x00000000000c7947 */ /* 0x000fea0003800000 */
.L_x_488:
[----:B------:R-:W-:-:S13]  /*bbb0*/  ISETP.NE.AND P3, PT, R27, RZ, PT ;  /* 0x000000ff1b00720c */ /* 0x000fda0003f65270 */
[----:B------:R-:W-:Y:S01]  /*bbc0*/  @!P3 VIADD R27, R32, 0x64 ;  /* 0x00000064201bb836 */ /* 0x000fe20000000000 */
[----:B------:R-:W-:Y:S06]  /*bbd0*/  @!P3 BRA `(.L_x_492) ;  /* 0x000000000010b947 */ /* 0x000fec0003800000 */
.L_x_491:
[----:B------:R-:W-:-:S05]  /*bbe0*/  VIADD R27, R32, 0xa ;  /* 0x0000000a201b7836 */ /* 0x000fca0000000000 */
[----:B------:R-:W-:Y:S01]  /*bbf0*/  SEL R27, R27, R32, P2 ;  /* 0x000000201b1b7207 */ /* 0x000fe20001000000 */
[----:B------:R-:W-:Y:S06]  /*bc00*/  BRA `(.L_x_492) ;  /* 0x0000000000047947 */ /* 0x000fec0003800000 */
.L_x_487:
[----:B------:R-:W-:-:S07]  /*bc10*/  VIADD R27, R32, 0x2710 ;  /* 0x00002710201b7836 */ /* 0x000fce0000000000 */
.L_x_492:
[----:B------:R-:W-:Y:S05]  /*bc20*/  BSYNC.RECONVERGENT B2 ;  /* 0x0000000000027941 */ /* 0x000fea0003800200 */
.L_x_486:
[----:B------:R-:W-:Y:S01]  /*bc30*/  @!P5 IMAD.MOV.U32 R32, RZ, RZ, 0x2 ;  /* 0x00000002ff20d424 */ /* 0x000fe200078e00ff */
[----:B------:R-:W-:Y:S01]  /*bc40*/  LOP3.LUT P2, RZ, R44, 0x1000, RZ, 0xc0, !PT ;  /* 0x000010002cff7812 */ /* 0x000fe2000784c0ff */
[----:B------:R-:W-:Y:S01]  /*bc50*/  @P5 IMAD.MOV.U32 R26, RZ, RZ, R42 ;  /* 0x000000ffff1a5224 */ /* 0x000fe200078e002a */
[----:B------:R-:W-:Y:S01]  /*bc60*/  LOP3.LUT R45, R45, 0xffffffbf, RZ, 0xc0, !PT ;  /* 0xffffffbf2d2d7812 */ /* 0x000fe200078ec0ff */
[----:B------:R-:W-:Y:S01]  /*bc70*/  BSSY.RECONVERGENT B2, `(.L_x_493) ;  /* 0x000001f000027945 */ /* 0x000fe20003800200 */
[----:B------:R-:W-:Y:S02]  /*bc80*/  @!P5 SEL R26, R32, 0x1, !P2 ;  /* 0x00000001201ad807 */ /* 0x000fe40005000000 */
[----:B------:R-:W-:-:S04]  /*bc90*/  ISETP.NE.AND P2, PT, R35, UR5, PT ;  /* 0x0000000523007c0c */ /* 0x000fc8000bf45270 */
[----:B------:R-:W-:-:S04]  /*bca0*/  SEL R48, RZ, 0x1, P2 ;  /* 0x00000001ff307807 */ /* 0x000fc80001000000 */
[----:B------:R-:W-:-:S05]  /*bcb0*/  IADD3 R32, PT, PT, R48, R26, R25 ;  /* 0x0000001a30207210 */ /* 0x000fca0007ffe019 */
[----:B------:R-:W-:Y:S02]  /*bcc0*/  @P2 LOP3.LUT R45, R45, 0x40, RZ, 0xfc, !PT ;  /* 0x000000402d2d2812 */ /* 0x000fe400078efcff */
[----:B------:R-:W-:Y:S02]  /*bcd0*/  ISETP.NE.AND P2, PT, R35, UR6, PT ;  /* 0x0000000623007c0c */ /* 0x000fe4000bf45270 */
[----:B------:R-:W-:Y:S02]  /*bce0*/  LOP3.LUT R45, R45, 0xffffffef, RZ, 0xc0, !PT ;  /* 0xffffffef2d2d7812 */ /* 0x000fe400078ec0ff */
[----:B------:R-:W-:-:S09]  /*bcf0*/  SEL R49, RZ, 0x1, P2 ;  /* 0x00000001ff317807 */ /* 0x000fd20001000000 */
[----:B------:R-:W-:Y:S02]  /*bd00*/  @P2 LOP3.LUT R45, R45, 0x10, RZ, 0xfc, !PT ;  /* 0x000000102d2d2812 */ /* 0x000fe400078efcff */
[----:B------:R-:W-:-:S13]  /*bd10*/  ISETP.NE.AND P2, PT, R32, 0x4, PT ;  /* 0x000000042000780c */ /* 0x000fda0003f45270 */
[----:B------:R-:W-:Y:S05]  /*bd20*/  @!P2 BRA `(.L_x_494) ;  /* 0x000000000048a947 */ /* 0x000fea0003800000 */
[----:B------:R-:W-:Y:S01]  /*bd30*/  ISETP.NE.AND P3, PT, R32, 0x3, PT ;  /* 0x000000032000780c */ /* 0x000fe20003f65270 */
[----:B------:R-:W-:Y:S01]  /*bd40*/  @P5 IMAD.IADD R26, R40, 0x1, R41 ;  /* 0x00000001281a5824 */ /* 0x000fe200078e0229 */
[----:B------:R-:W-:Y:S01]  /*bd50*/  PLOP3.LUT P2, PT, PT, PT, PT, 0x8, 0x80 ;  /* 0x000000000080781c */ /* 0x000fe20003f4e170 */
[----:B------:R-:W-:-:S05]  /*bd60*/  @!P5 IMAD.MOV.U32 R26, RZ, RZ, R40 ;  /* 0x000000ffff1ad224 */ /* 0x000fca00078e0028 */
[----:B------:R-:W-:-:S05]  /*bd70*/  IADD3 R26, PT, PT, R49, R26, R24 ;  /* 0x0000001a311a7210 */ /* 0x000fca0007ffe018 */
[----:B------:R-:W-:Y:S05]  /*bd80*/  @!P3 BRA `(.L_x_495) ;  /* 0x000000000018b947 */ /* 0x000fea0003800000 */
[----:B------:R-:W-:Y:S01]  /*bd90*/  ISETP.NE.AND P3, PT, R32, 0x2, PT ;  /* 0x000000022000780c */ /* 0x000fe20003f65270 */
[----:B------:R-:W-:-:S12]  /*bda0*/  BSSY.RECONVERGENT B3, `(.L_x_496) ;  /* 0x0000003000037945 */ /* 0x000fd80003800200 */
[----:B------:R-:W-:Y:S05]  /*bdb0*/  @P3 BRA `(.L_x_497) ;  /* 0x0000000000043947 */ /* 0x000fea0003800000 */
[----:B------:R-:W-:-:S13]  /*bdc0*/  ISETP.EQ.AND P2, PT, R26, RZ, PT ;  /* 0x000000ff1a00720c */ /* 0x000fda0003f42270 */
.L_x_497:
[----:B------:R-:W-:Y:S05]  /*bdd0*/  BSYNC.RECONVERGENT B3 ;  /* 0x0000000000037941 */ /* 0x000fea0003800200 */
.L_x_496:
[----:B------:R-:W-:Y:S05]  /*bde0*/  BRA `(.L_x_498) ;  /* 0x00000000000c7947 */ /* 0x000fea0003800000 */
.L_x_495:
[----:B------:R-:W-:-:S13]  /*bdf0*/  ISETP.NE.AND P3, PT, R26, RZ, PT ;  /* 0x000000ff1a00720c */ /* 0x000fda0003f65270 */
[----:B------:R-:W-:Y:S01]  /*be00*/  @!P3 VIADD R34, R27, 0x64 ;  /* 0x000000641b22b836 */ /* 0x000fe20000000000 */
[----:B------:R-:W-:Y:S06]  /*be10*/  @!P3 BRA `(.L_x_499) ;  /* 0x000000000010b947 */ /* 0x000fec0003800000 */
.L_x_498:
[----:B------:R-:W-:-:S05]  /*be20*/  VIADD R26, R27, 0xa ;  /* 0x0000000a1b1a7836 */ /* 0x000fca0000000000 */
[----:B------:R-:W-:Y:S01]  /*be30*/  SEL R34, R26, R27, P2 ;  /* 0x0000001b1a227207 */ /* 0x000fe20001000000 */
[----:B------:R-:W-:Y:S06]  /*be40*/  BRA `(.L_x_499) ;  /* 0x0000000000047947 */ /* 0x000fec0003800000 */
.L_x_494:
[----:B------:R-:W-:-:S07]  /*be50*/  VIADD R34, R27, 0x2710 ;  /* 0x000027101b227836 */ /* 0x000fce0000000000 */
.L_x_499:
[----:B------:R-:W-:Y:S05]  /*be60*/  BSYNC.RECONVERGENT B2 ;  /* 0x0000000000027941 */ /* 0x000fea0003800200 */
.L_x_493:
[----:B------:R-:W2:Y:S01]  /*be70*/  LDL.64 R36, [R1+0xc0] ;  /* 0x0000c00001247983 */ /* 0x000ea20000100a00 */
[----:B------:R-:W-:Y:S01]  /*be80*/  @!P6 IMAD.MOV.U32 R32, RZ, RZ, 0x2 ;  /* 0x00000002ff20e424 */ /* 0x000fe200078e00ff */
[----:B------:R-:W-:Y:S01]  /*be90*/  LOP3.LUT R45, R45, 0xfffffffb, RZ, 0xc0, !PT ;  /* 0xfffffffb2d2d7812 */ /* 0x000fe200078ec0ff */
[----:B------:R-:W-:Y:S01]  /*bea0*/  @P6 IMAD.MOV.U32 R27, RZ, RZ, R43 ;  /* 0x000000ffff1b6224 */ /* 0x000fe200078e002b */
[----:B------:R-:W-:Y:S01]  /*beb0*/  BSSY.RECONVERGENT B2, `(.L_x_500) ;  /* 0x0000021000027945 */ /* 0x000fe20003800200 */
[----:B------:R-:W-:Y:S01]  /*bec0*/  @P6 IMAD.IADD R26, R41, 0x1, R24 ;  /* 0x00000001291a6824 */ /* 0x000fe200078e0218 */
[----:B------:R-:W-:Y:S01]  /*bed0*/  @!P6 SEL R27, R32, 0x1, !P5 ;  /* 0x00000001201be807 */ /* 0x000fe20006800000 */
[----:B------:R-:W-:-:S04]  /*bee0*/  @!P6 IMAD.MOV.U32 R26, RZ, RZ, R41 ;  /* 0x000000ffff1ae224 */ /* 0x000fc800078e0029 */
[----:B------:R-:W-:Y:S02]  /*bef0*/  IMAD.IADD R27, R48, 0x1, R27 ;  /* 0x00000001301b7824 */ /* 0x000fe400078e021b */
[----:B------:R-:W-:Y:S02]  /*bf00*/  IMAD.IADD R26, R49, 0x1, R26 ;  /* 0x00000001311a7824 */ /* 0x000fe400078e021a */
[----:B------:R-:W-:Y:S02]  /*bf10*/  VIADD R33, R27, 0x1 ;  /* 0x000000011b217836 */ /* 0x000fe40000000000 */
[----:B------:R-:W-:Y:S01]  /*bf20*/  VIADD R32, R26, 0x1 ;  /* 0x000000011a207836 */ /* 0x000fe20000000000 */
[----:B--2---:R-:W-:-:S13]  /*bf30*/  ISETP.NE.AND P2, PT, R36, UR5, PT ;  /* 0x0000000524007c0c */ /* 0x004fda000bf45270 */
[----:B------:R-:W-:Y:S01]  /*bf40*/  @P2 LOP3.LUT R45, R45, 0x4, RZ, 0xfc, !PT ;  /* 0x000000042d2d2812 */ /* 0x000fe200078efcff */
[----:B------:R-:W-:Y:S01]  /*bf50*/  @P2 IMAD.MOV R33, RZ, RZ, R27 ;  /* 0x000000ffff212224 */ /* 0x000fe200078e021b */
[----:B------:R-:W-:Y:S02]  /*bf60*/  ISETP.NE.AND P2, PT, R36, UR6, PT ;  /* 0x0000000624007c0c */ /* 0x000fe4000bf45270 */
[----:B------:R-:W-:-:S11]  /*bf70*/  LOP3.LUT R45, R45, 0xfffffff7, RZ, 0xc0, !PT ;  /* 0xfffffff72d2d7812 */ /* 0x000fd600078ec0ff */
[----:B------:R-:W-:Y:S01]  /*bf80*/  @P2 LOP3.LUT R45, R45, 0x8, RZ, 0xfc, !PT ;  /* 0x000000082d2d2812 */ /* 0x000fe200078efcff */
[----:B------:R-:W-:Y:S01]  /*bf90*/  @P2 IMAD.MOV R32, RZ, RZ, R26 ;  /* 0x000000ffff202224 */ /* 0x000fe200078e021a */
        /* <DEDUP_REMOVED lines=9> */
.L_x_504:
[----:B------:R-:W-:Y:S05]  /*c030*/  BSYNC.RECONVERGENT B3 ;  /* 0x0000000000037941 */ /* 0x000fea0003800200 */
.L_x_503:
[----:B------:R-:W-:Y:S05]  /*c040*/  BRA `(.L_x_505) ;  /* 0x00000000000c7947 */ /* 0x000fea0003800000 */
.L_x_502:
[----:B------:R-:W-:-:S13]  /*c050*/  ISETP.NE.AND P3, PT, R32, RZ, PT ;  /* 0x000000ff2000720c */ /* 0x000fda0003f65270 */
[----:B------:R-:W-:Y:S01]  /*c060*/  @!P3 VIADD R33, R34, 0x64 ;  /* 0x000000642221b836 */ /* 0x000fe20000000000 */
[----:B------:R-:W-:Y:S06]  /*c070*/  @!P3 BRA `(.L_x_506) ;  /* 0x000000000010b947 */ /* 0x000fec0003800000 */
.L_x_505:
[----:B------:R-:W-:-:S05]  /*c080*/  VIADD R27, R34, 0xa ;  /* 0x0000000a221b7836 */ /* 0x000fca0000000000 */
[----:B------:R-:W-:Y:S01]  /*c090*/  SEL R33, R27, R34, P2 ;  /* 0x000000221b217207 */ /* 0x000fe20001000000 */
[----:B------:R-:W-:Y:S06]  /*c0a0*/  BRA `(.L_x_506) ;  /* 0x0000000000047947 */ /* 0x000fec0003800000 */
.L_x_501:
[----:B------:R-:W-:-:S07]  /*c0b0*/  VIADD R33, R34, 0x2710 ;  /* 0x0000271022217836 */ /* 0x000fce0000000000 */
.L_x_506:
[----:B------:R-:W-:Y:S05]  /*c0c0*/  BSYNC.RECONVERGENT B2 ;  /* 0x0000000000027941 */ /* 0x000fea0003800200 */
.L_x_500:
[----:B------:R-:W2:Y:S01]  /*c0d0*/  LDL.64 R34, [R1+0xc8] ;  /* 0x0000c80001227983 */ /* 0x000ea20000100a00 */
[----:B------:R-:W-:-:S04]  /*c0e0*/  ISETP.NE.AND P2, PT, R37, UR6, PT ;  /* 0x0000000625007c0c */ /* 0x000fc8000bf45270 */
[----:B------:R-:W-:Y:S02]  /*c0f0*/  SEL R52, RZ, 0x1, P2 ;  /* 0x00000001ff347807 */ /* 0x000fe40001000000 */
[----:B------:R-:W-:Y:S02]  /*c100*/  SEL R51, RZ, 0x1, P4 ;  /* 0x00000001ff337807 */ /* 0x000fe40002000000 */
[----:B------:R-:W-:Y:S02]  /*c110*/  LOP3.LUT R44, R44, 0xffffffdf, RZ, 0xc0, !PT ;  /* 0xffffffdf2c2c7812 */ /* 0x000fe400078ec0ff */
[----:B------:R-:W-:Y:S01]  /*c120*/  LOP3.LUT R45, R45, 0xfffffbff, RZ, 0xc0, !PT ;  /* 0xfffffbff2d2d7812 */ /* 0x000fe200078ec0ff */
[----:B------:R-:W-:Y:S01]  /*c130*/  BSSY.RECONVERGENT B2, `(.L_x_507) ;  /* 0x000002c000027945 */ /* 0x000fe20003800200 */
[----:B--2---:R-:W-:Y:S02]  /*c140*/  ISETP.NE.AND P2, PT, R35, UR6, PT ;  /* 0x0000000623007c0c */ /* 0x004fe4000bf45270 */
[----:B------:R-:W-:-:S02]  /*c150*/  ISETP.NE.AND P5, PT, R34, UR5, PT ;  /* 0x0000000522007c0c */ /* 0x000fc4000bfa5270 */
[----:B------:R-:W-:Y:S02]  /*c160*/  SEL R26, RZ, 0x1, P2 ;  /* 0x00000001ff1a7807 */ /* 0x000fe40001000000 */
[----:B------:R-:W-:-:S09]  /*c170*/  ISETP.NE.AND P2, PT, R34, UR6, P5 ;  /* 0x0000000622007c0c */ /* 0x000fd2000af45270 */
[----:B------:R-:W-:-:S04]  /*c180*/  @P5 VIADD R27, R52, 0x1 ;  /* 0x00000001341b5836 */ /* 0x000fc80000000000 */
[----:B------:R-:W-:Y:S01]  /*c190*/  @P2 IMAD.MOV R27, RZ, RZ, R52 ;  /* 0x000000ffff1b2224 */ /* 0x000fe200078e0234 */
[----:B------:R-:W-:-:S04]  /*c1a0*/  ISETP.NE.AND P2, PT, R37, UR5, PT ;  /* 0x0000000525007c0c */ /* 0x000fc8000bf45270 */
[----:B------:R-:W-:Y:S01]  /*c1b0*/  @P5 PLOP3.LUT P3, PT, P2, PT, PT, 0x80, 0x8 ;  /* 0x000000000008581c */ /* 0x000fe2000176f070 */
[----:B------:R-:W-:-:S03]  /*c1c0*/  @!P5 IMAD.MOV.U32 R36, RZ, RZ, 0x2 ;  /* 0x00000002ff24d424 */ /* 0x000fc600078e00ff */
[----:B------:R-:W-:Y:S02]  /*c1d0*/  @P5 SEL R32, RZ, 0x1, P3 ;  /* 0x00000001ff205807 */ /* 0x000fe40001800000 */
[----:B------:R-:W-:Y:S02]  /*c1e0*/  @!P5 PLOP3.LUT P3, PT, P2, PT, PT, 0x80, 0x8 ;  /* 0x000000000008d81c */ /* 0x000fe4000176f070 */
[----:B------:R-:W-:Y:S02]  /*c1f0*/  ISETP.NE.AND P2, PT, R28, UR6, PT ;  /* 0x000000061c007c0c */ /* 0x000fe4000bf45270 */
[----:B------:R-:W-:Y:S02]  /*c200*/  ISETP.NE.AND P6, PT, R35, UR5, PT ;  /* 0x0000000523007c0c */ /* 0x000fe4000bfc5270 */
[----:B------:R-:W-:Y:S02]  /*c210*/  @!P5 SEL R32, R36, 0x1, !P3 ;  /* 0x000000012420d807 */ /* 0x000fe40005800000 */
[----:B------:R-:W-:-:S04]  /*c220*/  SEL R50, RZ, 0x1, P6 ;  /* 0x00000001ff327807 */ /* 0x000fc80003000000 */
[----:B------:R-:W-:Y:S02]  /*c230*/  IADD3 R32, PT, PT, R51, R32, R50 ;  /* 0x0000002033207210 */ /* 0x000fe40007ffe032 */
[----:B------:R-:W-:Y:S02]  /*c240*/  @P5 LOP3.LUT R44, R44, 0x20, RZ, 0xfc, !PT ;  /* 0x000000202c2c5812 */ /* 0x000fe400078efcff */
[----:B------:R-:W-:Y:S02]  /*c250*/  @P2 LOP3.LUT R45, R45, 0x400, RZ, 0xfc, !PT ;  /* 0x000004002d2d2812 */ /* 0x000fe400078efcff */
[----:B------:R-:W-:Y:S02]  /*c260*/  SEL R53, RZ, 0x1, P2 ;  /* 0x00000001ff357807 */ /* 0x000fe40001000000 */
[----:B------:R-:W-:Y:S02]  /*c270*/  ISETP.NE.AND P2, PT, R32, 0x4, PT ;  /* 0x000000042000780c */ /* 0x000fe40003f45270 */
[----:B------:R-:W-:-:S04]  /*c280*/  LOP3.LUT R44, R44, 0xfffffffb, RZ, 0xc0, !PT ;  /* 0xfffffffb2c2c7812 */ /* 0x000fc800078ec0ff */
[----:B------:R-:W-:-:S04]  /*c290*/  @P3 LOP3.LUT R44, R44, 0x4, RZ, 0xfc, !PT ;  /* 0x000000042c2c3812 */ /* 0x000fc800078efcff */
[----:B------:R-:W-:-:S04]  /*c2a0*/  LOP3.LUT R44, R44, 0xffffdfff, RZ, 0xc0, !PT ;  /* 0xffffdfff2c2c7812 */ /* 0x000fc800078ec0ff */
[----:B------:R-:W-:Y:S01]  /*c2b0*/  @P6 LOP3.LUT R44, R44, 0x2000, RZ, 0xfc, !PT ;  /* 0x000020002c2c6812 */ /* 0x000fe200078efcff */
[----:B------:R-:W-:Y:S06]  /*c2c0*/  @!P2 BRA `(.L_x_508) ;  /* 0x000000000044a947 */ /* 0x000fec0003800000 */
        /* <DEDUP_REMOVED lines=9> */
.L_x_511:
[----:B------:R-:W-:Y:S05]  /*c360*/  BSYNC.RECONVERGENT B3 ;  /* 0x0000000000037941 */ /* 0x000fea0003800200 */
.L_x_510:
[----:B------:R-:W-:Y:S05]  /*c370*/  BRA `(.L_x_512) ;  /* 0x00000000000c7947 */ /* 0x000fea0003800000 */
.L_x_509:
[----:B------:R-:W-:-:S13]  /*c380*/  ISETP.NE.AND P3, PT, R27, RZ, PT ;  /* 0x000000ff1b00720c */ /* 0x000fda0003f65270 */
[----:B------:R-:W-:Y:S01]  /*c390*/  @!P3 VIADD R28, R33, 0x64 ;  /* 0x00000064211cb836 */ /* 0x000fe20000000000 */
[----:B------:R-:W-:Y:S06]  /*c3a0*/  @!P3 BRA `(.L_x_513) ;  /* 0x000000000010b947 */ /* 0x000fec0003800000 */
.L_x_512:
[----:B------:R-:W-:-:S05]  /*c3b0*/  VIADD R28, R33, 0xa ;  /* 0x0000000a211c7836 */ /* 0x000fca0000000000 */
[----:B------:R-:W-:Y:S01]  /*c3c0*/  SEL R28, R28, R33, P2 ;  /* 0x000000211c1c7207 */ /* 0x000fe20001000000 */
[----:B------:R-:W-:Y:S06]  /*c3d0*/  BRA `(.L_x_513) ;  /* 0x0000000000047947 */ /* 0x000fec0003800000 */
.L_x_508:
[----:B------:R-:W-:-:S07]  /*c3e0*/  VIADD R28, R33, 0x2710 ;  /* 0x00002710211c7836 */ /* 0x000fce0000000000 */
.L_x_513:
[----:B------:R-:W-:Y:S05]  /*c3f0*/  BSYNC.RECONVERGENT B2 ;  /* 0x0000000000027941 */ /* 0x000fea0003800200 */
.L_x_507:
[----:B------:R-:W-:Y:S01]  /*c400*/  @!P6 IMAD.MOV.U32 R32, RZ, RZ, 0x2 ;  /* 0x00000002ff20e424 */ /* 0x000fe200078e00ff */
[----:B------:R-:W-:Y:S01]  /*c410*/  @P6 SEL R27, RZ, 0x1, P5 ;  /* 0x00000001ff1b6807 */ /* 0x000fe20002800000 */
[----:B------:R-:W-:Y:S01]  /*c420*/  BSSY.RECONVERGENT B2, `(.L_x_514) ;  /* 0x0000020000027945 */ /* 0x000fe20003800200 */
[----:B------:R-:W-:Y:S02]  /*c430*/  ISETP.NE.AND P2, PT, R34, UR6, PT ;  /* 0x0000000622007c0c */ /* 0x000fe4000bf45270 */
[----:B------:R-:W-:Y:S02]  /*c440*/  @!P6 SEL R27, R32, 0x1, !P5 ;  /* 0x00000001201be807 */ /* 0x000fe40006800000 */
[----:B------:R-:W-:Y:S02]  /*c450*/  ISETP.NE.AND P5, PT, R29, UR5, PT ;  /* 0x000000051d007c0c */ /* 0x000fe4000bfa5270 */
[----:B------:R-:W-:Y:S02]  /*c460*/  SEL R55, RZ, 0x1, P2 ;  /* 0x00000001ff377807 */ /* 0x000fe40001000000 */
[----:B------:R-:W-:-:S02]  /*c470*/  SEL R56, RZ, 0x1, P5 ;  /* 0x00000001ff387807 */ /* 0x000fc40002800000 */
[----:B------:R-:W-:Y:S02]  /*c480*/  ISETP.NE.AND P2, PT, R29, UR6, PT ;  /* 0x000000061d007c0c */ /* 0x000fe4000bf45270 */
[----:B------:R-:W-:Y:S02]  /*c490*/  IADD3 R29, PT, PT, R56, R27, R51 ;  /* 0x0000001b381d7210 */ /* 0x000fe40007ffe033 */
[----:B------:R-:W-:Y:S02]  /*c4a0*/  SEL R54, RZ, 0x1, P2 ;  /* 0x00000001ff367807 */ /* 0x000fe40001000000 */
[----:B------:R-:W-:Y:S02]  /*c4b0*/  ISETP.NE.AND P2, PT, R29, 0x4, PT ;  /* 0x000000041d00780c */ /* 0x000fe40003f45270 */
[----:B------:R-:W-:-:S04]  /*c4c0*/  LOP3.LUT R44, R44, 0xfffff7ff, RZ, 0xc0, !PT ;  /* 0xfffff7ff2c2c7812 */ /* 0x000fc800078ec0ff */
[----:B------:R-:W-:-:S07]  /*c4d0*/  @P5 LOP3.LUT R44, R44, 0x800, RZ, 0xfc, !PT ;  /* 0x000008002c2c5812 */ /* 0x000fce00078efcff */
[----:B------:R-:W-:Y:S05]  /*c4e0*/  @!P2 BRA `(.L_x_515) ;  /* 0x000000000048a947 */ /* 0x000fea0003800000 */
[----:B------:R-:W-:Y:S01]  /*c4f0*/  ISETP.NE.AND P3, PT, R29, 0x3, PT ;  /* 0x000000031d00780c */ /* 0x000fe20003f65270 */
[--C-:B------:R-:W-:Y:S01]  /*c500*/  @P6 IMAD.IADD R27, R26, 0x1, R55.reuse ;  /* 0x000000011a1b6824 */ /* 0x100fe200078e0237 */
        /* <DEDUP_REMOVED lines=8> */
.L_x_518:
[----:B------:R-:W-:Y:S05]  /*c590*/  BSYNC.RECONVERGENT B3 ;  /* 0x0000000000037941 */ /* 0x000fea0003800200 */
.L_x_517:
[----:B------:R-:W-:Y:S05]  /*c5a0*/  BRA `(.L_x_519) ;  /* 0x00000000000c7947 */ /* 0x000fea0003800000 */
.L_x_516:
[----:B------:R-:W-:-:S13]  /*c5b0*/  ISETP.NE.AND P3, PT, R27, RZ, PT ;  /* 0x000000ff1b00720c */ /* 0x000fda0003f65270 */
[----:B------:R-:W-:Y:S01]  /*c5c0*/  @!P3 VIADD R32, R28, 0x64 ;  /* 0x000000641c20b836 */ /* 0x000fe20000000000 */
[----:B------:R-:W-:Y:S06]  /*c5d0*/  @!P3 BRA `(.L_x_520) ;  /* 0x000000000010b947 */ /* 0x000fec0003800000 */
.L_x_519:
[----:B------:R-:W-:-:S05]  /*c5e0*/  VIADD R27, R28, 0xa ;  /* 0x0000000a1c1b7836 */ /* 0x000fca0000000000 */
[----:B------:R-:W-:Y:S01]  /*c5f0*/  SEL R32, R27, R28, P2 ;  /* 0x0000001c1b207207 */ /* 0x000fe20001000000 */
[----:B------:R-:W-:Y:S06]  /*c600*/  BRA `(.L_x_520) ;  /* 0x0000000000047947 */ /* 0x000fec0003800000 */
.L_x_515:
[----:B------:R-:W-:-:S07]  /*c610*/  VIADD R32, R28, 0x2710 ;  /* 0x000027101c207836 */ /* 0x000fce0000000000 */
.L_x_520:
[----:B------:R-:W-:Y:S05]  /*c620*/  BSYNC.RECONVERGENT B2 ;  /* 0x0000000000027941 */ /* 0x000fea0003800200 */
.L_x_514:
[----:B------:R-:W2:Y:S01]  /*c630*/  LDL.64 R34, [R1+0xd8] ;  /* 0x0000d80001227983 */ /* 0x000ea20000100a00 */
[----:B------:R-:W-:Y:S01]  /*c640*/  @!P4 IMAD.MOV.U32 R28, RZ, RZ, 0x2 ;  /* 0x00000002ff1cc424 */ /* 0x000fe200078e00ff */
[----:B------:R-:W-:Y:S01]  /*c650*/  LOP3.LUT R44, R44, 0xfdffffff, RZ, 0xc0, !PT ;  /* 0xfdffffff2c2c7812 */ /* 0x000fe200078ec0ff */
[----:B------:R-:W-:Y:S01]  /*c660*/  @P4 IMAD.MOV.U32 R29, RZ, RZ, R50 ;  /* 0x000000ffff1d4224 */ /* 0x000fe200078e0032 */
[----:B------:R-:W-:Y:S02]  /*c670*/  BSSY.RECONVERGENT B2, `(.L_x_521) ;  /* 0x000001d000027945 */ /* 0x000fe40003800200 */
[----:B------:R-:W-:Y:S02]  /*c680*/  @!P4 SEL R29, R28, 0x1, !P6 ;  /* 0x000000011c1dc807 */ /* 0x000fe40007000000 */
[----:B--2---:R-:W-:-:S04]  /*c690*/  ISETP.NE.AND P2, PT, R34, UR6, PT ;  /* 0x0000000622007c0c */ /* 0x004fc8000bf45270 */
[----:B------:R-:W-:Y:S02]  /*c6a0*/  SEL R27, RZ, 0x1, P2 ;  /* 0x00000001ff1b7807 */ /* 0x000fe40001000000 */
[----:B------:R-:W-:-:S04]  /*c6b0*/  ISETP.NE.AND P2, PT, R34, UR5, PT ;  /* 0x0000000522007c0c */ /* 0x000fc8000bf45270 */
[----:B------:R-:W-:-:S04]  /*c6c0*/  SEL R28, RZ, 0x1, P2 ;  /* 0x00000001ff1c7807 */ /* 0x000fc80001000000 */
[----:B------:R-:W-:-:S05]  /*c6d0*/  IADD3 R29, PT, PT, R28, R29, R56 ;  /* 0x0000001d1c1d7210 */ /* 0x000fca0007ffe038 */
        /* <DEDUP_REMOVED lines=13> */
.L_x_525:
[----:B------:R-:W-:Y:S05]  /*c7b0*/  BSYNC.RECONVERGENT B3 ;  /* 0x0000000000037941 */ /* 0x000fea0003800200 */
.L_x_524:
[----:B------:R-:W-:Y:S05]  /*c7c0*/  BRA `(.L_x_526) ;  /* 0x00000000000c7947 */ /* 0x000fea0003800000 */
.L_x_523:
[----:B------:R-:W-:-:S13]  /*c7d0*/  ISETP.NE.AND P3, PT, R33, RZ, PT ;  /* 0x000000ff2100720c */ /* 0x000fda0003f65270 */
[----:B------:R-:W-:Y:S01]  /*c7e0*/  @!P3 VIADD R29, R32, 0x64 ;  /* 0x00000064201db836 */ /* 0x000fe20000000000 */
[----:B------:R-:W-:Y:S06]  /*c7f0*/  @!P3 BRA `(.L_x_527) ;  /* 0x000000000010b947 */ /* 0x000fec0003800000 */
.L_x_526:
[----:B------:R-:W-:-:S05]  /*c800*/  VIADD R29, R32, 0xa ;  /* 0x0000000a201d7836 */ /* 0x000fca0000000000 */
[----:B------:R-:W-:Y:S01]  /*c810*/  SEL R29, R29, R32, P2 ;  /* 0x000000201d1d7207 */ /* 0x000fe20001000000 */
[----:B------:R-:W-:Y:S06]  /*c820*/  BRA `(.L_x_527) ;  /* 0x0000000000047947 */ /* 0x000fec0003800000 */
.L_x_522:
[----:B------:R-:W-:-:S07]  /*c830*/  VIADD R29, R32, 0x2710 ;  /* 0x00002710201d7836 */ /* 0x000fce0000000000 */
.L_x_527:
[----:B------:R-:W-:Y:S05]  /*c840*/  BSYNC.RECONVERGENT B2 ;  /* 0x0000000000027941 */ /* 0x000fea0003800200 */
.L_x_521:
[----:B------:R-:W-:Y:S01]  /*c850*/  @!P5 IMAD.MOV.U32 R34, RZ, RZ, 0x2 ;  /* 0x00000002ff22d424 */ /* 0x000fe200078e00ff */
[----:B------:R-:W-:Y:S01]  /*c860*/  ISETP.NE.AND P2, PT, R35, UR5, PT ;  /* 0x0000000523007c0c */ /* 0x000fe2000bf45270 */
[----:B------:R-:W-:Y:S01]  /*c870*/  @P5 IMAD.MOV.U32 R33, RZ, RZ, R51 ;  /* 0x000000ffff215224 */ /* 0x000fe200078e0033 */
[----:B------:R-:W-:Y:S01]  /*c880*/  LOP3.LUT R44, R44, 0xfffeffff, RZ, 0xc0, !PT ;  /* 0xfffeffff2c2c7812 */ /* 0x000fe200078ec0ff */
[----:B------:R-:W-:Y:S01]  /*c890*/  @P5 IMAD.IADD R32, R53, 0x1, R54 ;  /* 0x0000000135205824 */ /* 0x000fe200078e0236 */
[----:B------:R-:W-:Y:S01]  /*c8a0*/  @!P5 SEL R33, R34, 0x1, !P4 ;  /* 0x000000012221d807 */ /* 0x000fe20006000000 */
[----:B------:R-:W-:Y:S01]  /*c8b0*/  @!P5 IMAD.MOV.U32 R32, RZ, RZ, R53 ;  /* 0x000000ffff20d224 */ /* 0x000fe200078e0035 */
[----:B------:R-:W-:Y:S01]  /*c8c0*/  LOP3.LUT R45, R45, 0xfffffffd, RZ, 0xc0, !PT ;  /* 0xfffffffd2d2d7812 */ /* 0x000fe200078ec0ff */
[----:B------:R-:W-:Y:S02]  /*c8d0*/  BSSY.RECONVERGENT B2, `(.L_x_528) ;  /* 0x000001c000027945 */ /* 0x000fe40003800200 */
[----:B------:R-:W-:-:S02]  /*c8e0*/  IMAD.IADD R33, R28, 0x1, R33 ;  /* 0x000000011c217824 */ /* 0x000fc400078e0221 */
[----:B------:R-:W-:Y:S02]  /*c8f0*/  IMAD.IADD R32, R27, 0x1, R32 ;  /* 0x000000011b207824 */ /* 0x000fe400078e0220 */
[----:B------:R-:W-:Y:S01]  /*c900*/  VIADD R36, R33, 0x1 ;  /* 0x0000000121247836 */ /* 0x000fe20000000000 */
[----:B------:R-:W-:Y:S01]  /*c910*/  @P2 LOP3.LUT R44, R44, 0x10000, RZ, 0xfc, !PT ;  /* 0x000100002c2c2812 */ /* 0x000fe200078efcff */
[----:B------:R-:W-:Y:S01]  /*c920*/  @P2 IMAD.MOV R36, RZ, RZ, R33 ;  /* 0x000000ffff242224 */ /* 0x000fe200078e0221 */
[----:B------:R-:W-:Y:S01]  /*c930*/  ISETP.NE.AND P2, PT, R35, UR6, PT ;  /* 0x0000000623007c0c */ /* 0x000fe2000bf45270 */
[----:B------:R-:W-:-:S12]  /*c940*/  VIADD R34, R32, 0x1 ;  /* 0x0000000120227836 */ /* 0x000fd80000000000 */
        /* <DEDUP_REMOVED lines=11> */
.L_x_532:
[----:B------:R-:W-:Y:S05]  /*ca00*/  BSYNC.RECONVERGENT B3 ;  /* 0x0000000000037941 */ /* 0x000fea0003800200 */
.L_x_531:
[----:B------:R-:W-:Y:S05]  /*ca10*/  BRA `(.L_x_533) ;  /* 0x00000000000c7947 */ /* 0x000fea0003800000 */
.L_x_530:
[----:B------:R-:W-:-:S13]  /*ca20*/  ISETP.NE.AND P3, PT, R34, RZ, PT ;  /* 0x000000ff2200720c */ /* 0x000fda0003f65270 */
[----:B------:R-:W-:Y:S01]  /*ca30*/  @!P3 VIADD R33, R29, 0x64 ;  /* 0x000000641d21b836 */ /* 0x000fe20000000000 */
[----:B------:R-:W-:Y:S06]  /*ca40*/  @!P3 BRA `(.L_x_534) ;  /* 0x000000000010b947 */ /* 0x000fec0003800000 */
.L_x_533:
[----:B------:R-:W-:-:S05]  /*ca50*/  VIADD R32, R29, 0xa ;  /* 0x0000000a1d207836 */ /* 0x000fca0000000000 */
[----:B------:R-:W-:Y:S01]  /*ca60*/  SEL R33, R32, R29, P2 ;  /* 0x0000001d20217207 */ /* 0x000fe20001000000 */
[----:B------:R-:W-:Y:S06]  /*ca70*/  BRA `(.L_x_534) ;  /* 0x0000000000047947 */ /* 0x000fec0003800000 */
.L_x_529:
[----:B------:R-:W-:-:S07]  /*ca80*/  VIADD R33, R29, 0x2710 ;  /* 0x000027101d217836 */ /* 0x000fce0000000000 */
.L_x_534:
[----:B------:R-:W-:Y:S05]  /*ca90*/  BSYNC.RECONVERGENT B2 ;  /* 0x0000000000027941 */ /* 0x000fea0003800200 */
.L_x_528:
[----:B------:R-:W2:Y:S01]  /*caa0*/  LDL.64 R34, [R1+0xe0] ;  /* 0x0000e00001227983 */ /* 0x000ea20000100a00 */
[----:B------:R-:W-:-:S04]  /*cab0*/  ISETP.NE.AND P2, PT, R31, UR6, PT ;  /* 0x000000061f007c0c */ /* 0x000fc8000bf45270 */
[----:B------:R-:W-:Y:S02]  /*cac0*/  SEL R59, RZ, 0x1, P2 ;  /* 0x00000001ff3b7807 */ /* 0x000fe40001000000 */
[----:B------:R-:W-:-:S04]  /*cad0*/  ISETP.NE.AND P2, PT, R30, UR6, PT ;  /* 0x000000061e007c0c */ /* 0x000fc8000bf45270 */
[----:B------:R-:W-:Y:S02]  /*cae0*/  SEL R58, RZ, 0x1, P2 ;  /* 0x00000001ff3a7807 */ /* 0x000fe40001000000 */
[----:B------:R-:W-:Y:S02]  /*caf0*/  ISETP.NE.AND P5, PT, R30, UR5, PT ;  /* 0x000000051e007c0c */ /* 0x000fe4000bfa5270 */
[----:B------:R-:W-:Y:S02]  /*cb00*/  SEL R57, RZ, 0x1, P0 ;  /* 0x00000001ff397807 */ /* 0x000fe40000000000 */
[----:B------:R-:W-:Y:S02]  /*cb10*/  SEL R60, RZ, 0x1, P5 ;  /* 0x00000001ff3c7807 */ /* 0x000fe40002800000 */
[----:B------:R-:W-:Y:S01]  /*cb20*/  LOP3.LUT R44, R44, 0xffffff7f, RZ, 0xc0, !PT ;  /* 0xffffff7f2c2c7812 */ /* 0x000fe200078ec0ff */
[----:B------:R-:W-:Y:S01]  /*cb30*/  BSSY.RECONVERGENT B2, `(.L_x_535) ;  /* 0x0000029000027945 */ /* 0x000fe20003800200 */
[----:B------:R-:W-:-:S02]  /*cb40*/  IMAD.MOV.U32 R62, RZ, RZ, R57 ;  /* 0x000000ffff3e7224 */ /* 0x000fc400078e0039 */
[----:B------:R-:W-:Y:S01]  /*cb50*/  IMAD.MOV.U32 R61, RZ, RZ, R59 ;  /* 0x000000ffff3d7224 */ /* 0x000fe200078e003b */
[----:B--2---:R-:W-:Y:S02]  /*cb60*/  ISETP.NE.AND P4, PT, R35, UR5, PT ;  /* 0x0000000523007c0c */ /* 0x004fe4000bf85270 */
[----:B------:R-:W-:-:S04]  /*cb70*/  ISETP.NE.AND P2, PT, R34, UR6, PT ;  /* 0x0000000622007c0c */ /* 0x000fc8000bf45270 */
[----:B------:R-:W-:Y:S02]  /*cb80*/  SEL R29, RZ, 0x1, P2 ;  /* 0x00000001ff1d7807 */ /* 0x000fe40001000000 */
[----:B------:R-:W-:-:S05]  /*cb90*/  ISETP.NE.AND P2, PT, R34, UR5, PT ;  /* 0x0000000522007c0c */ /* 0x000fca000bf45270 */
[----:B------:R-:W-:Y:S01]  /*cba0*/  @P4 PLOP3.LUT P3, PT, P2, PT, PT, 0x80, 0x8 ;  /* 0x000000000008481c */ /* 0x000fe2000176f070 */
[----:B------:R-:W-:-:S03]  /*cbb0*/  @!P4 IMAD.MOV.U32 R34, RZ, RZ, 0x2 ;  /* 0x00000002ff22c424 */ /* 0x000fc600078e00ff */
[----:B------:R-:W-:Y:S02]  /*cbc0*/  @P4 SEL R32, RZ, 0x1, P3 ;  /* 0x00000001ff204807 */ /* 0x000fe40001800000 */
[----:B------:R-:W-:Y:S02]  /*cbd0*/  @!P4 PLOP3.LUT P3, PT, P2, PT, PT, 0x80, 0x8 ;  /* 0x000000000008c81c */ /* 0x000fe4000176f070 */
[----:B------:R-:W-:Y:S02]  /*cbe0*/  ISETP.NE.AND P2, PT, R35, UR6, P4 ;  /* 0x0000000623007c0c */ /* 0x000fe4000a745270 */
[----:B------:R-:W-:Y:S01]  /*cbf0*/  @!P4 SEL R32, R34, 0x1, !P3 ;  /* 0x000000012220c807 */ /* 0x000fe20005800000 */
[----:B------:R-:W-:-:S03]  /*cc00*/  @P4 VIADD R31, R29, 0x1 ;  /* 0x000000011d1f4836 */ /* 0x000fc60000000000 */
[----:B------:R-:W-:Y:S02]  /*cc10*/  IADD3 R32, PT, PT, R57, R32, R60 ;  /* 0x0000002039207210 */ /* 0x000fe40007ffe03c */
[----:B------:R-:W-:-:S05]  /*cc20*/  @P4 LOP3.LUT R44, R44, 0x80, RZ, 0xfc, !PT ;  /* 0x000000802c2c4812 */ /* 0x000fca00078efcff */
[--C-:B------:R-:W-:Y:S01]  /*cc30*/  @P2 IMAD.MOV R31, RZ, RZ, R29.reuse ;  /* 0x000000ffff1f2224 */ /* 0x100fe200078e021d */
[----:B------:R-:W-:Y:S02]  /*cc40*/  ISETP.NE.AND P2, PT, R32, 0x4, PT ;  /* 0x000000042000780c */ /* 0x000fe40003f45270 */
[----:B------:R-:W-:Y:S01]  /*cc50*/  LOP3.LUT R44, R44, 0xffffffbf, RZ, 0xc0, !PT ;  /* 0xffffffbf2c2c7812 */ /* 0x000fe200078ec0ff */
[----:B------:R-:W-:-:S03]  /*cc60*/  @!P4 IMAD.MOV.U32 R31, RZ, RZ, R29 ;  /* 0x000000ffff1fc224 */ /* 0x000fc600078e001d */
[----:B------:R-:W-:-:S04]  /*cc70*/  @P3 LOP3.LUT R44, R44, 0x40, RZ, 0xfc, !PT ;  /* 0x000000402c2c3812 */ /* 0x000fc800078efcff */
[----:B------:R-:W-:Y:S02]  /*cc80*/  LOP3.LUT R44, R44, 0xffffbfff, RZ, 0xc0, !PT ;  /* 0xffffbfff2c2c7812 */ /* 0x000fe400078ec0ff */
[----:B------:R-:W-:Y:S02]  /*cc90*/  IADD3 R31, PT, PT, R59, R31, R58 ;  /* 0x0000001f3b1f7210 */ /* 0x000fe40007ffe03a */
[----:B------:R-:W-:Y:S01]  /*cca0*/  @P5 LOP3.LUT R44, R44, 0x4000, RZ, 0xfc, !PT ;  /* 0x000040002c2c5812 */ /* 0x000fe200078efcff */
        /* <DEDUP_REMOVED lines=8> */
.L_x_539:
[----:B------:R-:W-:Y:S05]  /*cd30*/  BSYNC.RECONVERGENT B3 ;  /* 0x0000000000037941 */ /* 0x000fea0003800200 */
.L_x_538:
[----:B------:R-:W-:Y:S05]  /*cd40*/  BRA `(.L_x_540) ;  /* 0x00000000000c7947 */ /* 0x000fea0003800000 */
.L_x_537:
[----:B------:R-:W-:-:S13]  /*cd50*/  ISETP.NE.AND P3, PT, R31, RZ, PT ;  /* 0x000000ff1f00720c */ /* 0x000fda0003f65270 */
[----:B------:R-:W-:Y:S01]  /*cd60*/  @!P3 VIADD R34, R33, 0x64 ;  /* 0x000000642122b836 */ /* 0x000fe20000000000 */
[----:B------:R-:W-:Y:S06]  /*cd70*/  @!P3 BRA `(.L_x_541) ;  /* 0x000000000010b947 */ /* 0x000fec0003800000 */
.L_x_540:
[----:B------:R-:W-:-:S05]  /*cd80*/  VIADD R30, R33, 0xa ;  /* 0x0000000a211e7836 */ /* 0x000fca0000000000 */
[----:B------:R-:W-:Y:S01]  /*cd90*/  SEL R34, R30, R33, P2 ;  /* 0x000000211e227207 */ /* 0x000fe20001000000 */
[----:B------:R-:W-:Y:S06]  /*cda0*/  BRA `(.L_x_541) ;  /* 0x0000000000047947 */ /* 0x000fec0003800000 */
.L_x_536:
[----:B------:R-:W-:-:S07]  /*cdb0*/  VIADD R34, R33, 0x2710 ;  /* 0x0000271021227836 */ /* 0x000fce0000000000 */
.L_x_541:
[----:B------:R-:W-:Y:S05]  /*cdc0*/  BSYNC.RECONVERGENT B2 ;  /* 0x0000000000027941 */ /* 0x000fea0003800200 */
.L_x_535:
[----:B------:R-:W2:Y:S01]  /*cdd0*/  LDL.64 R36, [R1+0xf0] ;  /* 0x0000f00001247983 */ /* 0x000ea20000100a00 */
[----:B------:R-:W-:Y:S01]  /*cde0*/  @!P5 IMAD.MOV.U32 R31, RZ, RZ, 0x2 ;  /* 0x00000002ff1fd424 */ /* 0x000fe200078e00ff */
[----:B------:R-:W-:Y:S01]  /*cdf0*/  @P5 SEL R32, RZ, 0x1, P4 ;  /* 0x00000001ff205807 */ /* 0x000fe20002000000 */
[----:B------:R-:W-:Y:S01]  /*ce00*/  BSSY.RECONVERGENT B2, `(.L_x_542) ;  /* 0x0000022000027945 */ /* 0x000fe20003800200 */
[----:B------:R-:W-:Y:S02]  /*ce10*/  LOP3.LUT R45, R45, 0xffffff7f, RZ, 0xc0, !PT ;  /* 0xffffff7f2d2d7812 */ /* 0x000fe400078ec0ff */
[----:B------:R-:W-:Y:S02]  /*ce20*/  @!P5 SEL R32, R31, 0x1, !P4 ;  /* 0x000000011f20d807 */ /* 0x000fe40006000000 */
[----:B------:R-:W-:Y:S02]  /*ce30*/  LOP3.LUT R44, R44, 0xfffffeff, RZ, 0xc0, !PT ;  /* 0xfffffeff2c2c7812 */ /* 0x000fe400078ec0ff */
[----:B--2---:R-:W-:-:S02]  /*ce40*/  ISETP.NE.AND P2, PT, R36, UR6, PT ;  /* 0x0000000624007c0c */ /* 0x004fc4000bf45270 */
[----:B------:R-:W-:Y:S02]  /*ce50*/  ISETP.NE.AND P4, PT, R36, UR5, PT ;  /* 0x0000000524007c0c */ /* 0x000fe4000bf85270 */
[----:B------:R-:W-:Y:S02]  /*ce60*/  SEL R30, RZ, 0x1, P2 ;  /* 0x00000001ff1e7807 */ /* 0x000fe40001000000 */
[----:B------:R-:W-:Y:S02]  /*ce70*/  ISETP.NE.AND P2, PT, R35, UR6, PT ;  /* 0x0000000623007c0c */ /* 0x000fe4000bf45270 */
[----:B------:R-:W-:-:S04]  /*ce80*/  SEL R31, RZ, 0x1, P4 ;  /* 0x00000001ff1f7807 */ /* 0x000fc80002000000 */
[----:B------:R-:W-:Y:S02]  /*ce90*/  IADD3 R33, PT, PT, R31, R32, R62 ;  /* 0x000000201f217210 */ /* 0x000fe40007ffe03e */
[----:B------:R-:W-:Y:S02]  /*cea0*/  SEL R32, RZ, 0x1, P2 ;  /* 0x00000001ff207807 */ /* 0x000fe40001000000 */
[----:B------:R-:W-:-:S03]  /*ceb0*/  @P4 LOP3.LUT R44, R44, 0x100, RZ, 0xfc, !PT ;  /* 0x000001002c2c4812 */ /* 0x000fc600078efcff */
[----:B------:R-:W-:Y:S02]  /*cec0*/  @P2 LOP3.LUT R45, R45, 0x80, RZ, 0xfc, !PT ;  /* 0x000000802d2d2812 */ /* 0x000fe400078efcff */
[----:B------:R-:W-:-:S13]  /*ced0*/  ISETP.NE.AND P2, PT, R33, 0x4, PT ;  /* 0x000000042100780c */ /* 0x000fda0003f45270 */
        /* <DEDUP_REMOVED lines=11> */
.L_x_546:
[----:B------:R-:W-:Y:S05]  /*cf90*/  BSYNC.RECONVERGENT B3 ;  /* 0x0000000000037941 */ /* 0x000fea0003800200 */
.L_x_545:
[----:B------:R-:W-:Y:S05]  /*cfa0*/  BRA `(.L_x_547) ;  /* 0x00000000000c7947 */ /* 0x000fea0003800000 */
.L_x_544:
[----:B------:R-:W-:-:S13]  /*cfb0*/  ISETP.NE.AND P3, PT, R35, RZ, PT ;  /* 0x000000ff2300720c */ /* 0x000fda0003f65270 */
[----:B------:R-:W-:Y:S01]  /*cfc0*/  @!P3 VIADD R33, R34, 0x64 ;  /* 0x000000642221b836 */ /* 0x000fe20000000000 */
[----:B------:R-:W-:Y:S06]  /*cfd0*/  @!P3 BRA `(.L_x_548) ;  /* 0x000000000010b947 */ /* 0x000fec0003800000 */
.L_x_547:
[----:B------:R-:W-:-:S05]  /*cfe0*/  VIADD R33, R34, 0xa ;  /* 0x0000000a22217836 */ /* 0x000fca0000000000 */
[----:B------:R-:W-:Y:S01]  /*cff0*/  SEL R33, R33, R34, P2 ;  /* 0x0000002221217207 */ /* 0x000fe20001000000 */
[----:B------:R-:W-:Y:S06]  /*d000*/  BRA `(.L_x_548) ;  /* 0x0000000000047947 */ /* 0x000fec0003800000 */
.L_x_543:
[----:B------:R-:W-:-:S07]  /*d010*/  VIADD R33, R34, 0x2710 ;  /* 0x0000271022217836 */ /* 0x000fce0000000000 */
.L_x_548:
[----:B------:R-:W-:Y:S05]  /*d020*/  BSYNC.RECONVERGENT B2 ;  /* 0x0000000000027941 */ /* 0x000fea0003800200 */
.L_x_542:
[----:B------:R-:W-:Y:S01]  /*d030*/  ISETP.NE.AND P2, PT, R37, UR5, PT ;  /* 0x0000000525007c0c */ /* 0x000fe2000bf45270 */
[----:B------:R-:W-:Y:S01]  /*d040*/  @!P0 IMAD.MOV.U32 R35, RZ, RZ, 0x2 ;  /* 0x00000002ff238424 */ /* 0x000fe200078e00ff */
[----:B------:R-:W-:Y:S01]  /*d050*/  LOP3.LUT R44, R44, 0xbfffffff, RZ, 0xc0, !PT ;  /* 0xbfffffff2c2c7812 */ /* 0x000fe200078ec0ff */
[----:B------:R-:W-:Y:S01]  /*d060*/  @P0 IMAD.MOV.U32 R34, RZ, RZ, R60 ;  /* 0x000000ffff220224 */ /* 0x000fe200078e003c */
[----:B------:R-:W-:Y:S01]  /*d070*/  SEL R65, RZ, 0x1, P2 ;  /* 0x00000001ff417807 */ /* 0x000fe20001000000 */
[----:B------:R-:W-:Y:S01]  /*d080*/  BSSY.RECONVERGENT B2, `(.L_x_549) ;  /* 0x000001d000027945 */ /* 0x000fe20003800200 */
[----:B------:R-:W-:Y:S02]  /*d090*/  @!P0 SEL R34, R35, 0x1, !P5 ;  /* 0x0000000123228807 */ /* 0x000fe40006800000 */
[----:B------:R-:W-:Y:S02]  /*d0a0*/  LOP3.LUT R45, R45, 0xfffffdff, RZ, 0xc0, !PT ;  /* 0xfffffdff2d2d7812 */ /* 0x000fe400078ec0ff */
[----:B------:R-:W-:-:S03]  /*d0b0*/  IADD3 R35, PT, PT, R65, R34, R31 ;  /* 0x0000002241237210 */ /* 0x000fc60007ffe01f */
[----:B------:R-:W-:Y:S02]  /*d0c0*/  @P2 LOP3.LUT R44, R44, 0x40000000, RZ, 0xfc, !PT ;  /* 0x400000002c2c2812 */ /* 0x000fe400078efcff */
[----:B------:R-:W-:-:S04]  /*d0d0*/  ISETP.NE.AND P2, PT, R37, UR6, PT ;  /* 0x0000000625007c0c */ /* 0x000fc8000bf45270 */
        /* <DEDUP_REMOVED lines=14> */
.L_x_553:
[----:B------:R-:W-:Y:S05]  /*d1c0*/  BSYNC.RECONVERGENT B3 ;  /* 0x0000000000037941 */ /* 0x000fea0003800200 */
.L_x_552:
[----:B------:R-:W-:Y:S05]  /*d1d0*/  BRA `(.L_x_554) ;  /* 0x00000000000c7947 */ /* 0x000fea0003800000 */
.L_x_551:
[----:B------:R-:W-:-:S13]  /*d1e0*/  ISETP.NE.AND P3, PT, R34, RZ, PT ;  /* 0x000000ff2200720c */ /* 0x000fda0003f65270 */
[----:B------:R-:W-:Y:S01]  /*d1f0*/  @!P3 VIADD R36, R33, 0x64 ;  /* 0x000000642124b836 */ /* 0x000fe20000000000 */
[----:B------:R-:W-:Y:S06]  /*d200*/  @!P3 BRA `(.L_x_555) ;  /* 0x000000000010b947 */ /* 0x000fec0003800000 */
.L_x_554:
[----:B------:R-:W-:-:S05]  /*d210*/  VIADD R34, R33, 0xa ;  /* 0x0000000a21227836 */ /* 0x000fca0000000000 */
[----:B------:R-:W-:Y:S01]  /*d220*/  SEL R36, R34, R33, P2 ;  /* 0x0000002122247207 */ /* 0x000fe20001000000 */
[----:B------:R-:W-:Y:S06]  /*d230*/  BRA `(.L_x_555) ;  /* 0x0000000000047947 */ /* 0x000fec0003800000 */
.L_x_550:
[----:B------:R-:W-:-:S07]  /*d240*/  VIADD R36, R33, 0x2710 ;  /* 0x0000271021247836 */ /* 0x000fce0000000000 */
.L_x_555:
[----:B------:R-:W-:Y:S05]  /*d250*/  BSYNC.RECONVERGENT B2 ;  /* 0x0000000000027941 */ /* 0x000fea0003800200 */
.L_x_549:
[----:B------:R-:W2:Y:S01]  /*d260*/  LDL.64 R38, [R1+0xf8] ;  /* 0x0000f80001267983 */ /* 0x000ea20000100a00 */
[----:B------:R-:W-:Y:S01]  /*d270*/  @!P4 IMAD.MOV.U32 R35, RZ, RZ, 0x2 ;  /* 0x00000002ff23c424 */ /* 0x000fe200078e00ff */
[----:B------:R-:W-:Y:S01]  /*d280*/  LOP3.LUT R44, R44, 0xffff7fff, RZ, 0xc0, !PT ;  /* 0xffff7fff2c2c7812 */ /* 0x000fe200078ec0ff */
[----:B------:R-:W-:Y:S01]  /*d290*/  @P4 IMAD.MOV.U32 R34, RZ, RZ, R62 ;  /* 0x000000ffff224224 */ /* 0x000fe200078e003e */
[----:B------:R-:W-:Y:S02]  /*d2a0*/  BSSY.RECONVERGENT B2, `(.L_x_556) ;  /* 0x000001e000027945 */ /* 0x000fe40003800200 */
[----:B------:R-:W-:-:S05]  /*d2b0*/  @!P4 SEL R34, R35, 0x1, !P0 ;  /* 0x000000012322c807 */ /* 0x000fca0004000000 */
[----:B------:R-:W-:-:S04]  /*d2c0*/  IMAD.IADD R34, R65, 0x1, R34 ;  /* 0x0000000141227824 */ /* 0x000fc800078e0222 */
[----:B------:R-:W-:Y:S01]  /*d2d0*/  VIADD R35, R34, 0x1 ;  /* 0x0000000122237836 */ /* 0x000fe20000000000 */
[C---:B--2---:R-:W-:Y:S02]  /*d2e0*/  ISETP.NE.AND P3, PT, R38.reuse, UR5, PT ;  /* 0x0000000526007c0c */ /* 0x044fe4000bf65270 */
[----:B------:R-:W-:-:S04]  /*d2f0*/  ISETP.NE.AND P2, PT, R38, UR6, PT ;  /* 0x0000000626007c0c */ /* 0x000fc8000bf45270 */
[----:B------:R-:W-:-:S07]  /*d300*/  SEL R33, RZ, 0x1, P2 ;  /* 0x00000001ff217807 */ /* 0x000fce0001000000 */
[----:B------:R-:W-:Y:S01]  /*d310*/  @P3 IMAD.MOV R35, RZ, RZ, R34 ;  /* 0x000000ffff233224 */ /* 0x000fe200078e0222 */
[----:B------:R-:W-:-:S04]  /*d320*/  @P3 LOP3.LUT R44, R44, 0x8000, RZ, 0xfc, !PT ;  /* 0x000080002c2c3812 */ /* 0x000fc800078efcff */
        /* <DEDUP_REMOVED lines=12> */
.L_x_560:
[----:B------:R-:W-:Y:S05]  /*d3f0*/  BSYNC.RECONVERGENT B3 ;  /* 0x0000000000037941 */ /* 0x000fea0003800200 */
.L_x_559:
[----:B------:R-:W-:Y:S05]  /*d400*/  BRA `(.L_x_561) ;  /* 0x00000000000c7947 */ /* 0x000fea0003800000 */
.L_x_558:
[----:B------:R-:W-:-:S13]  /*d410*/  ISETP.NE.AND P3, PT, R34, RZ, PT ;  /* 0x000000ff2200720c */ /* 0x000fda0003f65270 */
[----:B------:R-:W-:Y:S01]  /*d420*/  @!P3 VIADD R38, R36, 0x64 ;  /* 0x000000642426b836 */ /* 0x000fe20000000000 */
[----:B------:R-:W-:Y:S06]  /*d430*/  @!P3 BRA `(.L_x_562) ;  /* 0x000000000010b947 */ /* 0x000fec0003800000 */
.L_x_561:
[----:B------:R-:W-:-:S05]  /*d440*/  VIADD R35, R36, 0xa ;  /* 0x0000000a24237836 */ /* 0x000fca0000000000 */
[----:B------:R-:W-:Y:S01]  /*d450*/  SEL R38, R35, R36, P2 ;  /* 0x0000002423267207 */ /* 0x000fe20001000000 */
[----:B------:R-:W-:Y:S06]  /*d460*/  BRA `(.L_x_562) ;  /* 0x0000000000047947 */ /* 0x000fec0003800000 */
.L_x_557:
[----:B------:R-:W-:-:S07]  /*d470*/  VIADD R38, R36, 0x2710 ;  /* 0x0000271024267836 */ /* 0x000fce0000000000 */
.L_x_562:
[----:B------:R-:W-:Y:S05]  /*d480*/  BSYNC.RECONVERGENT B2 ;  /* 0x0000000000027941 */ /* 0x000fea0003800200 */
.L_x_556:
[----:B------:R-:W2:Y:S01]  /*d490*/  LDL.64 R68, [R1+0x100] ;  /* 0x0001000001447983 */ /* 0x000ea20000100a00 */
[----:B------:R-:W-:-:S04]  /*d4a0*/  ISETP.NE.AND P2, PT, R39, UR6, PT ;  /* 0x0000000627007c0c */ /* 0x000fc8000bf45270 */
[----:B------:R-:W-:Y:S02]  /*d4b0*/  SEL R67, RZ, 0x1, P2 ;  /* 0x00000001ff437807 */ /* 0x000fe40001000000 */
[----:B------:R-:W-:-:S03]  /*d4c0*/  LOP3.LUT R44, R44, 0xfffffbff, RZ, 0xc0, !PT ;  /* 0xfffffbff2c2c7812 */ /* 0x000fc600078ec0ff */
[----:B------:R-:W-:Y:S01]  /*d4d0*/  IMAD.MOV.U32 R34, RZ, RZ, R67 ;  /* 0x000000ffff227224 */ /* 0x000fe200078e0043 */
[----:B------:R-:W-:Y:S02]  /*d4e0*/  SEL R66, RZ, 0x1, P1 ;  /* 0x00000001ff427807 */ /* 0x000fe40000800000 */
[----:B------:R-:W-:Y:S01]  /*d4f0*/  LOP3.LUT R45, R45, 0xffffffdf, RZ, 0xc0, !PT ;  /* 0xffffffdf2d2d7812 */ /* 0x000fe200078ec0ff */
[----:B------:R-:W-:Y:S01]  /*d500*/  BSSY.RECONVERGENT B2, `(.L_x_563) ;  /* 0x000002a000027945 */ /* 0x000fe20003800200 */
[----:B--2---:R-:W-:Y:S02]  /*d510*/  ISETP.NE.AND P5, PT, R68, UR5, PT ;  /* 0x0000000544007c0c */ /* 0x004fe4000bfa5270 */
[----:B------:R-:W-:-:S04]  /*d520*/  ISETP.NE.AND P2, PT, R69, UR6, PT ;  /* 0x0000000645007c0c */ /* 0x000fc8000bf45270 */
[----:B------:R-:W-:Y:S02]  /*d530*/  SEL R35, RZ, 0x1, P2 ;  /* 0x00000001ff237807 */ /* 0x000fe40001000000 */
[----:B------:R-:W-:-:S05]  /*d540*/  ISETP.NE.AND P2, PT, R39, UR5, PT ;  /* 0x0000000527007c0c */ /* 0x000fca000bf45270 */
[----:B------:R-:W-:-:S04]  /*d550*/  @P5 PLOP3.LUT P3, PT, P2, PT, PT, 0x80, 0x8 ;  /* 0x000000000008581c */ /* 0x000fc8000176f070 */
[----:B------:R-:W-:Y:S02]  /*d560*/  @P5 SEL R37, RZ, 0x1, P3 ;  /* 0x00000001ff255807 */ /* 0x000fe40001800000 */
[----:B------:R-:W-:Y:S02]  /*d570*/  @!P5 PLOP3.LUT P3, PT, P2, PT, PT, 0x80, 0x8 ;  /* 0x000000000008d81c */ /* 0x000fe4000176f070 */
[----:B------:R-:W-:Y:S02]  /*d580*/  ISETP.NE.AND P2, PT, R68, UR6, P5 ;  /* 0x0000000644007c0c */ /* 0x000fe4000af45270 */
[----:B------:R-:W-:Y:S01]  /*d590*/  @P5 LOP3.LUT R44, R44, 0x400, RZ, 0xfc, !PT ;  /* 0x000004002c2c5812 */ /* 0x000fe200078efcff */
[----:B------:R-:W-:-:S03]  /*d5a0*/  @!P5 IMAD.MOV.U32 R39, RZ, RZ, 0x2 ;  /* 0x00000002ff27d424 */ /* 0x000fc600078e00ff */
[----:B------:R-:W-:Y:S01]  /*d5b0*/  LOP3.LUT R44, R44, 0xffbfffff, RZ, 0xc0, !PT ;  /* 0xffbfffff2c2c7812 */ /* 0x000fe200078ec0ff */
[----:B------:R-:W-:Y:S01]  /*d5c0*/  @P5 VIADD R36, R34, 0x1 ;  /* 0x0000000122245836 */ /* 0x000fe20000000000 */
[----:B------:R-:W-:-:S03]  /*d5d0*/  @!P5 SEL R37, R39, 0x1, !P3 ;  /* 0x000000012725d807 */ /* 0x000fc60005800000 */
[----:B------:R-:W-:Y:S02]  /*d5e0*/  @P3 LOP3.LUT R44, R44, 0x400000, RZ, 0xfc, !PT ;  /* 0x004000002c2c3812 */ /* 0x000fe400078efcff */
[----:B------:R-:W-:Y:S01]  /*d5f0*/  ISETP.NE.AND P3, PT, R22, UR6, PT ;  /* 0x0000000616007c0c */ /* 0x000fe2000bf65270 */
[----:B------:R-:W-:Y:S01]  /*d600*/  @P2 IMAD.MOV R36, RZ, RZ, R34 ;  /* 0x000000ffff242224 */ /* 0x000fe200078e0222 */
[----:B------:R-:W-:-:S04]  /*d610*/  ISETP.NE.AND P2, PT, R69, UR5, PT ;  /* 0x0000000545007c0c */ /* 0x000fc8000bf45270 */
[----:B------:R-:W-:-:S04]  /*d620*/  SEL R64, RZ, 0x1, P2 ;  /* 0x00000001ff407807 */ /* 0x000fc80001000000 */
[----:B------:R-:W-:Y:S02]  /*d630*/  IADD3 R37, PT, PT, R66, R37, R64 ;  /* 0x0000002542257210 */ /* 0x000fe40007ffe040 */
[----:B------:R-:W-:Y:S02]  /*d640*/  SEL R70, RZ, 0x1, P3 ;  /* 0x00000001ff467807 */ /* 0x000fe40001800000 */
[----:B------:R-:W-:Y:S02]  /*d650*/  @P3 LOP3.LUT R45, R45, 0x20, RZ, 0xfc, !PT ;  /* 0x000000202d2d3812 */ /* 0x000fe400078efcff */
[----:B------:R-:W-:Y:S01]  /*d660*/  ISETP.NE.AND P3, PT, R37, 0x4, PT ;  /* 0x000000042500780c */ /* 0x000fe20003f65270 */
[----:B------:R-:W-:-:S12]  /*d670*/  @P5 IMAD.MOV.U32 R34, RZ, RZ, R36 ;  /* 0x000000ffff225224 */ /* 0x000fd800078e0024 */
        /* <DEDUP_REMOVED lines=9> */
.L_x_567:
[----:B------:R-:W-:Y:S05]  /*d710*/  BSYNC.RECONVERGENT B3 ;  /* 0x0000000000037941 */ /* 0x000fea0003800200 */
.L_x_566:
[----:B------:R-:W-:Y:S05]  /*d720*/  BRA `(.L_x_568) ;  /* 0x00000000000c7947 */ /* 0x000fea0003800000 */
.L_x_565:
[----:B------:R-:W-:-:S13]  /*d730*/  ISETP.NE.AND P4, PT, R22, RZ, PT ;  /* 0x000000ff1600720c */ /* 0x000fda0003f85270 */
[----:B------:R-:W-:Y:S01]  /*d740*/  @!P4 VIADD R37, R38, 0x64 ;  /* 0x000000642625c836 */ /* 0x000fe20000000000 */
[----:B------:R-:W-:Y:S06]  /*d750*/  @!P4 BRA `(.L_x_569) ;  /* 0x000000000010c947 */ /* 0x000fec0003800000 */
.L_x_568:
[----:B------:R-:W-:-:S05]  /*d760*/  VIADD R37, R38, 0xa ;  /* 0x0000000a26257836 */ /* 0x000fca0000000000 */
[----:B------:R-:W-:Y:S01]  /*d770*/  SEL R37, R37, R38, P3 ;  /* 0x0000002625257207 */ /* 0x000fe20001800000 */
[----:B------:R-:W-:Y:S06]  /*d780*/  BRA `(.L_x_569) ;  /* 0x0000000000047947 */ /* 0x000fec0003800000 */
.L_x_564:
[----:B------:R-:W-:-:S07]  /*d790*/  VIADD R37, R38, 0x2710 ;  /* 0x0000271026257836 */ /* 0x000fce0000000000 */
.L_x_569:
[----:B------:R-:W-:Y:S05]  /*d7a0*/  BSYNC.RECONVERGENT B2 ;  /* 0x0000000000027941 */ /* 0x000fea0003800200 */
.L_x_563:
[----:B------:R-:W-:Y:S01]  /*d7b0*/  ISETP.NE.AND P3, PT, R68, UR6, PT ;  /* 0x0000000644007c0c */ /* 0x000fe2000bf65270 */
[----:B------:R-:W-:Y:S01]  /*d7c0*/  @!P2 IMAD.MOV.U32 R22, RZ, RZ, 0x2 ;  /* 0x00000002ff16a424 */ /* 0x000fe200078e00ff */
[----:B------:R-:W-:Y:S01]  /*d7d0*/  @P2 SEL R34, RZ, 0x1, P5 ;  /* 0x00000001ff222807 */ /* 0x000fe20002800000 */
[----:B------:R-:W-:Y:S01]  /*d7e0*/  BSSY.RECONVERGENT B2, `(.L_x_570) ;  /* 0x000001d000027945 */ /* 0x000fe20003800200 */
[----:B------:R-:W-:Y:S02]  /*d7f0*/  SEL R72, RZ, 0x1, P3 ;  /* 0x00000001ff487807 */ /* 0x000fe40001800000 */
[----:B------:R-:W-:Y:S02]  /*d800*/  ISETP.NE.AND P3, PT, R23, UR6, PT ;  /* 0x0000000617007c0c */ /* 0x000fe4000bf65270 */
[----:B------:R-:W-:Y:S01]  /*d810*/  @!P2 SEL R34, R22, 0x1, !P5 ;  /* 0x000000011622a807 */ /* 0x000fe20006800000 */
[----:B------:R-:W-:Y:S01]  /*d820*/  IMAD.MOV.U32 R22, RZ, RZ, R72 ;  /* 0x000000ffff167224 */ /* 0x000fe200078e0048 */
[----:B------:R-:W-:-:S02]  /*d830*/  SEL R71, RZ, 0x1, P3 ;  /* 0x00000001ff477807 */ /* 0x000fc40001800000 */
[----:B------:R-:W-:Y:S01]  /*d840*/  ISETP.NE.AND P3, PT, R23, UR5, PT ;  /* 0x0000000517007c0c */ /* 0x000fe2000bf65270 */
[----:B------:R-:W-:-:S03]  /*d850*/  @P2 IMAD.IADD R22, R35, 0x1, R22 ;  /* 0x0000000123162824 */ /* 0x000fc600078e0216 */
        /* <DEDUP_REMOVED lines=12> */
.L_x_574:
[----:B------:R-:W-:Y:S05]  /*d920*/  BSYNC.RECONVERGENT B3 ;  /* 0x0000000000037941 */ /* 0x000fea0003800200 */
.L_x_573:
[----:B------:R-:W-:Y:S05]  /*d930*/  BRA `(.L_x_575) ;  /* 0x00000000000c7947 */ /* 0x000fea0003800000 */
.L_x_572:
[----:B------:R-:W-:-:S13]  /*d940*/  ISETP.NE.AND P5, PT, R22, RZ, PT ;  /* 0x000000ff1600720c */ /* 0x000fda0003fa5270 */
[----:B------:R-:W-:Y:S01]  /*d950*/  @!P5 VIADD R38, R37, 0x64 ;  /* 0x000000642526d836 */ /* 0x000fe20000000000 */
[----:B------:R-:W-:Y:S06]  /*d960*/  @!P5 BRA `(.L_x_576) ;  /* 0x000000000010d947 */ /* 0x000fec0003800000 */
.L_x_575:
[----:B------:R-:W-:-:S05]  /*d970*/  VIADD R22, R37, 0xa ;  /* 0x0000000a25167836 */ /* 0x000fca0000000000 */
[----:B------:R-:W-:Y:S01]  /*d980*/  SEL R38, R22, R37, P4 ;  /* 0x0000002516267207 */ /* 0x000fe20002000000 */
[----:B------:R-:W-:Y:S06]  /*d990*/  BRA `(.L_x_576) ;  /* 0x0000000000047947 */ /* 0x000fec0003800000 */
.L_x_571:
[----:B------:R-:W-:-:S07]  /*d9a0*/  VIADD R38, R37, 0x2710 ;  /* 0x0000271025267836 */ /* 0x000fce0000000000 */
.L_x_576:
[----:B------:R-:W-:Y:S05]  /*d9b0*/  BSYNC.RECONVERGENT B2 ;  /* 0x0000000000027941 */ /* 0x000fea0003800200 */
.L_x_570:
[----:B------:R-:W2:Y:S01]  /*d9c0*/  LDL.64 R36, [R1+0x110] ;  /* 0x0001100001247983 */ /* 0x000ea20000100a00 */
[----:B------:R-:W-:Y:S01]  /*d9d0*/  @!P1 IMAD.MOV.U32 R34, RZ, RZ, 0x2 ;  /* 0x00000002ff229424 */ /* 0x000fe200078e00ff */
[----:B------:R-:W-:Y:S01]  /*d9e0*/  LOP3.LUT R44, R44, 0xffefffff, RZ, 0xc0, !PT ;  /* 0xffefffff2c2c7812 */ /* 0x000fe200078ec0ff */
[----:B------:R-:W-:Y:S01]  /*d9f0*/  @P1 IMAD.MOV.U32 R23, RZ, RZ, R64 ;  /* 0x000000ffff171224 */ /* 0x000fe200078e0040 */
[----:B------:R-:W-:Y:S02]  /*da00*/  BSSY.RECONVERGENT B2, `(.L_x_577) ;  /* 0x000001d000027945 */ /* 0x000fe40003800200 */
[----:B------:R-:W-:Y:S02]  /*da10*/  @!P1 SEL R23, R34, 0x1, !P2 ;  /* 0x0000000122179807 */ /* 0x000fe40005000000 */
[C---:B--2---:R-:W-:Y:S02]  /*da20*/  ISETP.NE.AND P5, PT, R36.reuse, UR5, PT ;  /* 0x0000000524007c0c */ /* 0x044fe4000bfa5270 */
[----:B------:R-:W-:-:S02]  /*da30*/  ISETP.NE.AND P4, PT, R36, UR6, PT ;  /* 0x0000000624007c0c */ /* 0x000fc4000bf85270 */
[----:B------:R-:W-:Y:S02]  /*da40*/  SEL R34, RZ, 0x1, P5 ;  /* 0x00000001ff227807 */ /* 0x000fe40002800000 */
[----:B------:R-:W-:Y:S02]  /*da50*/  SEL R22, RZ, 0x1, P4 ;  /* 0x00000001ff167807 */ /* 0x000fe40002000000 */
[----:B------:R-:W-:-:S04]  /*da60*/  IADD3 R23, PT, PT, R34, R23, R73 ;  /* 0x0000001722177210 */ /* 0x000fc80007ffe049 */
[----:B------:R-:W-:Y:S02]  /*da70*/  ISETP.NE.AND P4, PT, R23, 0x4, PT ;  /* 0x000000041700780c */ /* 0x000fe40003f85270 */
[----:B------:R-:W-:-:S11]  /*da80*/  @P5 LOP3.LUT R44, R44, 0x100000, RZ, 0xfc, !PT ;  /* 0x001000002c2c5812 */ /* 0x000fd600078efcff */
        /* <DEDUP_REMOVED lines=11> */
.L_x_581:
[----:B------:R-:W-:Y:S05]  /*db40*/  BSYNC.RECONVERGENT B3 ;  /* 0x0000000000037941 */ /* 0x000fea0003800200 */
.L_x_580:
[----:B------:R-:W-:Y:S05]  /*db50*/  BRA `(.L_x_582) ;  /* 0x00000000000c7947 */ /* 0x000fea0003800000 */
.L_x_579:
[----:B------:R-:W-:-:S13]  /*db60*/  ISETP.NE.AND P5, PT, R36, RZ, PT ;  /* 0x000000ff2400720c */ /* 0x000fda0003fa5270 */
[----:B------:R-:W-:Y:S01]  /*db70*/  @!P5 VIADD R23, R38, 0x64 ;  /* 0x000000642617d836 */ /* 0x000fe20000000000 */
[----:B------:R-:W-:Y:S06]  /*db80*/  @!P5 BRA `(.L_x_583) ;  /* 0x000000000010d947 */ /* 0x000fec0003800000 */
.L_x_582:
[----:B------:R-:W-:-:S05]  /*db90*/  VIADD R23, R38, 0xa ;  /* 0x0000000a26177836 */ /* 0x000fca0000000000 */
[----:B------:R-:W-:Y:S01]  /*dba0*/  SEL R23, R23, R38, P4 ;  /* 0x0000002617177207 */ /* 0x000fe20002000000 */
[----:B------:R-:W-:Y:S06]  /*dbb0*/  BRA `(.L_x_583) ;  /* 0x0000000000047947 */ /* 0x000fec0003800000 */
.L_x_578:
[----:B------:R-:W-:-:S07]  /*dbc0*/  VIADD R23, R38, 0x2710 ;  /* 0x0000271026177836 */ /* 0x000fce0000000000 */
.L_x_583:
[----:B------:R-:W-:Y:S05]  /*dbd0*/  BSYNC.RECONVERGENT B2 ;  /* 0x0000000000027941 */ /* 0x000fea0003800200 */
.L_x_577:
[----:B------:R-:W-:Y:S01]  /*dbe0*/  @!P3 IMAD.MOV.U32 R36, RZ, RZ, 0x2 ;  /* 0x00000002ff24b424 */ /* 0x000fe200078e00ff */
[C---:B------:R-:W-:Y:S01]  /*dbf0*/  ISETP.NE.AND P5, PT, R37.reuse, UR5, PT ;  /* 0x0000000525007c0c */ /* 0x040fe2000bfa5270 */
[----:B------:R-:W-:Y:S01]  /*dc00*/  @P3 IMAD.MOV.U32 R39, RZ, RZ, R66 ;  /* 0x000000ffff273224 */ /* 0x000fe200078e0042 */
[----:B------:R-:W-:Y:S01]  /*dc10*/  ISETP.NE.AND P4, PT, R37, UR6, PT ;  /* 0x0000000625007c0c */ /* 0x000fe2000bf85270 */
[----:B------:R-:W-:Y:S01]  /*dc20*/  BSSY.RECONVERGENT B2, `(.L_x_584) ;  /* 0x000001c000027945 */ /* 0x000fe20003800200 */
[----:B------:R-:W-:Y:S02]  /*dc30*/  @!P3 SEL R39, R36, 0x1, !P1 ;  /* 0x000000012427b807 */ /* 0x000fe40004800000 */
[----:B------:R-:W-:Y:S02]  /*dc40*/  SEL R74, RZ, 0x1, P5 ;  /* 0x00000001ff4a7807 */ /* 0x000fe40002800000 */
[----:B------:R-:W-:Y:S02]  /*dc50*/  SEL R75, RZ, 0x1, P4 ;  /* 0x00000001ff4b7807 */ /* 0x000fe40002000000 */
[----:B------:R-:W-:-:S02]  /*dc60*/  IADD3 R37, PT, PT, R74, R39, R34 ;  /* 0x000000274a257210 */ /* 0x000fc40007ffe022 */
[----:B------:R-:W-:Y:S02]  /*dc70*/  LOP3.LUT R44, R44, 0xefffffff, RZ, 0xc0, !PT ;  /* 0xefffffff2c2c7812 */ /* 0x000fe400078ec0ff */
        /* <DEDUP_REMOVED lines=13> */
.L_x_588:
[----:B------:R-:W-:Y:S05]  /*dd50*/  BSYNC.RECONVERGENT B3 ;  /* 0x0000000000037941 */ /* 0x000fea0003800200 */
.L_x_587:
[----:B------:R-:W-:Y:S05]  /*dd60*/  BRA `(.L_x_589) ;  /* 0x00000000000c7947 */ /* 0x000fea0003800000 */
.L_x_586:
[----:B------:R-:W-:-:S13]  /*dd70*/  ISETP.NE.AND P5, PT, R36, RZ, PT ;  /* 0x000000ff2400720c */ /* 0x000fda0003fa5270 */
[----:B------:R-:W-:Y:S01]  /*dd80*/  @!P5 VIADD R36, R23, 0x64 ;  /* 0x000000641724d836 */ /* 0x000fe20000000000 */
[----:B------:R-:W-:Y:S06]  /*dd90*/  @!P5 BRA `(.L_x_590) ;  /* 0x000000000010d947 */ /* 0x000fec0003800000 */
.L_x_589:
[----:B------:R-:W-:-:S05]  /*dda0*/  VIADD R36, R23, 0xa ;  /* 0x0000000a17247836 */ /* 0x000fca0000000000 */
[----:B------:R-:W-:Y:S01]  /*ddb0*/  SEL R36, R36, R23, P4 ;  /* 0x0000001724247207 */ /* 0x000fe20002000000 */
[----:B------:R-:W-:Y:S06]  /*ddc0*/  BRA `(.L_x_590) ;  /* 0x0000000000047947 */ /* 0x000fec0003800000 */
.L_x_585:
[----:B------:R-:W-:-:S07]  /*ddd0*/  VIADD R36, R23, 0x2710 ;  /* 0x0000271017247836 */ /* 0x000fce0000000000 */
.L_x_590:
[----:B------:R-:W-:Y:S05]  /*dde0*/  BSYNC.RECONVERGENT B2 ;  /* 0x0000000000027941 */ /* 0x000fea0003800200 */
.L_x_584:
[----:B------:R-:W2:Y:S01]  /*ddf0*/  LDL.64 R38, [R1+0x118] ;  /* 0x0001180001267983 */ /* 0x000ea20000100a00 */
[----:B------:R-:W-:Y:S02]  /*de00*/  ISETP.NE.AND P4, PT, R21, UR6, PT ;  /* 0x0000000615007c0c */ /* 0x000fe4000bf85270 */
[----:B------:R-:W-:Y:S02]  /*de10*/  P2R R68, PR, RZ, 0x1 ;  /* 0x00000001ff447803 */ /* 0x000fe40000000000 */
[----:B------:R-:W-:Y:S02]  /*de20*/  SEL R77, RZ, 0x1, P4 ;  /* 0x00000001ff4d7807 */ /* 0x000fe40002000000 */
[----:B------:R-:W-:Y:S02]  /*de30*/  ISETP.NE.AND P4, PT, R20, UR6, PT ;  /* 0x0000000614007c0c */ /* 0x000fe4000bf85270 */
[----:B------:R-:W-:Y:S02]  /*de40*/  LOP3.LUT P5, RZ, R44, 0x8000000, RZ, 0xc0, !PT ;  /* 0x080000002cff7812 */ /* 0x000fe400078ac0ff */
[----:B------:R-:W-:-:S02]  /*de50*/  SEL R76, RZ, 0x1, P4 ;  /* 0x00000001ff4c7807 */ /* 0x000fc40002000000 */
[----:B------:R-:W-:Y:S02]  /*de60*/  LOP3.LUT R45, R45, 0xfffffeff, RZ, 0xc0, !PT ;  /* 0xfffffeff2d2d7812 */ /* 0x000fe400078ec0ff */
[----:B------:R-:W-:Y:S02]  /*de70*/  LOP3.LUT R44, R44, 0xff7fffff, RZ, 0xc0, !PT ;  /* 0xff7fffff2c2c7812 */ /* 0x000fe400078ec0ff */
[----:B------:R-:W-:Y:S01]  /*de80*/  SEL R79, RZ, 0x1, P5 ;  /* 0x00000001ff4f7807 */ /* 0x000fe20002800000 */
[----:B------:R-:W-:Y:S01]  /*de90*/  BSSY.RECONVERGENT B2, `(.L_x_591) ;  /* 0x000002c000027945 */ /* 0x000fe20003800200 */
[----:B------:R-:W-:Y:S01]  /*dea0*/  IMAD.MOV.U32 R80, RZ, RZ, R76 ;  /* 0x000000ffff507224 */ /* 0x000fe200078e004c */
[----:B--2---:R-:W-:Y:S02]  /*deb0*/  ISETP.NE.AND P6, PT, R39, UR5, PT ;  /* 0x0000000527007c0c */ /* 0x004fe4000bfc5270 */
[----:B------:R-:W-:-:S11]  /*dec0*/  ISETP.NE.AND P4, PT, R38, UR5, PT ;  /* 0x0000000526007c0c */ /* 0x000fd6000bf85270 */
[----:B------:R-:W-:-:S04]  /*ded0*/  @P6 PLOP3.LUT P0, PT, P4, PT, PT, 0x80, 0x8 ;  /* 0x000000000008681c */ /* 0x000fc8000270f070 */
[----:B------:R-:W-:Y:S02]  /*dee0*/  @P6 SEL R23, RZ, 0x1, P0 ;  /* 0x00000001ff176807 */ /* 0x000fe40000000000 */
[----:B------:R-:W-:Y:S02]  /*def0*/  @!P6 PLOP3.LUT P0, PT, P4, PT, PT, 0x80, 0x8 ;  /* 0x000000000008e81c */ /* 0x000fe4000270f070 */
[----:B------:R-:W-:-:S04]  /*df00*/  ISETP.NE.AND P4, PT, R38, UR6, PT ;  /* 0x0000000626007c0c */ /* 0x000fc8000bf85270 */
[----:B------:R-:W-:-:S09]  /*df10*/  SEL R37, RZ, 0x1, P4 ;  /* 0x00000001ff257807 */ /* 0x000fd20002000000 */
[----:B------:R-:W-:Y:S02]  /*df20*/  @P4 LOP3.LUT R45, R45, 0x100, RZ, 0xfc, !PT ;  /* 0x000001002d2d4812 */ /* 0x000fe400078efcff */
[----:B------:R-:W-:Y:S01]  /*df30*/  ISETP.NE.AND P4, PT, R39, UR6, P6 ;  /* 0x0000000627007c0c */ /* 0x000fe2000b785270 */
[----:B------:R-:W-:Y:S01]  /*df40*/  @P6 VIADD R21, R37, 0x1 ;  /* 0x0000000125156836 */ /* 0x000fe20000000000 */
[----:B------:R-:W-:Y:S01]  /*df50*/  @P6 LOP3.LUT R44, R44, 0x800000, RZ, 0xfc, !PT ;  /* 0x008000002c2c6812 */ /* 0x000fe200078efcff */
[----:B------:R-:W-:-:S03]  /*df60*/  @!P6 IMAD.MOV.U32 R38, RZ, RZ, 0x2 ;  /* 0x00000002ff26e424 */ /* 0x000fc600078e00ff */
[----:B------:R-:W-:-:S07]  /*df70*/  LOP3.LUT R44, R44, 0xdfffffff, RZ, 0xc0, !PT ;  /* 0xdfffffff2c2c7812 */ /* 0x000fce00078ec0ff */
[----:B------:R-:W-:Y:S01]  /*df80*/  @P4 IMAD.MOV R21, RZ, RZ, R37 ;  /* 0x000000ffff154224 */ /* 0x000fe200078e0225 */
[----:B------:R-:W-:Y:S02]  /*df90*/  ISETP.NE.AND P4, PT, R20, UR5, PT ;  /* 0x0000000514007c0c */ /* 0x000fe4000bf85270 */
[----:B------:R-:W-:Y:S02]  /*dfa0*/  @P0 LOP3.LUT R44, R44, 0x20000000, RZ, 0xfc, !PT ;  /* 0x200000002c2c0812 */ /* 0x000fe400078efcff */
[----:B------:R-:W-:Y:S02]  /*dfb0*/  @!P6 SEL R23, R38, 0x1, !P0 ;  /* 0x000000012617e807 */ /* 0x000fe40004000000 */
[----:B------:R-:W-:Y:S02]  /*dfc0*/  SEL R78, RZ, 0x1, P4 ;  /* 0x00000001ff4e7807 */ /* 0x000fe40002000000 */
[----:B------:R-:W-:Y:S02]  /*dfd0*/  LOP3.LUT R44, R44, 0xfff7ffff, RZ, 0xc0, !PT ;  /* 0xfff7ffff2c2c7812 */ /* 0x000fe400078ec0ff */
[----:B------:R-:W-:-:S03]  /*dfe0*/  IADD3 R23, PT, PT, R79, R23, R78 ;  /* 0x000000174f177210 */ /* 0x000fc60007ffe04e */
[----:B------:R-:W-:Y:S02]  /*dff0*/  @P4 LOP3.LUT R44, R44, 0x80000, RZ, 0xfc, !PT ;  /* 0x000800002c2c4812 */ /* 0x000fe400078efcff */
[----:B------:R-:W-:Y:S02]  /*e000*/  ISETP.NE.AND P4, PT, R23, 0x4, PT ;  /* 0x000000041700780c */ /* 0x000fe40003f85270 */
[----:B------:R-:W-:-:S11]  /*e010*/  ISETP.NE.AND P0, PT, R68, RZ, PT ;  /* 0x000000ff4400720c */ /* 0x000fd60003f05270 */
        /* <DEDUP_REMOVED lines=10> */
.L_x_595:
[----:B------:R-:W-:Y:S05]  /*e0c0*/  BSYNC.RECONVERGENT B3 ;  /* 0x0000000000037941 */ /* 0x000fea0003800200 */
.L_x_594:
[----:B------:R-:W-:Y:S05]  /*e0d0*/  BRA `(.L_x_596) ;  /* 0x00000000000c7947 */ /* 0x000fea0003800000 */
.L_x_593:
[----:B------:R-:W-:-:S13]  /*e0e0*/  ISETP.NE.AND P5, PT, R21, RZ, PT ;  /* 0x000000ff1500720c */ /* 0x000fda0003fa5270 */
[----:B------:R-:W-:Y:S01]  /*e0f0*/  @!P5 VIADD R68, R36, 0x64 ;  /* 0x000000642444d836 */ /* 0x000fe20000000000 */
[----:B------:R-:W-:Y:S06]  /*e100*/  @!P5 BRA `(.L_x_597) ;  /* 0x000000000010d947 */ /* 0x000fec0003800000 */
.L_x_596:
[----:B------:R-:W-:-:S05]  /*e110*/  VIADD R21, R36, 0xa ;  /* 0x0000000a24157836 */ /* 0x000fca0000000000 */
[----:B------:R-:W-:Y:S01]  /*e120*/  SEL R68, R21, R36, P4 ;  /* 0x0000002415447207 */ /* 0x000fe20002000000 */
[----:B------:R-:W-:Y:S06]  /*e130*/  BRA `(.L_x_597) ;  /* 0x0000000000047947 */ /* 0x000fec0003800000 */
.L_x_592:
[----:B------:R-:W-:-:S07]  /*e140*/  VIADD R68, R36, 0x2710 ;  /* 0x0000271024447836 */ /* 0x000fce0000000000 */
.L_x_597:
[----:B------:R-:W-:Y:S05]  /*e150*/  BSYNC.RECONVERGENT B2 ;  /* 0x0000000000027941 */ /* 0x000fea0003800200 */
.L_x_591:
[----:B------:R-:W-:Y:S02]  /*e160*/  ISETP.NE.AND P4, PT, R39, UR6, PT ;  /* 0x0000000627007c0c */ /* 0x000fe4000bf85270 */
[----:B------:R-:W2:Y:S01]  /*e170*/  LDL.64 R38, [R1+0x128] ;  /* 0x0001280001267983 */ /* 0x000ea20000100a00 */
[----:B------:R-:W-:Y:S02]  /*e180*/  LOP3.LUT P5, RZ, R44, 0x80000, RZ, 0xc0, !PT ;  /* 0x000800002cff7812 */ /* 0x000fe400078ac0ff */
[----:B------:R-:W-:-:S11]  /*e190*/  SEL R82, RZ, 0x1, P4 ;  /* 0x00000001ff527807 */ /* 0x000fd60002000000 */
        /* <DEDUP_REMOVED lines=23> */
.L_x_602:
[----:B------:R-:W-:Y:S05]  /*e310*/  BSYNC.RECONVERGENT B3 ;  /* 0x0000000000037941 */ /* 0x000fea0003800200 */
.L_x_601:
[----:B------:R-:W-:Y:S05]  /*e320*/  BRA `(.L_x_603) ;  /* 0x00000000000c7947 */ /* 0x000fea0003800000 */
.L_x_600:
[----:B------:R-:W-:-:S13]  /*e330*/  ISETP.NE.AND P5, PT, R23, RZ, PT ;  /* 0x000000ff1700720c */ /* 0x000fda0003fa5270 */
[----:B------:R-:W-:Y:S01]  /*e340*/  @!P5 VIADD R23, R68, 0x64 ;  /* 0x000000644417d836 */ /* 0x000fe20000000000 */
[----:B------:R-:W-:Y:S06]  /*e350*/  @!P5 BRA `(.L_x_604) ;  /* 0x000000000010d947 */ /* 0x000fec0003800000 */
.L_x_603:
[----:B------:R-:W-:-:S05]  /*e360*/  VIADD R23, R68, 0xa ;  /* 0x0000000a44177836 */ /* 0x000fca0000000000 */
[----:B------:R-:W-:Y:S01]  /*e370*/  SEL R23, R23, R68, P4 ;  /* 0x0000004417177207 */ /* 0x000fe20002000000 */
[----:B------:R-:W-:Y:S06]  /*e380*/  BRA `(.L_x_604) ;  /* 0x0000000000047947 */ /* 0x000fec0003800000 */
.L_x_599:
[----:B------:R-:W-:-:S07]  /*e390*/  VIADD R23, R68, 0x2710 ;  /* 0x0000271044177836 */ /* 0x000fce0000000000 */
.L_x_604:
[----:B------:R-:W-:Y:S05]  /*e3a0*/  BSYNC.RECONVERGENT B2 ;  /* 0x0000000000027941 */ /* 0x000fea0003800200 */
.L_x_598:
[----:B------:R-:W-:Y:S01]  /*e3b0*/  LOP3.LUT P5, RZ, R44, 0x8000000, RZ, 0xc0, !PT ;  /* 0x080000002cff7812 */ /* 0x000fe200078ac0ff */
[----:B------:R-:W-:Y:S01]  /*e3c0*/  BSSY.RECONVERGENT B2, `(.L_x_605) ;  /* 0x000001f000027945 */ /* 0x000fe20003800200 */
[----:B------:R-:W-:-:S04]  /*e3d0*/  ISETP.NE.AND P4, PT, R39, UR5, PT ;  /* 0x0000000527007c0c */ /* 0x000fc8000bf85270 */
[----:B------:R-:W-:Y:S02]  /*e3e0*/  SEL R81, RZ, 0x1, P4 ;  /* 0x00000001ff517807 */ /* 0x000fe40002000000 */
[----:B------:R-:W-:-:S04]  /*e3f0*/  ISETP.NE.AND P4, PT, R39, UR6, PT ;  /* 0x0000000627007c0c */ /* 0x000fc8000bf85270 */
[----:B------:R-:W-:Y:S01]  /*e400*/  SEL R83, RZ, 0x1, P4 ;  /* 0x00000001ff537807 */ /* 0x000fe20002000000 */
[----:B------:R-:W-:Y:S01]  /*e410*/  @!P5 IMAD.MOV.U32 R38, RZ, RZ, 0x2 ;  /* 0x00000002ff26d424 */ /* 0x000fe200078e00ff */
[----:B------:R-:W-:Y:S01]  /*e420*/  LOP3.LUT P4, RZ, R44, 0x80000, RZ, 0xc0, !PT ;  /* 0x000800002cff7812 */ /* 0x000fe2000788c0ff */
[----:B------:R-:W-:-:S03]  /*e430*/  @P5 IMAD.MOV.U32 R36, RZ, RZ, R78 ;  /* 0x000000ffff245224 */ /* 0x000fc600078e004e */
[----:B------:R-:W-:-:S04]  /*e440*/  @!P5 SEL R36, R38, 0x1, !P4 ;  /* 0x000000012624d807 */ /* 0x000fc80006000000 */
[----:B------:R-:W-:-:S04]  /*e450*/  IADD3 R38, PT, PT, R81, R36, R21 ;  /* 0x0000002451267210 */ /* 0x000fc80007ffe015 */
[----:B------:R-:W-:-:S13]  /*e460*/  ISETP.NE.AND P4, PT, R38, 0x4, PT ;  /* 0x000000042600780c */ /* 0x000fda0003f85270 */
[----:B------:R-:W-:Y:S05]  /*e470*/  @!P4 BRA `(.L_x_606) ;  /* 0x000000000048c947 */ /* 0x000fea0003800000 */
[--C-:B------:R-:W-:Y:S01]  /*e480*/  @P5 IMAD.IADD R36, R77, 0x1, R80.reuse ;  /* 0x000000014d245824 */ /* 0x100fe200078e0250 */
[----:B------:R-:W-:Y:S01]  /*e490*/  PLOP3.LUT P4, PT, PT, PT, PT, 0x8, 0x80 ;  /* 0x000000000080781c */ /* 0x000fe20003f8e170 */
[----:B------:R-:W-:Y:S01]  /*e4a0*/  @!P5 IMAD.MOV.U32 R36, RZ, RZ, R80 ;  /* 0x000000ffff24d224 */ /* 0x000fe200078e0050 */
[----:B------:R-:W-:-:S04]  /*e4b0*/  ISETP.NE.AND P5, PT, R38, 0x3, PT ;  /* 0x000000032600780c */ /* 0x000fc80003fa5270 */
[----:B------:R-:W-:-:S09]  /*e4c0*/  IADD3 R36, PT, PT, R83, R36, R20 ;  /* 0x0000002453247210 */ /* 0x000fd20007ffe014 */
[----:B------:R-:W-:Y:S05]  /*e4d0*/  @!P5 BRA `(.L_x_607) ;  /* 0x000000000018d947 */ /* 0x000fea0003800000 */
[----:B------:R-:W-:Y:S01]  /*e4e0*/  ISETP.NE.AND P5, PT, R38, 0x2, PT ;  /* 0x000000022600780c */ /* 0x000fe20003fa5270 */
[----:B------:R-:W-:-:S12]  /*e4f0*/  BSSY.RECONVERGENT B3, `(.L_x_608) ;  /* 0x0000003000037945 */ /* 0x000fd80003800200 */
[----:B------:R-:W-:Y:S05]  /*e500*/  @P5 BRA `(.L_x_609) ;  /* 0x0000000000045947 */ /* 0x000fea0003800000 */
[----:B------:R-:W-:-:S13]  /*e510*/  ISETP.EQ.AND P4, PT, R36, RZ, PT ;  /* 0x000000ff2400720c */ /* 0x000fda0003f82270 */
.L_x_609:
[----:B------:R-:W-:Y:S05]  /*e520*/  BSYNC.RECONVERGENT B3 ;  /* 0x0000000000037941 */ /* 0x000fea0003800200 */
.L_x_608:
[----:B------:R-:W-:Y:S05]  /*e530*/  BRA `(.L_x_610) ;  /* 0x00000000000c7947 */ /* 0x000fea0003800000 */
.L_x_607:
[----:B------:R-:W-:-:S13]  /*e540*/  ISETP.NE.AND P5, PT, R36, RZ, PT ;  /* 0x000000ff2400720c */ /* 0x000fda0003fa5270 */
[----:B------:R-:W-:Y:S01]  /*e550*/  @!P5 VIADD R84, R23, 0x64 ;  /* 0x000000641754d836 */ /* 0x000fe20000000000 */
[----:B------:R-:W-:Y:S06]  /*e560*/  @!P5 BRA `(.L_x_611) ;  /* 0x000000000010d947 */ /* 0x000fec0003800000 */
.L_x_610:
[----:B------:R-:W-:-:S05]  /*e570*/  VIADD R36, R23, 0xa ;  /* 0x0000000a17247836 */ /* 0x000fca0000000000 */
[----:B------:R-:W-:Y:S01]  /*e580*/  SEL R84, R36, R23, P4 ;  /* 0x0000001724547207 */ /* 0x000fe20002000000 */
[----:B------:R-:W-:Y:S06]  /*e590*/  BRA `(.L_x_611) ;  /* 0x0000000000047947 */ /* 0x000fec0003800000 */
.L_x_606:
[----:B------:R-:W-:-:S07]  /*e5a0*/  VIADD R84, R23, 0x2710 ;  /* 0x0000271017547836 */ /* 0x000fce0000000000 */
.L_x_611:
[----:B------:R-:W-:Y:S05]  /*e5b0*/  BSYNC.RECONVERGENT B2 ;  /* 0x0000000000027941 */ /* 0x000fea0003800200 */
.L_x_605:
[----:B------:R-:W2:Y:S01]  /*e5c0*/  LDL.64 R68, [R1+0x130] ;  /* 0x0001300001447983 */ /* 0x000ea20000100a00 */
[----:B------:R-:W-:Y:S01]  /*e5d0*/  @!P6 IMAD.MOV.U32 R39, RZ, RZ, 0x2 ;  /* 0x00000002ff27e424 */ /* 0x000fe200078e00ff */
[----:B------:R-:W-:Y:S01]  /*e5e0*/  LOP3.LUT P5, RZ, R44, 0x8000000, RZ, 0xc0, !PT ;  /* 0x080000002cff7812 */ /* 0x000fe200078ac0ff */
[----:B------:R-:W-:-:S03]  /*e5f0*/  @P6 IMAD.MOV.U32 R38, RZ, RZ, R79 ;  /* 0x000000ffff266224 */ /* 0x000fc600078e004f */
[----:B------:R-:W-:Y:S01]  /*e600*/  @!P6 SEL R38, R39, 0x1, !P5 ;  /* 0x000000012726e807 */ /* 0x000fe20006800000 */
[----:B------:R-:W-:Y:S01]  /*e610*/  BSSY.RECONVERGENT B2, `(.L_x_612) ;  /* 0x000001b000027945 */ /* 0x000fe20003800200 */
[----:B--2---:R-:W-:-:S04]  /*e620*/  ISETP.NE.AND P4, PT, R68, UR5, PT ;  /* 0x0000000544007c0c */ /* 0x004fc8000bf85270 */
[----:B------:R-:W-:Y:S02]  /*e630*/  SEL R23, RZ, 0x1, P4 ;  /* 0x00000001ff177807 */ /* 0x000fe40002000000 */
[----:B------:R-:W-:Y:S02]  /*e640*/  ISETP.NE.AND P4, PT, R68, UR6, PT ;  /* 0x0000000644007c0c */ /* 0x000fe4000bf85270 */
[----:B------:R-:W-:Y:S02]  /*e650*/  IADD3 R38, PT, PT, R23, R38, R81 ;  /* 0x0000002617267210 */ /* 0x000fe40007ffe051 */
[----:B------:R-:W-:Y:S02]  /*e660*/  SEL R36, RZ, 0x1, P4 ;  /* 0x00000001ff247807 */ /* 0x000fe40002000000 */
        /* <DEDUP_REMOVED lines=12> */
.L_x_616:
[----:B------:R-:W-:Y:S05]  /*e730*/  BSYNC.RECONVERGENT B3 ;  /* 0x0000000000037941 */ /* 0x000fea0003800200 */
.L_x_615:
[----:B------:R-:W-:Y:S05]  /*e740*/  BRA `(.L_x_617) ;  /* 0x00000000000c7947 */ /* 0x000fea0003800000 */
.L_x_614:
[----:B------:R-:W-:-:S13]  /*e750*/  ISETP.NE.AND P5, PT, R39, RZ, PT ;  /* 0x000000ff2700720c */ /* 0x000fda0003fa5270 */
[----:B------:R-:W-:Y:S01]  /*e760*/  @!P5 VIADD R68, R84, 0x64 ;  /* 0x000000645444d836 */ /* 0x000fe20000000000 */
[----:B------:R-:W-:Y:S06]  /*e770*/  @!P5 BRA `(.L_x_618) ;  /* 0x000000000010d947 */ /* 0x000fec0003800000 */
.L_x_617:
[----:B------:R-:W-:-:S05]  /*e780*/  VIADD R39, R84, 0xa ;  /* 0x0000000a54277836 */ /* 0x000fca0000000000 */
[----:B------:R-:W-:Y:S01]  /*e790*/  SEL R68, R39, R84, P4 ;  /* 0x0000005427447207 */ /* 0x000fe20002000000 */
[----:B------:R-:W-:Y:S06]  /*e7a0*/  BRA `(.L_x_618) ;  /* 0x0000000000047947 */ /* 0x000fec0003800000 */
.L_x_613:
[----:B------:R-:W-:-:S07]  /*e7b0*/  VIADD R68, R84, 0x2710 ;  /* 0x0000271054447836 */ /* 0x000fce0000000000 */
.L_x_618:
[----:B------:R-:W-:Y:S05]  /*e7c0*/  BSYNC.RECONVERGENT B2 ;  /* 0x0000000000027941 */ /* 0x000fea0003800200 */
.L_x_612:
[----:B------:R-:W2:Y:S01]  /*e7d0*/  LDL.64 R38, [R1+0x138] ;  /* 0x0001380001267983 */ /* 0x000ea20000100a00 */
[----:B------:R-:W-:Y:S01]  /*e7e0*/  LOP3.LUT R44, R44, 0x7fffffff, RZ, 0xc0, !PT ;  /* 0x7fffffff2c2c7812 */ /* 0x000fe200078ec0ff */
[----:B------:R-:W-:Y:S01]  /*e7f0*/  BSSY.RECONVERGENT B2, `(.L_x_619) ;  /* 0x000001b000027945 */ /* 0x000fe20003800200 */
[----:B--2---:R-:W-:-:S13]  /*e800*/  ISETP.NE.AND P4, PT, R38, UR5, PT ;  /* 0x0000000526007c0c */ /* 0x004fda000bf85270 */
[----:B------:R-:W-:Y:S01]  /*e810*/  @P4 LOP3.LUT R44, R44, 0x80000000, RZ, 0xfc, !PT ;  /* 0x800000002c2c4812 */ /* 0x000fe200078efcff */
[----:B------:R-:W-:Y:S06]  /*e820*/  @!P4 BRA `(.L_x_620) ;  /* 0x000000000038c947 */ /* 0x000fec0003800000 */
[----:B------:R-:W-:Y:S01]  /*e830*/  ISETP.NE.AND P4, PT, R38, UR6, PT ;  /* 0x0000000626007c0c */ /* 0x000fe2000bf85270 */
[----:B------:R-:W-:Y:S01]  /*e840*/  IMAD.MOV.U32 R84, RZ, RZ, 0x2 ;  /* 0x00000002ff547424 */ /* 0x000fe200078e00ff */
[----:B------:R-:W-:Y:S02]  /*e850*/  ISETP.NE.AND P5, PT, R69, UR6, PT ;  /* 0x0000000645007c0c */ /* 0x000fe4000bfa5270 */
[----:B------:R-:W-:Y:S02]  /*e860*/  SEL R85, RZ, 0x1, P4 ;  /* 0x00000001ff557807 */ /* 0x000fe40002000000 */
[----:B------:R-:W-:-:S07]  /*e870*/  LOP3.LUT R44, R44, 0xfffffff7, RZ, 0xc0, !PT ;  /* 0xfffffff72c2c7812 */ /* 0x000fce00078ec0ff */
[----:B------:R-:W-:Y:S01]  /*e880*/  @P4 IMAD.MOV R84, RZ, RZ, 0x1 ;  /* 0x00000001ff544424 */ /* 0x000fe200078e02ff */
[----:B------:R-:W-:Y:S01]  /*e890*/  ISETP.NE.AND P4, PT, R69, UR5, PT ;  /* 0x0000000545007c0c */ /* 0x000fe2000bf85270 */
[----:B------:R-:W-:Y:S01]  /*e8a0*/  @P5 IMAD.MOV R84, RZ, RZ, R85 ;  /* 0x000000ffff545224 */ /* 0x000fe200078e0255 */
[----:B------:R-:W-:Y:S02]  /*e8b0*/  @P5 LOP3.LUT R44, R44, 0x8, RZ, 0xfc, !PT ;  /* 0x000000082c2c5812 */ /* 0x000fe400078efcff */
[----:B------:R-:W-:Y:S01]  /*e8c0*/  SEL R86, RZ, 0x1, P4 ;  /* 0x00000001ff567807 */ /* 0x000fe20002000000 */
[----:B------:R-:W-:Y:S01]  /*e8d0*/  IMAD.MOV.U32 R69, RZ, RZ, R84 ;  /* 0x000000ffff457224 */ /* 0x000fe200078e0054 */
[----:B------:R-:W-:-:S07]  /*e8e0*/  LOP3.LUT R44, R44, 0xfeffffff, RZ, 0xc0, !PT ;  /* 0xfeffffff2c2c7812 */ /* 0x000fce00078ec0ff */
[----:B------:R-:W-:Y:S01]  /*e8f0*/  @P4 LOP3.LUT R44, R44, 0x1000000, RZ, 0xfc, !PT ;  /* 0x010000002c2c4812 */ /* 0x000fe200078efcff */
[----:B------:R-:W-:Y:S06]  /*e900*/  BRA `(.L_x_621) ;  /* 0x0000000000247947 */ /* 0x000fec0003800000 */
.L_x_620:
[----:B------:R-:W-:Y:S01]  /*e910*/  ISETP.NE.AND P4, PT, R69, UR5, PT ;  /* 0x0000000545007c0c */ /* 0x000fe2000bf85270 */
[----:B------:R-:W-:Y:S01]  /*e920*/  IMAD.MOV.U32 R86, RZ, RZ, 0x2 ;  /* 0x00000002ff567424 */ /* 0x000fe200078e00ff */
[----:B------:R-:W-:-:S04]  /*e930*/  LOP3.LUT R44, R44, 0xfeffffff, RZ, 0xc0, !PT ;  /* 0xfeffffff2c2c7812 */ /* 0x000fc800078ec0ff */
[----:B------:R-:W-:-:S07]  /*e940*/  SEL R86, R86, 0x1, !P4 ;  /* 0x0000000156567807 */ /* 0x000fce0006000000 */
[----:B------:R-:W-:Y:S02]  /*e950*/  @P4 LOP3.LUT R44, R44, 0x1000000, RZ, 0xfc, !PT ;  /* 0x010000002c2c4812 */ /* 0x000fe400078efcff */
[----:B------:R-:W-:Y:S02]  /*e960*/  ISETP.NE.AND P4, PT, R69, UR6, PT ;  /* 0x0000000645007c0c */ /* 0x000fe4000bf85270 */
[----:B------:R-:W-:Y:S02]  /*e970*/  LOP3.LUT R44, R44, 0xfffffff7, RZ, 0xc0, !PT ;  /* 0xfffffff72c2c7812 */ /* 0x000fe400078ec0ff */
[----:B------:R-:W-:-:S09]  /*e980*/  SEL R69, RZ, 0x1, P4 ;  /* 0x00000001ff457807 */ /* 0x000fd20002000000 */
[----:B------:R-:W-:-:S07]  /*e990*/  @P4 LOP3.LUT R44, R44, 0x8, RZ, 0xfc, !PT ;  /* 0x000000082c2c4812 */ /* 0x000fce00078efcff */
.L_x_621:
[----:B------:R-:W-:Y:S05]  /*e9a0*/  BSYNC.RECONVERGENT B2 ;  /* 0x0000000000027941 */ /* 0x000fea0003800200 */
.L_x_619:
[----:B------:R-:W-:Y:S01]  /*e9b0*/  ISETP.NE.AND P4, PT, R39, UR6, PT ;  /* 0x0000000627007c0c */ /* 0x000fe2000bf85270 */
[----:B------:R-:W-:Y:S01]  /*e9c0*/  VIADD R87, R86, 0x1 ;  /* 0x0000000156577836 */ /* 0x000fe20000000000 */
[----:B------:R-:W-:Y:S01]  /*e9d0*/  LOP3.LUT P5, RZ, R45, 0x1, RZ, 0xc0, !PT ;  /* 0x000000012dff7812 */ /* 0x000fe200078ac0ff */
[----:B------:R-:W-:Y:S01]  /*e9e0*/  BSSY.RECONVERGENT B2, `(.L_x_622) ;  /* 0x000001b000027945 */ /* 0x000fe20003800200 */
[----:B------:R-:W-:Y:S02]  /*e9f0*/  SEL R84, RZ, 0x1, P4 ;  /* 0x00000001ff547807 */ /* 0x000fe40002000000 */
[----:B------:R-:W-:-:S04]  /*ea00*/  ISETP.NE.AND P4, PT, R18, UR6, PT ;  /* 0x0000000612007c0c */ /* 0x000fc8000bf85270 */
[----:B------:R-:W-:Y:S02]  /*ea10*/  SEL R85, RZ, 0x1, P4 ;  /* 0x00000001ff557807 */ /* 0x000fe40002000000 */
[----:B------:R-:W-:-:S13]  /*ea20*/  ISETP.NE.AND P4, PT, R39, UR5, PT ;  /* 0x0000000527007c0c */ /* 0x000fda000bf85270 */
[----:B------:R-:W-:Y:S01]  /*ea30*/  @P4 IMAD.MOV R87, RZ, RZ, R86 ;  /* 0x000000ffff574224 */ /* 0x000fe200078e0256 */
[----:B------:R-:W-:-:S05]  /*ea40*/  SEL R86, RZ, 0x1, P5 ;  /* 0x00000001ff567807 */ /* 0x000fca0002800000 */
[----:B------:R-:W-:-:S05]  /*ea50*/  IMAD.IADD R87, R86, 0x1, R87 ;  /* 0x0000000156577824 */ /* 0x000fca00078e0257 */
        /* <DEDUP_REMOVED lines=10> */
.L_x_626:
[----:B------:R-:W-:Y:S05]  /*eb00*/  BSYNC.RECONVERGENT B3 ;  /* 0x0000000000037941 */ /* 0x000fea0003800200 */
.L_x_625:
[----:B------:R-:W-:Y:S05]  /*eb10*/  BRA `(.L_x_627) ;  /* 0x00000000000c7947 */ /* 0x000fea0003800000 */
.L_x_624:
[----:B------:R-:W-:-:S13]  /*eb20*/  ISETP.NE.AND P6, PT, R69, RZ, PT ;  /* 0x000000ff4500720c */ /* 0x000fda0003fc5270 */
[----:B------:R-:W-:Y:S01]  /*eb30*/  @!P6 VIADD R39, R68, 0x64 ;  /* 0x000000644427e836 */ /* 0x000fe20000000000 */
[----:B------:R-:W-:Y:S06]  /*eb40*/  @!P6 BRA `(.L_x_628) ;  /* 0x000000000010e947 */ /* 0x000fec0003800000 */
.L_x_627:
[----:B------:R-:W-:-:S05]  /*eb50*/  VIADD R39, R68, 0xa ;  /* 0x0000000a44277836 */ /* 0x000fca0000000000 */
[----:B------:R-:W-:Y:S01]  /*eb60*/  SEL R39, R39, R68, P5 ;  /* 0x0000004427277207 */ /* 0x000fe20002800000 */
[----:B------:R-:W-:Y:S06]  /*eb70*/  BRA `(.L_x_628) ;  /* 0x0000000000047947 */ /* 0x000fec0003800000 */
.L_x_623:
[----:B------:R-:W-:-:S07]  /*eb80*/  VIADD R39, R68, 0x2710 ;  /* 0x0000271044277836 */ /* 0x000fce0000000000 */
.L_x_628:
[----:B------:R-:W-:Y:S05]  /*eb90*/  BSYNC.RECONVERGENT B2 ;  /* 0x0000000000027941 */ /* 0x000fea0003800200 */
.L_x_622:
[----:B------:R-:W-:Y:S01]  /*eba0*/  ISETP.NE.AND P5, PT, R19, UR6, PT ;  /* 0x0000000613007c0c */ /* 0x000fe2000bfa5270 */
[----:B------:R-:W-:Y:S01]  /*ebb0*/  @P4 VIADD R18, R84, 0x1 ;  /* 0x0000000154124836 */ /* 0x000fe20000000000 */
[----:B------:R-:W-:Y:S01]  /*ebc0*/  P2R R68, PR, RZ, 0x1 ;  /* 0x00000001ff447803 */ /* 0x000fe20000000000 */
[----:B------:R-:W-:Y:S01]  /*ebd0*/  BSSY.RECONVERGENT B2, `(.L_x_629) ;  /* 0x000002b000027945 */ /* 0x000fe20003800200 */
[----:B------:R-:W-:Y:S02]  /*ebe0*/  SEL R88, RZ, 0x1, P5 ;  /* 0x00000001ff587807 */ /* 0x000fe40002800000 */
[----:B------:R-:W-:Y:S01]  /*ebf0*/  ISETP.NE.AND P5, PT, R38, UR6, PT ;  /* 0x0000000626007c0c */ /* 0x000fe2000bfa5270 */
[----:B------:R-:W-:Y:S01]  /*ec00*/  @!P4 IMAD.MOV.U32 R38, RZ, RZ, 0x2 ;  /* 0x00000002ff26c424 */ /* 0x000fe200078e00ff */
[----:B------:R-:W-:Y:S02]  /*ec10*/  PLOP3.LUT P6, PT, PT, PT, PT, 0x8, 0x80 ;  /* 0x000000000080781c */ /* 0x000fe40003fce170 */
[----:B------:R-:W-:-:S04]  /*ec20*/  @P4 PLOP3.LUT P0, PT, P5, PT, PT, 0x80, 0x8 ;  /* 0x000000000008481c */ /* 0x000fc80002f0f070 */
[----:B------:R-:W-:Y:S02]  /*ec30*/  @P4 PLOP3.LUT P6, PT, P0, PT, PT, 0x80, 0x8 ;  /* 0x000000000008481c */ /* 0x000fe400007cf070 */
[----:B------:R-:W-:Y:S02]  /*ec40*/  @!P4 PLOP3.LUT P0, PT, P5, PT, PT, 0x80, 0x8 ;  /* 0x000000000008c81c */ /* 0x000fe40002f0f070 */
[C---:B------:R-:W-:Y:S02]  /*ec50*/  LOP3.LUT P5, RZ, R44.reuse, 0x80000000, RZ, 0xc0, !PT ;  /* 0x800000002cff7812 */ /* 0x040fe400078ac0ff */
[----:B------:R-:W-:Y:S02]  /*ec60*/  LOP3.LUT R44, R44, 0xffffffef, RZ, 0xc0, !PT ;  /* 0xffffffef2c2c7812 */ /* 0x000fe400078ec0ff */
[----:B------:R-:W-:Y:S02]  /*ec70*/  @P4 SEL R69, RZ, 0x1, P5 ;  /* 0x00000001ff454807 */ /* 0x000fe40002800000 */
[----:B------:R-:W-:-:S02]  /*ec80*/  @!P4 SEL R69, R38, 0x1, !P5 ;  /* 0x000000012645c807 */ /* 0x000fc40006800000 */
[----:B------:R-:W-:Y:S01]  /*ec90*/  ISETP.NE.AND P5, PT, R19, UR5, PT ;  /* 0x0000000513007c0c */ /* 0x000fe2000bfa5270 */
[----:B------:R-:W-:Y:S01]  /*eca0*/  @P6 IMAD.MOV R18, RZ, RZ, R84 ;  /* 0x000000ffff126224 */ /* 0x000fe200078e0254 */
[----:B------:R-:W-:Y:S02]  /*ecb0*/  @!P4 SEL R18, RZ, 0x1, P0 ;  /* 0x00000001ff12c807 */ /* 0x000fe40000000000 */
[----:B------:R-:W-:Y:S02]  /*ecc0*/  SEL R90, RZ, 0x1, P5 ;  /* 0x00000001ff5a7807 */ /* 0x000fe40002800000 */
[----:B------:R-:W-:Y:S02]  /*ecd0*/  @P0 LOP3.LUT R44, R44, 0x10, RZ, 0xfc, !PT ;  /* 0x000000102c2c0812 */ /* 0x000fe400078efcff */
[----:B------:R-:W-:Y:S02]  /*ece0*/  IADD3 R69, PT, PT, R90, R69, R86 ;  /* 0x000000455a457210 */ /* 0x000fe40007ffe056 */
[----:B------:R-:W-:-:S02]  /*ecf0*/  ISETP.NE.AND P0, PT, R68, RZ, PT ;  /* 0x000000ff4400720c */ /* 0x000fc40003f05270 */
[----:B------:R-:W-:-:S13]  /*ed00*/  ISETP.NE.AND P6, PT, R69, 0x4, PT ;  /* 0x000000044500780c */ /* 0x000fda0003fc5270 */
[----:B------:R-:W-:Y:S05]  /*ed10*/  @!P6 BRA `(.L_x_630) ;  /* 0x000000000054e947 */ /* 0x000fea0003800000 */
[----:B------:R-:W-:Y:S02]  /*ed20*/  PLOP3.LUT P6, PT, PT, PT, PT, 0x8, 0x80 ;  /* 0x000000000080781c */ /* 0x000fe40003fce170 */
[----:B------:R-:W-:Y:S02]  /*ed30*/  LOP3.LUT R44, R44, 0xfffffffe, RZ, 0xc0, !PT ;  /* 0xfffffffe2c2c7812 */ /* 0x000fe400078ec0ff */
        /* <DEDUP_REMOVED lines=10> */
.L_x_633:
[----:B------:R-:W-:Y:S05]  /*ede0*/  BSYNC.RECONVERGENT B3 ;  /* 0x0000000000037941 */ /* 0x000fea0003800200 */
.L_x_632:
[----:B------:R-:W-:Y:S05]  /*edf0*/  BRA `(.L_x_634) ;  /* 0x00000000000c7947 */ /* 0x000fea0003800000 */
.L_x_631:
[----:B------:R-:W-:-:S13]  /*ee00*/  ISETP.NE.AND P6, PT, R18, RZ, PT ;  /* 0x000000ff1200720c */ /* 0x000fda0003fc5270 */
[----:B------:R-:W-:Y:S01]  /*ee10*/  @!P6 VIADD R87, R39, 0x64 ;  /* 0x000000642757e836 */ /* 0x000fe20000000000 */
[----:B------:R-:W-:Y:S06]  /*ee20*/  @!P6 BRA `(.L_x_635) ;  /* 0x000000000014e947 */ /* 0x000fec0003800000 */
.L_x_634:
[----:B------:R-:W-:Y:S01]  /*ee30*/  VIADD R18, R39, 0xa ;  /* 0x0000000a27127836 */ /* 0x000fe20000000000 */
[----:B------:R-:W-:-:S04]  /*ee40*/  LOP3.LUT P6, RZ, R44, 0x1, RZ, 0xc0, !PT ;  /* 0x000000012cff7812 */ /* 0x000fc800078cc0ff */
[----:B------:R-:W-:Y:S01]  /*ee50*/  SEL R87, R18, R39, P6 ;  /* 0x0000002712577207 */ /* 0x000fe20003000000 */
[----:B------:R-:W-:Y:S08]  /*ee60*/  BRA `(.L_x_635) ;  /* 0x0000000000047947 */ /* 0x000ff00003800000 */
.L_x_630:
[----:B------:R-:W-:-:S07]  /*ee70*/  VIADD R87, R39, 0x2710 ;  /* 0x0000271027577836 */ /* 0x000fce0000000000 */
.L_x_635:
[----:B------:R-:W-:Y:S05]  /*ee80*/  BSYNC.RECONVERGENT B2 ;  /* 0x0000000000027941 */ /* 0x000fea0003800200 */
.L_x_629:
[----:B------:R-:W2:Y:S01]  /*ee90*/  LDL.64 R68, [R1+0x148] ;  /* 0x0001480001447983 */ /* 0x000ea20000100a00 */
[----:B------:R-:W-:Y:S01]  /*eea0*/  BSSY.RECONVERGENT B2, `(.L_x_636) ;  /* 0x0000025000027945 */ /* 0x000fe20003800200 */
[----:B--2---:R-:W-:-:S04]  /*eeb0*/  ISETP.NE.AND P6, PT, R68, UR5, PT ;  /* 0x0000000544007c0c */ /* 0x004fc8000bfc5270 */
[----:B------:R-:W-:Y:S02]  /*eec0*/  SEL R18, RZ, 0x1, P6 ;  /* 0x00000001ff127807 */ /* 0x000fe40003000000 */
[----:B------:R-:W-:-:S04]  /*eed0*/  ISETP.NE.AND P6, PT, R68, UR6, PT ;  /* 0x0000000644007c0c */ /* 0x000fc8000bfc5270 */
[----:B------:R-:W-:Y:S02]  /*eee0*/  SEL R19, RZ, 0x1, P6 ;  /* 0x00000001ff137807 */ /* 0x000fe40003000000 */
[----:B------:R-:W-:-:S13]  /*eef0*/  LOP3.LUT P6, RZ, R45, 0x1, RZ, 0xc0, !PT ;  /* 0x000000012dff7812 */ /* 0x000fda00078cc0ff */
[----:B------:R-:W-:Y:S01]  /*ef00*/  @!P6 IMAD.MOV.U32 R38, RZ, RZ, 0x2 ;  /* 0x00000002ff26e424 */ /* 0x000fe200078e00ff */
[----:B------:R-:W-:-:S04]  /*ef10*/  @P6 SEL R39, RZ, 0x1, P4 ;  /* 0x00000001ff276807 */ /* 0x000fc80002000000 */
[----:B------:R-:W-:-:S04]  /*ef20*/  @!P6 SEL R39, R38, 0x1, !P4 ;  /* 0x000000012627e807 */ /* 0x000fc80006000000 */
[----:B------:R-:W-:-:S04]  /*ef30*/  IADD3 R39, PT, PT, R18, R39, R90 ;  /* 0x0000002712277210 */ /* 0x000fc80007ffe05a */
[----:B------:R-:W-:-:S13]  /*ef40*/  ISETP.NE.AND P6, PT, R39, 0x4, PT ;  /* 0x000000042700780c */ /* 0x000fda0003fc5270 */
[----:B------:R-:W-:Y:S05]  /*ef50*/  @!P6 BRA `(.L_x_637) ;  /* 0x000000000060e947 */ /* 0x000fea0003800000 */
[----:B------:R-:W-:Y:S02]  /*ef60*/  LOP3.LUT P6, RZ, R45, 0x1, RZ, 0xc0, !PT ;  /* 0x000000012dff7812 */ /* 0x000fe400078cc0ff */
[----:B------:R-:W-:-:S11]  /*ef70*/  LOP3.LUT R44, R44, 0xfffffffe, RZ, 0xc0, !PT ;  /* 0xfffffffe2c2c7812 */ /* 0x000fd600078ec0ff */
[----:B------:R-:W-:Y:S02]  /*ef80*/  @P6 IMAD.IADD R38, R84, 0x1, R85 ;  /* 0x0000000154266824 */ /* 0x000fe400078e0255 */
        /* <DEDUP_REMOVED lines=12> */
.L_x_640:
[----:B------:R-:W-:Y:S05]  /*f050*/  BSYNC.RECONVERGENT B3 ;  /* 0x0000000000037941 */ /* 0x000fea0003800200 */
.L_x_639:
[----:B------:R-:W-:Y:S05]  /*f060*/  BRA `(.L_x_641) ;  /* 0x00000000000c7947 */ /* 0x000fea0003800000 */
.L_x_638:
[----:B------:R-:W-:-:S13]  /*f070*/  ISETP.NE.AND P6, PT, R38, RZ, PT ;  /* 0x000000ff2600720c */ /* 0x000fda0003fc5270 */
[----:B------:R-:W-:Y:S01]  /*f080*/  @!P6 VIADD R39, R87, 0x64 ;  /* 0x000000645727e836 */ /* 0x000fe20000000000 */
[----:B------:R-:W-:Y:S06]  /*f090*/  @!P6 BRA `(.L_x_642) ;  /* 0x000000000014e947 */ /* 0x000fec0003800000 */
.L_x_641:
[----:B------:R-:W-:Y:S01]  /*f0a0*/  VIADD R38, R87, 0xa ;  /* 0x0000000a57267836 */ /* 0x000fe20000000000 */
[----:B------:R-:W-:-:S04]  /*f0b0*/  LOP3.LUT P6, RZ, R44, 0x1, RZ, 0xc0, !PT ;  /* 0x000000012cff7812 */ /* 0x000fc800078cc0ff */
[----:B------:R-:W-:Y:S01]  /*f0c0*/  SEL R39, R38, R87, P6 ;  /* 0x0000005726277207 */ /* 0x000fe20003000000 */
[----:B------:R-:W-:Y:S08]  /*f0d0*/  BRA `(.L_x_642) ;  /* 0x0000000000047947 */ /* 0x000ff00003800000 */
.L_x_637:
[----:B------:R-:W-:-:S07]  /*f0e0*/  VIADD R39, R87, 0x2710 ;  /* 0x0000271057277836 */ /* 0x000fce0000000000 */
.L_x_642:
[----:B------:R-:W-:Y:S05]  /*f0f0*/  BSYNC.RECONVERGENT B2 ;  /* 0x0000000000027941 */ /* 0x000fea0003800200 */
.L_x_636:
[----:B------:R-:W-:Y:S01]  /*f100*/  @!P5 IMAD.MOV.U32 R38, RZ, RZ, 0x2 ;  /* 0x00000002ff26d424 */ /* 0x000fe200078e00ff */
[----:B------:R-:W-:Y:S01]  /*f110*/  LOP3.LUT P6, RZ, R45, 0x1, RZ, 0xc0, !PT ;  /* 0x000000012dff7812 */ /* 0x000fe200078cc0ff */
[----:B------:R-:W-:Y:S01]  /*f120*/  @P5 IMAD.MOV.U32 R89, RZ, RZ, R86 ;  /* 0x000000ffff595224 */ /* 0x000fe200078e0056 */
[----:B------:R-:W-:Y:S01]  /*f130*/  BSSY.RECONVERGENT B2, `(.L_x_643) ;  /* 0x000001c000027945 */ /* 0x000fe20003800200 */
[----:B------:R-:W-:Y:S01]  /*f140*/  @P5 IMAD.IADD R87, R85, 0x1, R88 ;  /* 0x0000000155575824 */ /* 0x000fe200078e0258 */
[----:B------:R-:W-:Y:S01]  /*f150*/  @!P5 SEL R89, R38, 0x1, !P6 ;  /* 0x000000012659d807 */ /* 0x000fe20007000000 */
[----:B------:R-:W-:Y:S01]  /*f160*/  @!P5 IMAD.MOV.U32 R87, RZ, RZ, R85 ;  /* 0x000000ffff57d224 */ /* 0x000fe200078e0055 */
[----:B------:R-:W-:-:S04]  /*f170*/  ISETP.NE.AND P5, PT, R69, UR5, PT ;  /* 0x0000000545007c0c */ /* 0x000fc8000bfa5270 */
[----:B------:R-:W-:Y:S02]  /*f180*/  SEL R38, RZ, 0x1, P5 ;  /* 0x00000001ff267807 */ /* 0x000fe40002800000 */
[----:B------:R-:W-:Y:S02]  /*f190*/  ISETP.NE.AND P5, PT, R69, UR6, PT ;  /* 0x0000000645007c0c */ /* 0x000fe4000bfa5270 */
[----:B------:R-:W-:Y:S02]  /*f1a0*/  IADD3 R69, PT, PT, R38, R89, R18 ;  /* 0x0000005926457210 */ /* 0x000fe40007ffe012 */
[----:B------:R-:W-:Y:S02]  /*f1b0*/  SEL R68, RZ, 0x1, P5 ;  /* 0x00000001ff447807 */ /* 0x000fe40002800000 */
        /* <DEDUP_REMOVED lines=10> */
.L_x_647:
[----:B------:R-:W-:Y:S05]  /*f260*/  BSYNC.RECONVERGENT B3 ;  /* 0x0000000000037941 */ /* 0x000fea0003800200 */
.L_x_646:
[----:B------:R-:W-:Y:S05]  /*f270*/  BRA `(.L_x_648) ;  /* 0x00000000000c7947 */ /* 0x000fea0003800000 */
.L_x_645:
[----:B------:R-:W-:-:S13]  /*f280*/  ISETP.NE.AND P6, PT, R87, RZ, PT ;  /* 0x000000ff5700720c */ /* 0x000fda0003fc5270 */
[----:B------:R-:W-:Y:S01]  /*f290*/  @!P6 VIADD R92, R39, 0x64 ;  /* 0x00000064275ce836 */ /* 0x000fe20000000000 */
[----:B------:R-:W-:Y:S06]  /*f2a0*/  @!P6 BRA `(.L_x_649) ;  /* 0x000000000010e947 */ /* 0x000fec0003800000 */
.L_x_648:
[----:B------:R-:W-:-:S05]  /*f2b0*/  VIADD R92, R39, 0xa ;  /* 0x0000000a275c7836 */ /* 0x000fca0000000000 */
[----:B------:R-:W-:Y:S01]  /*f2c0*/  SEL R92, R92, R39, P5 ;  /* 0x000000275c5c7207 */ /* 0x000fe20002800000 */
[----:B------:R-:W-:Y:S06]  /*f2d0*/  BRA `(.L_x_649) ;  /* 0x0000000000047947 */ /* 0x000fec0003800000 */
.L_x_644:
[----:B------:R-:W-:-:S07]  /*f2e0*/  VIADD R92, R39, 0x2710 ;  /* 0x00002710275c7836 */ /* 0x000fce0000000000 */
.L_x_649:
[----:B------:R-:W-:Y:S05]  /*f2f0*/  BSYNC.RECONVERGENT B2 ;  /* 0x0000000000027941 */ /* 0x000fea0003800200 */
.L_x_643:
[----:B------:R-:W-:Y:S01]  /*f300*/  P2R R39, PR, RZ, 0x2 ;  /* 0x00000002ff277803 */ /* 0x000fe20000000000 */
[----:B------:R-:W-:Y:S01]  /*f310*/  IMAD.MOV.U32 R112, RZ, RZ, 0x2 ;  /* 0x00000002ff707424 */ /* 0x000fe200078e00ff */
[C---:B------:R-:W-:Y:S01]  /*f320*/  LOP3.LUT P1, RZ, R44.reuse, 0x20000, RZ, 0xc0, !PT ;  /* 0x000200002cff7812 */ /* 0x040fe2000782c0ff */
[----:B------:R-:W-:Y:S01]  /*f330*/  BSSY.RECONVERGENT B2, `(.L_x_650) ;  /* 0x0000023000027945 */ /* 0x000fe20003800200 */
[----:B------:R-:W-:Y:S01]  /*f340*/  P2R R87, PR, RZ, 0x1 ;  /* 0x00000001ff577803 */ /* 0x000fe20000000000 */
[----:B------:R-:W-:Y:S01]  /*f350*/  IMAD.MOV.U32 R95, RZ, RZ, R92 ;  /* 0x000000ffff5f7224 */ /* 0x000fe200078e005c */
[C---:B------:R-:W-:Y:S02]  /*f360*/  LOP3.LUT P0, RZ, R44.reuse, 0x4, RZ, 0xc0, !PT ;  /* 0x000000042cff7812 */ /* 0x040fe4000780c0ff */
[----:B------:R-:W-:Y:S02]  /*f370*/  LOP3.LUT P6, RZ, R44, 0x40, RZ, 0xc0, !PT ;  /* 0x000000402cff7812 */ /* 0x000fe400078cc0ff */
[----:B------:R-:W-:-:S02]  /*f380*/  SEL R96, RZ, 0x1, P1 ;  /* 0x00000001ff607807 */ /* 0x000fc40000800000 */
[----:B------:R-:W-:Y:S02]  /*f390*/  SEL R89, R112, 0x1, !P1 ;  /* 0x0000000170597807 */ /* 0x000fe40004800000 */
[----:B------:R-:W-:Y:S02]  /*f3a0*/  LOP3.LUT P5, RZ, R44, 0x400000, RZ, 0xc0, !PT ;  /* 0x004000002cff7812 */ /* 0x000fe400078ac0ff */
[----:B------:R-:W-:Y:S02]  /*f3b0*/  ISETP.NE.AND P1, PT, R39, RZ, PT ;  /* 0x000000ff2700720c */ /* 0x000fe40003f25270 */
[----:B------:R-:W-:Y:S02]  /*f3c0*/  SEL R39, RZ, 0x1, P6 ;  /* 0x00000001ff277807 */ /* 0x000fe40003000000 */
[----:B------:R-:W-:Y:S02]  /*f3d0*/  SEL R94, R89, R96, !P0 ;  /* 0x00000060595e7207 */ /* 0x000fe40004000000 */
[----:B------:R-:W-:-:S02]  /*f3e0*/  SEL R93, R67, RZ, P5 ;  /* 0x000000ff435d7207 */ /* 0x000fc40002800000 */
[----:B------:R-:W-:Y:S01]  /*f3f0*/  SEL R91, R29, RZ, P6 ;  /* 0x000000ff1d5b7207 */ /* 0x000fe20003000000 */
[----:B------:R-:W-:Y:S01]  /*f400*/  IMAD.IADD R69, R39, 0x1, R94 ;  /* 0x0000000127457824 */ /* 0x000fe200078e025e */
[----:B------:R-:W-:Y:S02]  /*f410*/  SEL R94, R52, RZ, P0 ;  /* 0x000000ff345e7207 */ /* 0x000fe40000000000 */
[----:B------:R-:W-:Y:S01]  /*f420*/  ISETP.NE.AND P0, PT, R87, RZ, PT ;  /* 0x000000ff5700720c */ /* 0x000fe20003f05270 */
[----:B------:R-:W-:Y:S01]  /*f430*/  VIADD R87, R69, 0x1 ;  /* 0x0000000145577836 */ /* 0x000fe20000000000 */
[----:B------:R-:W-:Y:S01]  /*f440*/  IADD3 R94, PT, PT, R91, R94, R3 ;  /* 0x0000005e5b5e7210 */ /* 0x000fe20007ffe003 */
[----:B------:R-:W-:-:S04]  /*f450*/  @P5 IMAD.MOV R87, RZ, RZ, R69 ;  /* 0x000000ffff575224 */ /* 0x000fc800078e0245 */
[----:B------:R-:W-:Y:S01]  /*f460*/  IMAD.IADD R94, R94, 0x1, R93 ;  /* 0x000000015e5e7824 */ /* 0x000fe200078e025d */
        /* <DEDUP_REMOVED lines=9> */
.L_x_652:
[----:B------:R-:W-:-:S13]  /*f500*/  ISETP.NE.AND P6, PT, R94, RZ, PT ;  /* 0x000000ff5e00720c */ /* 0x000fda0003fc5270 */
[----:B------:R-:W-:Y:S05]  /*f510*/  @P6 BRA `(.L_x_653) ;  /* 0x00000000000c6947 */ /* 0x000fea0003800000 */
[----:B------:R-:W-:Y:S01]  /*f520*/  VIADD R95, R95, 0x64 ;  /* 0x000000645f5f7836 */ /* 0x000fe20000000000 */
[----:B------:R-:W-:Y:S06]  /*f530*/  BRA `(.L_x_654) ;  /* 0x0000000000087947 */ /* 0x000fec0003800000 */
.L_x_651:
[----:B------:R-:W-:-:S13]  /*f540*/  ISETP.EQ.AND P5, PT, R94, RZ, PT ;  /* 0x000000ff5e00720c */ /* 0x000fda0003fa2270 */
.L_x_653:
[----:B------:R-:W-:-:S07]  /*f550*/  @P5 VIADD R95, R95, 0xa ;  /* 0x0000000a5f5f5836 */ /* 0x000fce0000000000 */
.L_x_654:
[----:B------:R-:W-:Y:S05]  /*f560*/  BSYNC.RECONVERGENT B2 ;  /* 0x0000000000027941 */ /* 0x000fea0003800200 */
.L_x_650:
[----:B------:R-:W-:Y:S01]  /*f570*/  P2R R69, PR, RZ, 0x2 ;  /* 0x00000002ff457803 */ /* 0x000fe20000000000 */
[----:B------:R-:W-:Y:S01]  /*f580*/  BSSY.RECONVERGENT B2, `(.L_x_655) ;  /* 0x0000023000027945 */ /* 0x000fe20003800200 */
[C---:B------:R-:W-:Y:S02]  /*f590*/  LOP3.LUT P1, RZ, R44.reuse, 0x4, RZ, 0xc0, !PT ;  /* 0x000000042cff7812 */ /* 0x040fe4000782c0ff */
[----:B------:R-:W-:Y:S02]  /*f5a0*/  P2R R97, PR, RZ, 0x1 ;  /* 0x00000001ff617803 */ /* 0x000fe40000000000 */
[C---:B------:R-:W-:Y:S02]  /*f5b0*/  LOP3.LUT P0, RZ, R44.reuse, 0x400000, RZ, 0xc0, !PT ;  /* 0x004000002cff7812 */ /* 0x040fe4000780c0ff */
[C---:B------:R-:W-:Y:S02]  /*f5c0*/  LOP3.LUT P6, RZ, R44.reuse, 0x40, RZ, 0xc0, !PT ;  /* 0x000000402cff7812 */ /* 0x040fe400078cc0ff */
[----:B------:R-:W-:-:S02]  /*f5d0*/  LOP3.LUT P5, RZ, R44, 0x20000000, RZ, 0xc0, !PT ;  /* 0x200000002cff7812 */ /* 0x000fc400078ac0ff */
[----:B------:R-:W-:Y:S02]  /*f5e0*/  SEL R94, R112, 0x1, !P1 ;  /* 0x00000001705e7807 */ /* 0x000fe40004800000 */
[----:B------:R-:W-:Y:S02]  /*f5f0*/  SEL R87, RZ, 0x1, P1 ;  /* 0x00000001ff577807 */ /* 0x000fe40000800000 */
[----:B------:R-:W-:Y:S02]  /*f600*/  SEL R92, RZ, 0x1, P0 ;  /* 0x00000001ff5c7807 */ /* 0x000fe40000000000 */
[----:B------:R-:W-:Y:S02]  /*f610*/  ISETP.NE.AND P1, PT, R69, RZ, PT ;  /* 0x000000ff4500720c */ /* 0x000fe40003f25270 */
[----:B------:R-:W-:Y:S02]  /*f620*/  ISETP.NE.AND P0, PT, R97, RZ, PT ;  /* 0x000000ff6100720c */ /* 0x000fe40003f05270 */
[----:B------:R-:W-:-:S02]  /*f630*/  SEL R69, RZ, 0x1, P5 ;  /* 0x00000001ff457807 */ /* 0x000fc40002800000 */
[----:B------:R-:W-:Y:S02]  /*f640*/  SEL R97, R94, R87, !P6 ;  /* 0x000000575e617207 */ /* 0x000fe40007000000 */
[----:B------:R-:W-:Y:S02]  /*f650*/  SEL R100, R37, RZ, P5 ;  /* 0x000000ff25647207 */ /* 0x000fe40002800000 */
[----:B------:R-:W-:-:S04]  /*f660*/  IADD3 R97, PT, PT, R69, R97, R92 ;  /* 0x0000006145617210 */ /* 0x000fc80007ffe05c */
[----:B------:R-:W-:-:S13]  /*f670*/  ISETP.NE.AND P5, PT, R97, 0x4, PT ;  /* 0x000000046100780c */ /* 0x000fda0003fa5270 */
[----:B------:R-:W-:Y:S05]  /*f680*/  @!P5 BRA `(.L_x_656) ;  /* 0x000000000044d947 */ /* 0x000fea0003800000 */
[----:B------:R-:W-:Y:S02]  /*f690*/  ISETP.NE.AND P6, PT, R97, 0x3, PT ;  /* 0x000000036100780c */ /* 0x000fe40003fc5270 */
[----:B------:R-:W-:Y:S02]  /*f6a0*/  IADD3 R91, PT, PT, R93, R91, R52 ;  /* 0x0000005b5d5b7210 */ /* 0x000fe40007ffe034 */
[----:B------:R-:W-:-:S03]  /*f6b0*/  PLOP3.LUT P5, PT, PT, PT, PT, 0x8, 0x80 ;  /* 0x000000000080781c */ /* 0x000fc60003fae170 */
[----:B------:R-:W-:-:S06]  /*f6c0*/  IMAD.IADD R91, R91, 0x1, R100 ;  /* 0x000000015b5b7824 */ /* 0x000fcc00078e0264 */
[----:B------:R-:W-:Y:S05]  /*f6d0*/  @!P6 BRA `(.L_x_657) ;  /* 0x000000000018e947 */ /* 0x000fea0003800000 */
[----:B------:R-:W-:Y:S01]  /*f6e0*/  ISETP.NE.AND P6, PT, R97, 0x2, PT ;  /* 0x000000026100780c */ /* 0x000fe20003fc5270 */
[----:B------:R-:W-:-:S12]  /*f6f0*/  BSSY.RECONVERGENT B3, `(.L_x_658) ;  /* 0x0000003000037945 */ /* 0x000fd80003800200 */
[----:B------:R-:W-:Y:S05]  /*f700*/  @P6 BRA `(.L_x_659) ;  /* 0x0000000000046947 */ /* 0x000fea0003800000 */
[----:B------:R-:W-:-:S13]  /*f710*/  ISETP.EQ.AND P5, PT, R91, RZ, PT ;  /* 0x000000ff5b00720c */ /* 0x000fda0003fa2270 */
.L_x_659:
[----:B------:R-:W-:Y:S05]  /*f720*/  BSYNC.RECONVERGENT B3 ;  /* 0x0000000000037941 */ /* 0x000fea0003800200 */
.L_x_658:
[----:B------:R-:W-:Y:S05]  /*f730*/  BRA `(.L_x_660) ;  /* 0x00000000000c7947 */ /* 0x000fea0003800000 */
.L_x_657:
[----:B------:R-:W-:-:S13]  /*f740*/  ISETP.NE.AND P6, PT, R91, RZ, PT ;  /* 0x000000ff5b00720c */ /* 0x000fda0003fc5270 */
[----:B------:R-:W-:Y:S01]  /*f750*/  @!P6 VIADD R91, R95, 0x64 ;  /* 0x000000645f5be836 */ /* 0x000fe20000000000 */
[----:B------:R-:W-:Y:S06]  /*f760*/  @!P6 BRA `(.L_x_661) ;  /* 0x000000000010e947 */ /* 0x000fec0003800000 */
.L_x_660:
[----:B------:R-:W-:-:S05]  /*f770*/  VIADD R98, R95, 0xa ;  /* 0x0000000a5f627836 */ /* 0x000fca0000000000 */
[----:B------:R-:W-:Y:S01]  /*f780*/  SEL R91, R98, R95, P5 ;  /* 0x0000005f625b7207 */ /* 0x000fe20002800000 */
[----:B------:R-:W-:Y:S06]  /*f790*/  BRA `(.L_x_661) ;  /* 0x0000000000047947 */ /* 0x000fec0003800000 */
.L_x_656:
[----:B------:R-:W-:-:S07]  /*f7a0*/  VIADD R91, R95, 0x2710 ;  /* 0x000027105f5b7836 */ /* 0x000fce0000000000 */
.L_x_661:
[----:B------:R-:W-:Y:S05]  /*f7b0*/  BSYNC.RECONVERGENT B2 ;  /* 0x0000000000027941 */ /* 0x000fea0003800200 */
.L_x_655:
[----:B------:R-:W-:Y:S01]  /*f7c0*/  P2R R37, PR, RZ, 0x2 ;  /* 0x00000002ff257803 */ /* 0x000fe20000000000 */
[----:B------:R-:W-:Y:S01]  /*f7d0*/  BSSY.RECONVERGENT B2, `(.L_x_662) ;  /* 0x0000023000027945 */ /* 0x000fe20003800200 */
[C---:B------:R-:W-:Y:S02]  /*f7e0*/  LOP3.LUT P1, RZ, R44.reuse, 0x40, RZ, 0xc0, !PT ;  /* 0x000000402cff7812 */ /* 0x040fe4000782c0ff */
[----:B------:R-:W-:Y:S02]  /*f7f0*/  LOP3.LUT P6, RZ, R44, 0x400000, RZ, 0xc0, !PT ;  /* 0x004000002cff7812 */ /* 0x000fe400078cc0ff */
[----:B------:R-:W-:Y:S02]  /*f800*/  SEL R98, R112, 0x1, !P1 ;  /* 0x0000000170627807 */ /* 0x000fe40004800000 */
[----:B------:R-:W-:Y:S02]  /*f810*/  LOP3.LUT P5, RZ, R44, 0x1000000, RZ, 0xc0, !PT ;  /* 0x010000002cff7812 */ /* 0x000fe400078ac0ff */
[----:B------:R-:W-:-:S02]  /*f820*/  SEL R102, R98, R39, !P6 ;  /* 0x0000002762667207 */ /* 0x000fc40007000000 */
[----:B------:R-:W-:Y:S02]  /*f830*/  P2R R95, PR, RZ, 0x1 ;  /* 0x00000001ff5f7803 */ /* 0x000fe40000000000 */
[----:B------:R-:W-:Y:S01]  /*f840*/  LOP3.LUT P0, RZ, R44, 0x8, RZ, 0xc0, !PT ;  /* 0x000000082cff7812 */ /* 0x000fe2000780c0ff */
[----:B------:R-:W-:Y:S01]  /*f850*/  IMAD.IADD R102, R69, 0x1, R102 ;  /* 0x0000000145667824 */ /* 0x000fe200078e0266 */
[----:B------:R-:W-:Y:S02]  /*f860*/  ISETP.NE.AND P1, PT, R37, RZ, PT ;  /* 0x000000ff2500720c */ /* 0x000fe40003f25270 */
[----:B------:R-:W-:Y:S02]  /*f870*/  SEL R37, RZ, 0x1, P0 ;  /* 0x00000001ff257807 */ /* 0x000fe40000000000 */
[----:B------:R-:W-:Y:S01]  /*f880*/  ISETP.NE.AND P0, PT, R95, RZ, PT ;  /* 0x000000ff5f00720c */ /* 0x000fe20003f05270 */
[----:B------:R-:W-:Y:S01]  /*f890*/  VIADD R95, R102, 0x1 ;  /* 0x00000001665f7836 */ /* 0x000fe20000000000 */
[----:B------:R-:W-:Y:S01]  /*f8a0*/  IADD3 R93, PT, PT, R100, R93, R29 ;  /* 0x0000005d645d7210 */ /* 0x000fe20007ffe01d */
[----:B------:R-:W-:Y:S01]  /*f8b0*/  @P5 IMAD.MOV R95, RZ, RZ, R102 ;  /* 0x000000ffff5f5224 */ /* 0x000fe200078e0266 */
[----:B------:R-:W-:-:S04]  /*f8c0*/  SEL R100, R37, RZ, P5 ;  /* 0x000000ff25647207 */ /* 0x000fc80002800000 */
[----:B------:R-:W-:Y:S01]  /*f8d0*/  ISETP.NE.AND P5, PT, R95, 0x4, PT ;  /* 0x000000045f00780c */ /* 0x000fe20003fa5270 */
[----:B------:R-:W-:-:S12]  /*f8e0*/  IMAD.IADD R93, R93, 0x1, R100 ;  /* 0x000000015d5d7824 */ /* 0x000fd800078e0264 */
        /* <DEDUP_REMOVED lines=8> */
.L_x_666:
[----:B------:R-:W-:Y:S05]  /*f970*/  BSYNC.RECONVERGENT B3 ;  /* 0x0000000000037941 */ /* 0x000fea0003800200 */
.L_x_665:
[----:B------:R-:W-:Y:S05]  /*f980*/  BRA `(.L_x_667) ;  /* 0x00000000000c7947 */ /* 0x000fea0003800000 */
.L_x_664:
[----:B------:R-:W-:-:S13]  /*f990*/  ISETP.NE.AND P6, PT, R93, RZ, PT ;  /* 0x000000ff5d00720c */ /* 0x000fda0003fc5270 */
[----:B------:R-:W-:Y:S01]  /*f9a0*/  @!P6 VIADD R97, R91, 0x64 ;  /* 0x000000645b61e836 */ /* 0x000fe20000000000 */
[----:B------:R-:W-:Y:S06]  /*f9b0*/  @!P6 BRA `(.L_x_668) ;  /* 0x000000000010e947 */ /* 0x000fec0003800000 */
.L_x_667:
[----:B------:R-:W-:-:S05]  /*f9c0*/  VIADD R100, R91, 0xa ;  /* 0x0000000a5b647836 */ /* 0x000fca0000000000 */
[----:B------:R-:W-:Y:S01]  /*f9d0*/  SEL R97, R100, R91, P5 ;  /* 0x0000005b64617207 */ /* 0x000fe20002800000 */
[----:B------:R-:W-:Y:S06]  /*f9e0*/  BRA `(.L_x_668) ;  /* 0x0000000000047947 */ /* 0x000fec0003800000 */
.L_x_663:
[----:B------:R-:W-:-:S07]  /*f9f0*/  VIADD R97, R91, 0x2710 ;  /* 0x000027105b617836 */ /* 0x000fce0000000000 */
.L_x_668:
[----:B------:R-:W-:Y:S05]  /*fa00*/  BSYNC.RECONVERGENT B2 ;  /* 0x0000000000027941 */ /* 0x000fea0003800200 */
.L_x_662:
[----:B------:R-:W-:Y:S01]  /*fa10*/  P2R R91, PR, RZ, 0x2 ;  /* 0x00000002ff5b7803 */ /* 0x000fe20000000000 */
[----:B------:R-:W-:Y:S01]  /*fa20*/  BSSY.RECONVERGENT B2, `(.L_x_669) ;  /* 0x0000026000027945 */ /* 0x000fe20003800200 */
[C---:B------:R-:W-:Y:S02]  /*fa30*/  LOP3.LUT P1, RZ, R44.reuse, 0x2, RZ, 0xc0, !PT ;  /* 0x000000022cff7812 */ /* 0x040fe4000782c0ff */
[----:B------:R-:W-:Y:S02]  /*fa40*/  P2R R93, PR, RZ, 0x1 ;  /* 0x00000001ff5d7803 */ /* 0x000fe40000000000 */
[C---:B------:R-:W-:Y:S02]  /*fa50*/  LOP3.LUT P0, RZ, R44.reuse, 0x80, RZ, 0xc0, !PT ;  /* 0x000000802cff7812 */ /* 0x040fe4000780c0ff */
[----:B------:R-:W-:Y:S02]  /*fa60*/  LOP3.LUT P6, RZ, R44, 0x20, RZ, 0xc0, !PT ;  /* 0x000000202cff7812 */ /* 0x000fe400078cc0ff */
[----:B------:R-:W-:-:S02]  /*fa70*/  SEL R95, R112, 0x1, !P1 ;  /* 0x00000001705f7807 */ /* 0x000fc40004800000 */
[----:B------:R-:W-:Y:S02]  /*fa80*/  SEL R102, RZ, 0x1, P1 ;  /* 0x00000001ff667807 */ /* 0x000fe40000800000 */
[----:B------:R-:W-:Y:S02]  /*fa90*/  LOP3.LUT P5, RZ, R44, 0x400, RZ, 0xc0, !PT ;  /* 0x000004002cff7812 */ /* 0x000fe400078ac0ff */
[----:B------:R-:W-:Y:S02]  /*faa0*/  ISETP.NE.AND P1, PT, R91, RZ, PT ;  /* 0x000000ff5b00720c */ /* 0x000fe40003f25270 */
[----:B------:R-:W-:Y:S02]  /*fab0*/  SEL R91, RZ, 0x1, P0 ;  /* 0x00000001ff5b7807 */ /* 0x000fe40000000000 */
[----:B------:R-:W-:-:S05]  /*fac0*/  SEL R100, R95, R102, !P6 ;  /* 0x000000665f647207 */ /* 0x000fca0007000000 */
[----:B------:R-:W-:-:S04]  /*fad0*/  IMAD.IADD R100, R91, 0x1, R100 ;  /* 0x000000015b647824 */ /* 0x000fc800078e0264 */
[----:B------:R-:W-:Y:S02]  /*fae0*/  VIADD R101, R100, 0x1 ;  /* 0x0000000164657836 */ /* 0x000fe40000000000 */
[----:B------:R-:W-:Y:S01]  /*faf0*/  @P5 IMAD.MOV R101, RZ, RZ, R100 ;  /* 0x000000ffff655224 */ /* 0x000fe200078e0264 */
[----:B------:R-:W-:Y:S02]  /*fb00*/  SEL R100, R32, RZ, P0 ;  /* 0x000000ff20647207 */ /* 0x000fe40000000000 */
[----:B------:R-:W-:Y:S02]  /*fb10*/  ISETP.NE.AND P0, PT, R93, RZ, PT ;  /* 0x000000ff5d00720c */ /* 0x000fe40003f05270 */
[----:B------:R-:W-:Y:S02]  /*fb20*/  SEL R93, R72, RZ, P5 ;  /* 0x000000ff485d7207 */ /* 0x000fe40002800000 */
[----:B------:R-:W-:-:S13]  /*fb30*/  ISETP.NE.AND P5, PT, R101, 0x4, PT ;  /* 0x000000046500780c */ /* 0x000fda0003fa5270 */
[----:B------:R-:W-:Y:S05]  /*fb40*/  @!P5 BRA `(.L_x_670) ;  /* 0x000000000048d947 */ /* 0x000fea0003800000 */
[----:B------:R-:W-:Y:S02]  /*fb50*/  SEL R99, R55, RZ, P6 ;  /* 0x000000ff37637207 */ /* 0x000fe40003000000 */
        /* <DEDUP_REMOVED lines=9> */
.L_x_673:
[----:B------:R-:W-:Y:S05]  /*fbf0*/  BSYNC.RECONVERGENT B3 ;  /* 0x0000000000037941 */ /* 0x000fea0003800200 */
.L_x_672:
[----:B------:R-:W-:Y:S05]  /*fc00*/  BRA `(.L_x_674) ;  /* 0x00000000000c7947 */ /* 0x000fea0003800000 */
.L_x_671:
[----:B------:R-:W-:-:S13]  /*fc10*/  ISETP.NE.AND P6, PT, R104, RZ, PT ;  /* 0x000000ff6800720c */ /* 0x000fda0003fc5270 */
[----:B------:R-:W-:Y:S01]  /*fc20*/  @!P6 VIADD R101, R97, 0x64 ;  /* 0x000000646165e836 */ /* 0x000fe20000000000 */
[----:B------:R-:W-:Y:S06]  /*fc30*/  @!P6 BRA `(.L_x_675) ;  /* 0x000000000010e947 */ /* 0x000fec0003800000 */
.L_x_674:
[----:B------:R-:W-:-:S05]  /*fc40*/  VIADD R104, R97, 0xa ;  /* 0x0000000a61687836 */ /* 0x000fca0000000000 */
[----:B------:R-:W-:Y:S01]  /*fc50*/  SEL R101, R104, R97, P5 ;  /* 0x0000006168657207 */ /* 0x000fe20002800000 */
[----:B------:R-:W-:Y:S06]  /*fc60*/  BRA `(.L_x_675) ;  /* 0x0000000000047947 */ /* 0x000fec0003800000 */
.L_x_670:
[----:B------:R-:W-:-:S07]  /*fc70*/  VIADD R101, R97, 0x2710 ;  /* 0x0000271061657836 */ /* 0x000fce0000000000 */
.L_x_675:
[----:B------:R-:W-:Y:S05]  /*fc80*/  BSYNC.RECONVERGENT B2 ;  /* 0x0000000000027941 */ /* 0x000fea0003800200 */
.L_x_669:
        /* <DEDUP_REMOVED lines=27> */
.L_x_680:
[----:B------:R-:W-:Y:S05]  /*fe40*/  BSYNC.RECONVERGENT B3 ;  /* 0x0000000000037941 */ /* 0x000fea0003800200 */
.L_x_679:
[----:B------:R-:W-:Y:S05]  /*fe50*/  BRA `(.L_x_681) ;  /* 0x00000000000c7947 */ /* 0x000fea0003800000 */
.L_x_678:
[----:B------:R-:W-:-:S13]  /*fe60*/  ISETP.NE.AND P6, PT, R103, RZ, PT ;  /* 0x000000ff6700720c */ /* 0x000fda0003fc5270 */
[----:B------:R-:W-:Y:S01]  /*fe70*/  @!P6 VIADD R103, R101, 0x64 ;  /* 0x000000646567e836 */ /* 0x000fe20000000000 */
[----:B------:R-:W-:Y:S06]  /*fe80*/  @!P6 BRA `(.L_x_682) ;  /* 0x000000000010e947 */ /* 0x000fec0003800000 */
.L_x_681:
[----:B------:R-:W-:-:S05]  /*fe90*/  VIADD R110, R101, 0xa ;  /* 0x0000000a656e7836 */ /* 0x000fca0000000000 */
[----:B------:R-:W-:Y:S01]  /*fea0*/  SEL R103, R110, R101, P5 ;  /* 0x000000656e677207 */ /* 0x000fe20002800000 */
[----:B------:R-:W-:Y:S06]  /*feb0*/  BRA `(.L_x_682) ;  /* 0x0000000000047947 */ /* 0x000fec0003800000 */
.L_x_677:
[----:B------:R-:W-:-:S07]  /*fec0*/  VIADD R103, R101, 0x2710 ;  /* 0x0000271065677836 */ /* 0x000fce0000000000 */
.L_x_682:
[----:B------:R-:W-:Y:S05]  /*fed0*/  BSYNC.RECONVERGENT B2 ;  /* 0x0000000000027941 */ /* 0x000fea0003800200 */
.L_x_676:
        /* <DEDUP_REMOVED lines=11> */
[----:B------:R-:W-:Y:S01]  /*ff90*/  SEL R101, RZ, 0x1, P1 ;  /* 0x00000001ff657807 */ /* 0x000fe20000800000 */
[----:B------:R-:W-:Y:S01]  /*ffa0*/  VIADD R107, R114, 0x1 ;  /* 0x00000001726b7836 */ /* 0x000fe20000000000 */
[----:B------:R-:W-:Y:S01]  /*ffb0*/  ISETP.NE.AND P1, PT, R105, RZ, PT ;  /* 0x000000ff6900720c */ /* 0x000fe20003f25270 */
[----:B------:R-:W-:Y:S01]  /*ffc0*/  @P5 IMAD.MOV R107, RZ, RZ, R114 ;  /* 0x000000ffff6b5224 */ /* 0x000fe200078e0272 */
[----:B------:R-:W-:-:S02]  /*ffd0*/  SEL R116, R101, RZ, P5 ;  /* 0x000000ff65747207 */ /* 0x000fc40002800000 */
[----:B------:R-:W-:Y:S02]  /*ffe0*/  IADD3 R105, PT, PT, R108, R93, R32 ;  /* 0x0000005d6c697210 */ /* 0x000fe40007ffe020 */
        /* <DEDUP_REMOVED lines=10> */
.L_x_687:
[----:B------:R-:W-:Y:S05]  /*10090*/  BSYNC.RECONVERGENT B3 ;  /* 0x0000000000037941 */ /* 0x000fea0003800200 */
.L_x_686:
[----:B------:R-:W-:Y:S05]  /*100a0*/  BRA `(.L_x_688) ;  /* 0x00000000000c7947 */ /* 0x000fea0003800000 */
.L_x_685:
[----:B------:R-:W-:-:S13]  /*100b0*/  ISETP.NE.AND P6, PT, R105, RZ, PT ;  /* 0x000000ff6900720c */ /* 0x000fda0003fc5270 */
[----:B------:R-:W-:Y:S01]  /*100c0*/  @!P6 VIADD R114, R103, 0x64 ;  /* 0x000000646772e836 */ /* 0x000fe20000000000 */
[----:B------:R-:W-:Y:S06]  /*100d0*/  @!P6 BRA `(.L_x_689) ;  /* 0x000000000010e947 */ /* 0x000fec0003800000 */
.L_x_688:
[----:B------:R-:W-:-:S05]  /*100e0*/  VIADD R114, R103, 0xa ;  /* 0x0000000a67727836 */ /* 0x000fca0000000000 */
[----:B------:R-:W-:Y:S01]  /*100f0*/  SEL R114, R114, R103, P5 ;  /* 0x0000006772727207 */ /* 0x000fe20002800000 */
[----:B------:R-:W-:Y:S06]  /*10100*/  BRA `(.L_x_689) ;  /* 0x0000000000047947 */ /* 0x000fec0003800000 */
.L_x_684:
[----:B------:R-:W-:-:S07]  /*10110*/  VIADD R114, R103, 0x2710 ;  /* 0x0000271067727836 */ /* 0x000fce0000000000 */
.L_x_689:
[----:B------:R-:W-:Y:S05]  /*10120*/  BSYNC.RECONVERGENT B2 ;  /* 0x0000000000027941 */ /* 0x000fea0003800200 */
.L_x_683:
[----:B------:R-:W-:Y:S01]  /*10130*/  P2R R103, PR, RZ, 0x1 ;  /* 0x00000001ff677803 */ /* 0x000fe20000000000 */
[----:B------:R-:W-:Y:S01]  /*10140*/  BSSY.RECONVERGENT B2, `(.L_x_690) ;  /* 0x000001f000027945 */ /* 0x000fe20003800200 */
[C---:B------:R-:W-:Y:S02]  /*10150*/  LOP3.LUT P0, RZ, R44.reuse, 0x1000, RZ, 0xc0, !PT ;  /* 0x000010002cff7812 */ /* 0x040fe4000780c0ff */
[----:B------:R-:W-:Y:S02]  /*10160*/  LOP3.LUT P6, RZ, R44, 0x2000, RZ, 0xc0, !PT ;  /* 0x000020002cff7812 */ /* 0x000fe400078cc0ff */
[----:B------:R-:W-:Y:S02]  /*10170*/  SEL R109, R112, 0x1, !P0 ;  /* 0x00000001706d7807 */ /* 0x000fe40004000000 */
[----:B------:R-:W-:Y:S02]  /*10180*/  ISETP.NE.AND P0, PT, R103, RZ, PT ;  /* 0x000000ff6700720c */ /* 0x000fe40003f05270 */
[----:B------:R-:W-:-:S02]  /*10190*/  SEL R103, R109, R42, !P6 ;  /* 0x0000002a6d677207 */ /* 0x000fc40007000000 */
[----:B------:R-:W-:Y:S02]  /*101a0*/  LOP3.LUT P5, RZ, R44, 0x4000, RZ, 0xc0, !PT ;  /* 0x000040002cff7812 */ /* 0x000fe400078ac0ff */
[----:B------:R-:W-:Y:S02]  /*101b0*/  IADD3 R111, PT, PT, R64, R103, R60 ;  /* 0x00000067406f7210 */ /* 0x000fe40007ffe03c */
[----:B------:R-:W-:Y:S02]  /*101c0*/  SEL R105, R58, RZ, P5 ;  /* 0x000000ff3a697207 */ /* 0x000fe40002800000 */
[----:B------:R-:W-:Y:S02]  /*101d0*/  ISETP.NE.AND P5, PT, R111, 0x4, PT ;  /* 0x000000046f00780c */ /* 0x000fe40003fa5270 */
[----:B------:R-:W-:Y:S02]  /*101e0*/  SEL R107, R26, RZ, P6 ;  /* 0x000000ff1a6b7207 */ /* 0x000fe40003000000 */
[----:B------:R-:W-:-:S09]  /*101f0*/  SEL R103, R35, RZ, P2 ;  /* 0x000000ff23677207 */ /* 0x000fd20001000000 */
        /* <DEDUP_REMOVED lines=10> */
.L_x_694:
[----:B------:R-:W-:Y:S05]  /*102a0*/  BSYNC.RECONVERGENT B3 ;  /* 0x0000000000037941 */ /* 0x000fea0003800200 */
.L_x_693:
[----:B------:R-:W-:Y:S05]  /*102b0*/  BRA `(.L_x_695) ;  /* 0x00000000000c7947 */ /* 0x000fea0003800000 */
.L_x_692:
[----:B------:R-:W-:-:S13]  /*102c0*/  ISETP.NE.AND P6, PT, R116, RZ, PT ;  /* 0x000000ff7400720c */ /* 0x000fda0003fc5270 */
[----:B------:R-:W-:Y:S01]  /*102d0*/  @!P6 VIADD R113, R114, 0x64 ;  /* 0x000000647271e836 */ /* 0x000fe20000000000 */
[----:B------:R-:W-:Y:S06]  /*102e0*/  @!P6 BRA `(.L_x_696) ;  /* 0x000000000010e947 */ /* 0x000fec0003800000 */
.L_x_695:
[----:B------:R-:W-:-:S05]  /*102f0*/  VIADD R111, R114, 0xa ;  /* 0x0000000a726f7836 */ /* 0x000fca0000000000 */
[----:B------:R-:W-:Y:S01]  /*10300*/  SEL R113, R111, R114, P5 ;  /* 0x000000726f717207 */ /* 0x000fe20002800000 */
[----:B------:R-:W-:Y:S06]  /*10310*/  BRA `(.L_x_696) ;  /* 0x0000000000047947 */ /* 0x000fec0003800000 */
.L_x_691:
[----:B------:R-:W-:-:S07]  /*10320*/  VIADD R113, R114, 0x2710 ;  /* 0x0000271072717836 */ /* 0x000fce0000000000 */
.L_x_696:
[----:B------:R-:W-:Y:S05]  /*10330*/  BSYNC.RECONVERGENT B2 ;  /* 0x0000000000027941 */ /* 0x000fea0003800200 */
.L_x_690:
[----:B------:R-:W-:Y:S01]  /*10340*/  P2R R114, PR, RZ, 0x1 ;  /* 0x00000001ff727803 */ /* 0x000fe20000000000 */
[----:B------:R-:W-:Y:S01]  /*10350*/  BSSY.RECONVERGENT B2, `(.L_x_697) ;  /* 0x000001d000027945 */ /* 0x000fe20003800200 */
[C---:B------:R-:W-:Y:S02]  /*10360*/  LOP3.LUT P0, RZ, R44.reuse, 0x2000, RZ, 0xc0, !PT ;  /* 0x000020002cff7812 */ /* 0x040fe4000780c0ff */
[----:B------:R-:W-:Y:S02]  /*10370*/  LOP3.LUT P6, RZ, R44, 0x4000, RZ, 0xc0, !PT ;  /* 0x000040002cff7812 */ /* 0x000fe400078cc0ff */
[----:B------:R-:W-:Y:S02]  /*10380*/  SEL R111, R112, 0x1, !P0 ;  /* 0x00000001706f7807 */ /* 0x000fe40004000000 */
[----:B------:R-:W-:Y:S02]  /*10390*/  LOP3.LUT P5, RZ, R44, 0x80000, RZ, 0xc0, !PT ;  /* 0x000800002cff7812 */ /* 0x000fe400078ac0ff */
[----:B------:R-:W-:-:S02]  /*103a0*/  SEL R115, R111, R50, !P6 ;  /* 0x000000326f737207 */ /* 0x000fc40007000000 */
[----:B------:R-:W-:Y:S02]  /*103b0*/  ISETP.NE.AND P0, PT, R114, RZ, PT ;  /* 0x000000ff7200720c */ /* 0x000fe40003f05270 */
[----:B------:R-:W-:Y:S02]  /*103c0*/  IADD3 R116, PT, PT, R78, R115, R64 ;  /* 0x000000734e747210 */ /* 0x000fe40007ffe040 */
[----:B------:R-:W-:Y:S02]  /*103d0*/  SEL R115, R80, RZ, P5 ;  /* 0x000000ff50737207 */ /* 0x000fe40002800000 */
        /* <DEDUP_REMOVED lines=11> */
.L_x_701:
[----:B------:R-:W-:Y:S05]  /*10490*/  BSYNC.RECONVERGENT B3 ;  /* 0x0000000000037941 */ /* 0x000fea0003800200 */
.L_x_700:
[----:B------:R-:W-:Y:S05]  /*104a0*/  BRA `(.L_x_702) ;  /* 0x00000000000c7947 */ /* 0x000fea0003800000 */
.L_x_699:
[----:B------:R-:W-:-:S13]  /*104b0*/  ISETP.NE.AND P6, PT, R114, RZ, PT ;  /* 0x000000ff7200720c */ /* 0x000fda0003fc5270 */
[----:B------:R-:W-:Y:S01]  /*104c0*/  @!P6 VIADD R114, R113, 0x64 ;  /* 0x000000647172e836 */ /* 0x000fe20000000000 */
[----:B------:R-:W-:Y:S06]  /*104d0*/  @!P6 BRA `(.L_x_703) ;  /* 0x000000000010e947 */ /* 0x000fec0003800000 */
.L_x_702:
[----:B------:R-:W-:-:S05]  /*104e0*/  VIADD R114, R113, 0xa ;  /* 0x0000000a71727836 */ /* 0x000fca0000000000 */
[----:B------:R-:W-:Y:S01]  /*104f0*/  SEL R114, R114, R113, P5 ;  /* 0x0000007172727207 */ /* 0x000fe20002800000 */
[----:B------:R-:W-:Y:S06]  /*10500*/  BRA `(.L_x_703) ;  /* 0x0000000000047947 */ /* 0x000fec0003800000 */
.L_x_698:
[----:B------:R-:W-:-:S07]  /*10510*/  VIADD R114, R113, 0x2710 ;  /* 0x0000271071727836 */ /* 0x000fce0000000000 */
.L_x_703:
[----:B------:R-:W-:Y:S05]  /*10520*/  BSYNC.RECONVERGENT B2 ;  /* 0x0000000000027941 */ /* 0x000fea0003800200 */
.L_x_697:
[----:B------:R-:W-:Y:S01]  /*10530*/  LOP3.LUT P5, RZ, R44, 0x4000, RZ, 0xc0, !PT ;  /* 0x000040002cff7812 */ /* 0x000fe200078ac0ff */
[----:B------:R-:W-:Y:S01]  /*10540*/  BSSY.RECONVERGENT B2, `(.L_x_704) ;  /* 0x000001b000027945 */ /* 0x000fe20003800200 */
[----:B------:R-:W-:Y:S02]  /*10550*/  IADD3 R115, PT, PT, R115, R103, R58 ;  /* 0x0000006773737210 */ /* 0x000fe40007ffe03a */
[----:B------:R-:W-:Y:S02]  /*10560*/  SEL R113, R112, 0x1, !P5 ;  /* 0x0000000170717807 */ /* 0x000fe40006800000 */
[----:B------:R-:W-:Y:S02]  /*10570*/  SEL R116, R84, RZ, P4 ;  /* 0x000000ff54747207 */ /* 0x000fe40002000000 */
[----:B------:R-:W-:-:S03]  /*10580*/  SEL R117, R113, R60, !P2 ;  /* 0x0000003c71757207 */ /* 0x000fc60005000000 */
[----:B------:R-:W-:Y:S02]  /*10590*/  IMAD.IADD R115, R115, 0x1, R116 ;  /* 0x0000000173737824 */ /* 0x000fe400078e0274 */
[----:B------:R-:W-:-:S04]  /*105a0*/  IMAD.IADD R117, R78, 0x1, R117 ;  /* 0x000000014e757824 */ /* 0x000fc800078e0275 */
[----:B------:R-:W-:Y:S02]  /*105b0*/  VIADD R118, R117, 0x1 ;  /* 0x0000000175767836 */ /* 0x000fe40000000000 */
[----:B------:R-:W-:-:S05]  /*105c0*/  @P4 IMAD.MOV R118, RZ, RZ, R117 ;  /* 0x000000ffff764224 */ /* 0x000fca00078e0275 */
        /* <DEDUP_REMOVED lines=9> */
.L_x_708:
[----:B------:R-:W-:Y:S05]  /*10660*/  BSYNC.RECONVERGENT B3 ;  /* 0x0000000000037941 */ /* 0x000fea0003800200 */
.L_x_707:
[----:B------:R-:W-:Y:S05]  /*10670*/  BRA `(.L_x_709) ;  /* 0x00000000000c7947 */ /* 0x000fea0003800000 */
.L_x_706:
[----:B------:R-:W-:-:S13]  /*10680*/  ISETP.NE.AND P6, PT, R115, RZ, PT ;  /* 0x000000ff7300720c */ /* 0x000fda0003fc5270 */
[----:B------:R-:W-:Y:S01]  /*10690*/  @!P6 VIADD R115, R114, 0x64 ;  /* 0x000000647273e836 */ /* 0x000fe20000000000 */
[----:B------:R-:W-:Y:S06]  /*106a0*/  @!P6 BRA `(.L_x_710) ;  /* 0x000000000010e947 */ /* 0x000fec0003800000 */
.L_x_709:
[----:B------:R-:W-:-:S05]  /*106b0*/  VIADD R115, R114, 0xa ;  /* 0x0000000a72737836 */ /* 0x000fca0000000000 */
[----:B------:R-:W-:Y:S01]  /*106c0*/  SEL R115, R115, R114, P5 ;  /* 0x0000007273737207 */ /* 0x000fe20002800000 */
[----:B------:R-:W-:Y:S06]  /*106d0*/  BRA `(.L_x_710) ;  /* 0x0000000000047947 */ /* 0x000fec0003800000 */
.L_x_705:
[----:B------:R-:W-:-:S07]  /*106e0*/  VIADD R115, R114, 0x2710 ;  /* 0x0000271072737836 */ /* 0x000fce0000000000 */
.L_x_710:
[----:B------:R-:W-:Y:S05]  /*106f0*/  BSYNC.RECONVERGENT B2 ;  /* 0x0000000000027941 */ /* 0x000fea0003800200 */
.L_x_704:
[C---:B------:R-:W-:Y:S01]  /*10700*/  LOP3.LUT P6, RZ, R44.reuse, 0x200, RZ, 0xc0, !PT ;  /* 0x000002002cff7812 */ /* 0x040fe200078cc0ff */
[----:B------:R-:W-:Y:S01]  /*10710*/  BSSY.RECONVERGENT B2, `(.L_x_711) ;  /* 0x000001a000027945 */ /* 0x000fe20003800200 */
[----:B------:R-:W-:-:S11]  /*10720*/  LOP3.LUT P5, RZ, R44, 0x200000, RZ, 0xc0, !PT ;  /* 0x002000002cff7812 */ /* 0x000fd600078ac0ff */
[----:B------:R-:W-:Y:S01]  /*10730*/  @P6 IMAD.MOV.U32 R117, RZ, RZ, R43 ;  /* 0x000000ffff756224 */ /* 0x000fe200078e002b */
[----:B------:R-:W-:-:S04]  /*10740*/  @!P6 SEL R117, R112, 0x1, !P5 ;  /* 0x000000017075e807 */ /* 0x000fc80006800000 */
[----:B------:R-:W-:-:S04]  /*10750*/  IADD3 R116, PT, PT, R66, R117, R62 ;  /* 0x0000007542747210 */ /* 0x000fc80007ffe03e */
[----:B------:R-:W-:-:S13]  /*10760*/  ISETP.NE.AND P5, PT, R116, 0x4, PT ;  /* 0x000000047400780c */ /* 0x000fda0003fa5270 */
[----:B------:R-:W-:Y:S05]  /*10770*/  @!P5 BRA `(.L_x_712) ;  /* 0x000000000048d947 */ /* 0x000fea0003800000 */
[----:B------:R-:W-:Y:S01]  /*10780*/  @P6 IMAD.IADD R114, R41, 0x1, R53 ;  /* 0x0000000129726824 */ /* 0x000fe200078e0235 */
        /* <DEDUP_REMOVED lines=9> */
.L_x_715:
[----:B------:R-:W-:Y:S05]  /*10820*/  BSYNC.RECONVERGENT B3 ;  /* 0x0000000000037941 */ /* 0x000fea0003800200 */
.L_x_714:
[----:B------:R-:W-:Y:S05]  /*10830*/  BRA `(.L_x_716) ;  /* 0x00000000000c7947 */ /* 0x000fea0003800000 */
.L_x_713:
[----:B------:R-:W-:-:S13]  /*10840*/  ISETP.NE.AND P6, PT, R114, RZ, PT ;  /* 0x000000ff7200720c */ /* 0x000fda0003fc5270 */
[----:B------:R-:W-:Y:S01]  /*10850*/  @!P6 VIADD R114, R115, 0x64 ;  /* 0x000000647372e836 */ /* 0x000fe20000000000 */
[----:B------:R-:W-:Y:S06]  /*10860*/  @!P6 BRA `(.L_x_717) ;  /* 0x000000000010e947 */ /* 0x000fec0003800000 */
.L_x_716:
[----:B------:R-:W-:-:S05]  /*10870*/  VIADD R114, R115, 0xa ;  /* 0x0000000a73727836 */ /* 0x000fca0000000000 */
[----:B------:R-:W-:Y:S01]  /*10880*/  SEL R114, R114, R115, P5 ;  /* 0x0000007372727207 */ /* 0x000fe20002800000 */
[----:B------:R-:W-:Y:S06]  /*10890*/  BRA `(.L_x_717) ;  /* 0x0000000000047947 */ /* 0x000fec0003800000 */
.L_x_712:
[----:B------:R-:W-:-:S07]  /*108a0*/  VIADD R114, R115, 0x2710 ;  /* 0x0000271073727836 */ /* 0x000fce0000000000 */
.L_x_717:
[----:B------:R-:W-:Y:S05]  /*108b0*/  BSYNC.RECONVERGENT B2 ;  /* 0x0000000000027941 */ /* 0x000fea0003800200 */
.L_x_711:
[----:B------:R-:W-:Y:S01]  /*108c0*/  LOP3.LUT P5, RZ, R44, 0x200, RZ, 0xc0, !PT ;  /* 0x000002002cff7812 */ /* 0x000fe200078ac0ff */
[----:B------:R-:W-:Y:S01]  /*108d0*/  @P0 IMAD.MOV.U32 R115, RZ, RZ, R51 ;  /* 0x000000ffff730224 */ /* 0x000fe200078e0033 */
[----:B------:R-:W-:Y:S02]  /*108e0*/  BSSY.RECONVERGENT B2, `(.L_x_718) ;  /* 0x0000018000027945 */ /* 0x000fe40003800200 */
[----:B------:R-:W-:-:S04]  /*108f0*/  @!P0 SEL R115, R112, 0x1, !P5 ;  /* 0x0000000170738807 */ /* 0x000fc80006800000 */
[----:B------:R-:W-:-:S04]  /*10900*/  IADD3 R116, PT, PT, R79, R115, R66 ;  /* 0x000000734f747210 */ /* 0x000fc80007ffe042 */
        /* <DEDUP_REMOVED lines=12> */
.L_x_722:
[----:B------:R-:W-:Y:S05]  /*109d0*/  BSYNC.RECONVERGENT B3 ;  /* 0x0000000000037941 */ /* 0x000fea0003800200 */
.L_x_721:
[----:B------:R-:W-:Y:S05]  /*109e0*/  BRA `(.L_x_723) ;  /* 0x00000000000c7947 */ /* 0x000fea0003800000 */
.L_x_720:
[----:B------:R-:W-:-:S13]  /*109f0*/  ISETP.NE.AND P6, PT, R115, RZ, PT ;  /* 0x000000ff7300720c */ /* 0x000fda0003fc5270 */
[----:B------:R-:W-:Y:S01]  /*10a00*/  @!P6 VIADD R115, R114, 0x64 ;  /* 0x000000647273e836 */ /* 0x000fe20000000000 */
[----:B------:R-:W-:Y:S06]  /*10a10*/  @!P6 BRA `(.L_x_724) ;  /* 0x000000000010e947 */ /* 0x000fec0003800000 */
.L_x_723:
[----:B------:R-:W-:-:S05]  /*10a20*/  VIADD R115, R114, 0xa ;  /* 0x0000000a72737836 */ /* 0x000fca0000000000 */
[----:B------:R-:W-:Y:S01]  /*10a30*/  SEL R115, R115, R114, P5 ;  /* 0x0000007273737207 */ /* 0x000fe20002800000 */
[----:B------:R-:W-:Y:S06]  /*10a40*/  BRA `(.L_x_724) ;  /* 0x0000000000047947 */ /* 0x000fec0003800000 */
.L_x_719:
[----:B------:R-:W-:-:S07]  /*10a50*/  VIADD R115, R114, 0x2710 ;  /* 0x0000271072737836 */ /* 0x000fce0000000000 */
.L_x_724:
[----:B------:R-:W-:Y:S05]  /*10a60*/  BSYNC.RECONVERGENT B2 ;  /* 0x0000000000027941 */ /* 0x000fea0003800200 */
.L_x_718:
[----:B------:R-:W-:Y:S01]  /*10a70*/  @P1 IMAD.MOV.U32 R114, RZ, RZ, R62 ;  /* 0x000000ffff721224 */ /* 0x000fe200078e003e */
[----:B------:R-:W-:Y:S01]  /*10a80*/  @!P1 SEL R114, R112, 0x1, !P0 ;  /* 0x0000000170729807 */ /* 0x000fe20004000000 */
[----:B------:R-:W-:Y:S03]  /*10a90*/  BSSY.RECONVERGENT B2, `(.L_x_725) ;  /* 0x0000017000027945 */ /* 0x000fe60003800200 */
        /* <DEDUP_REMOVED lines=13> */
.L_x_729:
[----:B------:R-:W-:Y:S05]  /*10b70*/  BSYNC.RECONVERGENT B3 ;  /* 0x0000000000037941 */ /* 0x000fea0003800200 */
.L_x_728:
[----:B------:R-:W-:Y:S05]  /*10b80*/  BRA `(.L_x_730) ;  /* 0x00000000000c7947 */ /* 0x000fea0003800000 */
.L_x_727:
[----:B------:R-:W-:-:S13]  /*10b90*/  ISETP.NE.AND P6, PT, R114, RZ, PT ;  /* 0x000000ff7200720c */ /* 0x000fda0003fc5270 */
[----:B------:R-:W-:Y:S01]  /*10ba0*/  @!P6 VIADD R114, R115, 0x64 ;  /* 0x000000647372e836 */ /* 0x000fe20000000000 */
[----:B------:R-:W-:Y:S06]  /*10bb0*/  @!P6 BRA `(.L_x_731) ;  /* 0x000000000010e947 */ /* 0x000fec0003800000 */
.L_x_730:
[----:B------:R-:W-:-:S05]  /*10bc0*/  VIADD R114, R115, 0xa ;  /* 0x0000000a73727836 */ /* 0x000fca0000000000 */
[----:B------:R-:W-:Y:S01]  /*10bd0*/  SEL R114, R114, R115, P5 ;  /* 0x0000007372727207 */ /* 0x000fe20002800000 */
[----:B------:R-:W-:Y:S06]  /*10be0*/  BRA `(.L_x_731) ;  /* 0x0000000000047947 */ /* 0x000fec0003800000 */
.L_x_726:
[----:B------:R-:W-:-:S07]  /*10bf0*/  VIADD R114, R115, 0x2710 ;  /* 0x0000271073727836 */ /* 0x000fce0000000000 */
.L_x_731:
[----:B------:R-:W-:Y:S05]  /*10c00*/  BSYNC.RECONVERGENT B2 ;  /* 0x0000000000027941 */ /* 0x000fea0003800200 */
.L_x_725:
[C---:B------:R-:W-:Y:S01]  /*10c10*/  LOP3.LUT P6, RZ, R44.reuse, 0x800, RZ, 0xc0, !PT ;  /* 0x000008002cff7812 */ /* 0x040fe200078cc0ff */
[----:B------:R-:W-:Y:S01]  /*10c20*/  BSSY.RECONVERGENT B2, `(.L_x_732) ;  /* 0x000001e000027945 */ /* 0x000fe20003800200 */
[C---:B------:R-:W-:Y:S02]  /*10c30*/  LOP3.LUT P5, RZ, R44.reuse, 0x100, RZ, 0xc0, !PT ;  /* 0x000001002cff7812 */ /* 0x040fe400078ac0ff */
[----:B------:R-:W-:Y:S02]  /*10c40*/  P2R R115, PR, RZ, 0x1 ;  /* 0x00000001ff737803 */ /* 0x000fe40000000000 */
[----:B------:R-:W-:-:S07]  /*10c50*/  LOP3.LUT P0, RZ, R44, 0x4000000, RZ, 0xc0, !PT ;  /* 0x040000002cff7812 */ /* 0x000fce000780c0ff */
[----:B------:R-:W-:Y:S02]  /*10c60*/  @!P6 SEL R25, R112, 0x1, !P0 ;  /* 0x000000017019e807 */ /* 0x000fe40004000000 */
[----:B------:R-:W-:-:S03]  /*10c70*/  ISETP.NE.AND P0, PT, R115, RZ, PT ;  /* 0x000000ff7300720c */ /* 0x000fc60003f05270 */
[----:B------:R-:W-:Y:S02]  /*10c80*/  VIADD R116, R25, 0x1 ;  /* 0x0000000119747836 */ /* 0x000fe40000000000 */
[----:B------:R-:W-:-:S04]  /*10c90*/  @P5 IMAD.MOV R116, RZ, RZ, R25 ;  /* 0x000000ffff745224 */ /* 0x000fc800078e0219 */
[----:B------:R-:W-:-:S05]  /*10ca0*/  IMAD.IADD R116, R73, 0x1, R116 ;  /* 0x0000000149747824 */ /* 0x000fca00078e0274 */
        /* <DEDUP_REMOVED lines=12> */
.L_x_736:
[----:B------:R-:W-:Y:S05]  /*10d70*/  BSYNC.RECONVERGENT B3 ;  /* 0x0000000000037941 */ /* 0x000fea0003800200 */
.L_x_735:
[----:B------:R-:W-:Y:S05]  /*10d80*/  BRA `(.L_x_737) ;  /* 0x00000000000c7947 */ /* 0x000fea0003800000 */
.L_x_734:
[----:B------:R-:W-:-:S13]  /*10d90*/  ISETP.NE.AND P6, PT, R25, RZ, PT ;  /* 0x000000ff1900720c */ /* 0x000fda0003fc5270 */
[----:B------:R-:W-:Y:S01]  /*10da0*/  @!P6 VIADD R25, R114, 0x64 ;  /* 0x000000647219e836 */ /* 0x000fe20000000000 */
[----:B------:R-:W-:Y:S06]  /*10db0*/  @!P6 BRA `(.L_x_738) ;  /* 0x000000000010e947 */ /* 0x000fec0003800000 */
.L_x_737:
[----:B------:R-:W-:-:S05]  /*10dc0*/  VIADD R25, R114, 0xa ;  /* 0x0000000a72197836 */ /* 0x000fca0000000000 */
[----:B------:R-:W-:Y:S01]  /*10dd0*/  SEL R25, R25, R114, P5 ;  /* 0x0000007219197207 */ /* 0x000fe20002800000 */
[----:B------:R-:W-:Y:S06]  /*10de0*/  BRA `(.L_x_738) ;  /* 0x0000000000047947 */ /* 0x000fec0003800000 */
.L_x_733:
[----:B------:R-:W-:-:S07]  /*10df0*/  VIADD R25, R114, 0x2710 ;  /* 0x0000271072197836 */ /* 0x000fce0000000000 */
.L_x_738:
[----:B------:R-:W-:Y:S05]  /*10e00*/  BSYNC.RECONVERGENT B2 ;  /* 0x0000000000027941 */ /* 0x000fea0003800200 */
.L_x_732:
        /* <DEDUP_REMOVED lines=18> */
.L_x_743:
[----:B------:R-:W-:Y:S05]  /*10f30*/  BSYNC.RECONVERGENT B3 ;  /* 0x0000000000037941 */ /* 0x000fea0003800200 */
.L_x_742:
[----:B------:R-:W-:Y:S05]  /*10f40*/  BRA `(.L_x_744) ;  /* 0x00000000000c7947 */ /* 0x000fea0003800000 */
.L_x_741:
[----:B------:R-:W-:-:S13]  /*10f50*/  ISETP.NE.AND P6, PT, R114, RZ, PT ;  /* 0x000000ff7200720c */ /* 0x000fda0003fc5270 */
[----:B------:R-:W-:Y:S01]  /*10f60*/  @!P6 VIADD R114, R25, 0x64 ;  /* 0x000000641972e836 */ /* 0x000fe20000000000 */
[----:B------:R-:W-:Y:S06]  /*10f70*/  @!P6 BRA `(.L_x_745) ;  /* 0x000000000010e947 */ /* 0x000fec0003800000 */
.L_x_744:
[----:B------:R-:W-:-:S05]  /*10f80*/  VIADD R114, R25, 0xa ;  /* 0x0000000a19727836 */ /* 0x000fca0000000000 */
[----:B------:R-:W-:Y:S01]  /*10f90*/  SEL R114, R114, R25, P5 ;  /* 0x0000001972727207 */ /* 0x000fe20002800000 */
[----:B------:R-:W-:Y:S06]  /*10fa0*/  BRA `(.L_x_745) ;  /* 0x0000000000047947 */ /* 0x000fec0003800000 */
.L_x_740:
[----:B------:R-:W-:-:S07]  /*10fb0*/  VIADD R114, R25, 0x2710 ;  /* 0x0000271019727836 */ /* 0x000fce0000000000 */
.L_x_745:
[----:B------:R-:W-:Y:S05]  /*10fc0*/  BSYNC.RECONVERGENT B2 ;  /* 0x0000000000027941 */ /* 0x000fea0003800200 */
.L_x_739:
        /* <DEDUP_REMOVED lines=17> */
.L_x_750:
[----:B------:R-:W-:Y:S05]  /*110e0*/  BSYNC.RECONVERGENT B3 ;  /* 0x0000000000037941 */ /* 0x000fea0003800200 */
.L_x_749:
[----:B------:R-:W-:Y:S05]  /*110f0*/  BRA `(.L_x_751) ;  /* 0x00000000000c7947 */ /* 0x000fea0003800000 */
.L_x_748:
[----:B------:R-:W-:-:S13]  /*11100*/  ISETP.NE.AND P6, PT, R25, RZ, PT ;  /* 0x000000ff1900720c */ /* 0x000fda0003fc5270 */
[----:B------:R-:W-:Y:S01]  /*11110*/  @!P6 VIADD R25, R114, 0x64 ;  /* 0x000000647219e836 */ /* 0x000fe20000000000 */
[----:B------:R-:W-:Y:S06]  /*11120*/  @!P6 BRA `(.L_x_752) ;  /* 0x000000000010e947 */ /* 0x000fec0003800000 */
.L_x_751:
[----:B------:R-:W-:-:S05]  /*11130*/  VIADD R25, R114, 0xa ;  /* 0x0000000a72197836 */ /* 0x000fca0000000000 */
[----:B------:R-:W-:Y:S01]  /*11140*/  SEL R25, R25, R114, P5 ;  /* 0x0000007219197207 */ /* 0x000fe20002800000 */
[----:B------:R-:W-:Y:S06]  /*11150*/  BRA `(.L_x_752) ;  /* 0x0000000000047947 */ /* 0x000fec0003800000 */
.L_x_747:
[----:B------:R-:W-:-:S07]  /*11160*/  VIADD R25, R114, 0x2710 ;  /* 0x0000271072197836 */ /* 0x000fce0000000000 */
.L_x_752:
[----:B------:R-:W-:Y:S05]  /*11170*/  BSYNC.RECONVERGENT B2 ;  /* 0x0000000000027941 */ /* 0x000fea0003800200 */
.L_x_746:
[----:B------:R-:W-:Y:S01]  /*11180*/  LOP3.LUT P6, RZ, R44, 0x2000000, RZ, 0xc0, !PT ;  /* 0x020000002cff7812 */ /* 0x000fe200078cc0ff */
[----:B------:R-:W-:Y:S01]  /*11190*/  BSSY.RECONVERGENT B2, `(.L_x_753) ;  /* 0x000001f000027945 */ /* 0x000fe20003800200 */
[----:B------:R-:W-:Y:S02]  /*111a0*/  P2R R114, PR, RZ, 0x1 ;  /* 0x00000001ff727803 */ /* 0x000fe40000000000 */
[----:B------:R-:W-:Y:S02]  /*111b0*/  LOP3.LUT P0, RZ, R45, 0x10, RZ, 0xc0, !PT ;  /* 0x000000102dff7812 */ /* 0x000fe4000780c0ff */
[----:B------:R-:W-:-:S07]  /*111c0*/  PLOP3.LUT P5, PT, PT, PT, PT, 0x8, 0x80 ;  /* 0x000000000080781c */ /* 0x000fce0003fae170 */
[----:B------:R-:W-:Y:S02]  /*111d0*/  @P6 PLOP3.LUT P5, PT, P0, PT, PT, 0x80, 0x8 ;  /* 0x000000000008681c */ /* 0x000fe400007af070 */
[----:B------:R-:W-:Y:S01]  /*111e0*/  ISETP.NE.AND P0, PT, R114, RZ, PT ;  /* 0x000000ff7200720c */ /* 0x000fe20003f05270 */
[----:B------:R-:W-:-:S10]  /*111f0*/  @P6 VIADD R114, R27, 0x1 ;  /* 0x000000011b726836 */ /* 0x000fd40000000000 */
[----:B------:R-:W-:Y:S01]  /*11200*/  @P5 IMAD.MOV R114, RZ, RZ, R27 ;  /* 0x000000ffff725224 */ /* 0x000fe200078e021b */
[----:B------:R-:W-:-:S04]  /*11210*/  LOP3.LUT P5, RZ, R45, 0x40, RZ, 0xc0, !PT ;  /* 0x000000402dff7812 */ /* 0x000fc800078ac0ff */
[----:B------:R-:W-:-:S04]  /*11220*/  @!P6 SEL R48, R112, 0x1, !P5 ;  /* 0x000000017030e807 */ /* 0x000fc80006800000 */
        /* <DEDUP_REMOVED lines=12> */
.L_x_757:
[----:B------:R-:W-:Y:S05]  /*112f0*/  BSYNC.RECONVERGENT B3 ;  /* 0x0000000000037941 */ /* 0x000fea0003800200 */
.L_x_756:
[----:B------:R-:W-:Y:S05]  /*11300*/  BRA `(.L_x_758) ;  /* 0x00000000000c7947 */ /* 0x000fea0003800000 */
.L_x_755:
[----:B------:R-:W-:-:S13]  /*11310*/  ISETP.NE.AND P6, PT, R114, RZ, PT ;  /* 0x000000ff7200720c */ /* 0x000fda0003fc5270 */
[----:B------:R-:W-:Y:S01]  /*11320*/  @!P6 VIADD R48, R25, 0x64 ;  /* 0x000000641930e836 */ /* 0x000fe20000000000 */
[----:B------:R-:W-:Y:S06]  /*11330*/  @!P6 BRA `(.L_x_759) ;  /* 0x000000000010e947 */ /* 0x000fec0003800000 */
.L_x_758:
[----:B------:R-:W-:-:S05]  /*11340*/  VIADD R48, R25, 0xa ;  /* 0x0000000a19307836 */ /* 0x000fca0000000000 */
[----:B------:R-:W-:Y:S01]  /*11350*/  SEL R48, R48, R25, P5 ;  /* 0x0000001930307207 */ /* 0x000fe20002800000 */
[----:B------:R-:W-:Y:S06]  /*11360*/  BRA `(.L_x_759) ;  /* 0x0000000000047947 */ /* 0x000fec0003800000 */
.L_x_754:
[----:B------:R-:W-:-:S07]  /*11370*/  VIADD R48, R25, 0x2710 ;  /* 0x0000271019307836 */ /* 0x000fce0000000000 */
.L_x_759:
[----:B------:R-:W-:Y:S05]  /*11380*/  BSYNC.RECONVERGENT B2 ;  /* 0x0000000000027941 */ /* 0x000fea0003800200 */
.L_x_753:
        /* <DEDUP_REMOVED lines=18> */
.L_x_764:
[----:B------:R-:W-:Y:S05]  /*114b0*/  BSYNC.RECONVERGENT B3 ;  /* 0x0000000000037941 */ /* 0x000fea0003800200 */
.L_x_763:
[----:B------:R-:W-:Y:S05]  /*114c0*/  BRA `(.L_x_765) ;  /* 0x00000000000c7947 */ /* 0x000fea0003800000 */
.L_x_762:
[----:B------:R-:W-:-:S13]  /*114d0*/  ISETP.NE.AND P6, PT, R25, RZ, PT ;  /* 0x000000ff1900720c */ /* 0x000fda0003fc5270 */
[----:B------:R-:W-:Y:S01]  /*114e0*/  @!P6 VIADD R25, R48, 0x64 ;  /* 0x000000643019e836 */ /* 0x000fe20000000000 */
[----:B------:R-:W-:Y:S06]  /*114f0*/  @!P6 BRA `(.L_x_766) ;  /* 0x000000000010e947 */ /* 0x000fec0003800000 */
.L_x_765:
[----:B------:R-:W-:-:S05]  /*11500*/  VIADD R25, R48, 0xa ;  /* 0x0000000a30197836 */ /* 0x000fca0000000000 */
[----:B------:R-:W-:Y:S01]  /*11510*/  SEL R25, R25, R48, P5 ;  /* 0x0000003019197207 */ /* 0x000fe20002800000 */
[----:B------:R-:W-:Y:S06]  /*11520*/  BRA `(.L_x_766) ;  /* 0x0000000000047947 */ /* 0x000fec0003800000 */
.L_x_761:
[----:B------:R-:W-:-:S07]  /*11530*/  VIADD R25, R48, 0x2710 ;  /* 0x0000271030197836 */ /* 0x000fce0000000000 */
.L_x_766:
[----:B------:R-:W-:Y:S05]  /*11540*/  BSYNC.RECONVERGENT B2 ;  /* 0x0000000000027941 */ /* 0x000fea0003800200 */
.L_x_760:
[C---:B------:R-:W-:Y:S01]  /*11550*/  LOP3.LUT P5, RZ, R44.reuse, 0x100000, RZ, 0xc0, !PT ;  /* 0x001000002cff7812 */ /* 0x040fe200078ac0ff */
[----:B------:R-:W-:Y:S01]  /*11560*/  BSSY.RECONVERGENT B2, `(.L_x_767) ;  /* 0x000001a000027945 */ /* 0x000fe20003800200 */
[----:B------:R-:W-:-:S11]  /*11570*/  LOP3.LUT P6, RZ, R44, 0x40000000, RZ, 0xc0, !PT ;  /* 0x400000002cff7812 */ /* 0x000fd600078cc0ff */
[----:B------:R-:W-:Y:S01]  /*11580*/  @P5 IMAD.MOV.U32 R114, RZ, RZ, R65 ;  /* 0x000000ffff725224 */ /* 0x000fe200078e0041 */
[----:B------:R-:W-:Y:S01]  /*11590*/  @!P5 SEL R114, R112, 0x1, !P6 ;  /* 0x000000017072d807 */ /* 0x000fe20007000000 */
[----:B------:R-:W-:Y:S02]  /*115a0*/  @P5 IMAD.IADD R48, R63, 0x1, R22 ;  /* 0x000000013f305824 */ /* 0x000fe400078e0216 */
[----:B------:R-:W-:Y:S01]  /*115b0*/  @!P5 IMAD.MOV.U32 R48, RZ, RZ, R63 ;  /* 0x000000ffff30d224 */ /* 0x000fe200078e003f */
        /* <DEDUP_REMOVED lines=11> */
.L_x_771:
[----:B------:R-:W-:Y:S05]  /*11670*/  BSYNC.RECONVERGENT B3 ;  /* 0x0000000000037941 */ /* 0x000fea0003800200 */
.L_x_770:
[----:B------:R-:W-:Y:S05]  /*11680*/  BRA `(.L_x_772) ;  /* 0x00000000000c7947 */ /* 0x000fea0003800000 */
.L_x_769:
[----:B------:R-:W-:-:S13]  /*11690*/  ISETP.NE.AND P6, PT, R48, RZ, PT ;  /* 0x000000ff3000720c */ /* 0x000fda0003fc5270 */
[----:B------:R-:W-:Y:S01]  /*116a0*/  @!P6 VIADD R48, R25, 0x64 ;  /* 0x000000641930e836 */ /* 0x000fe20000000000 */
[----:B------:R-:W-:Y:S06]  /*116b0*/  @!P6 BRA `(.L_x_773) ;  /* 0x000000000010e947 */ /* 0x000fec0003800000 */
.L_x_772:
[----:B------:R-:W-:-:S05]  /*116c0*/  VIADD R48, R25, 0xa ;  /* 0x0000000a19307836 */ /* 0x000fca0000000000 */
[----:B------:R-:W-:Y:S01]  /*116d0*/  SEL R48, R48, R25, P5 ;  /* 0x0000001930307207 */ /* 0x000fe20002800000 */
[----:B------:R-:W-:Y:S06]  /*116e0*/  BRA `(.L_x_773) ;  /* 0x0000000000047947 */ /* 0x000fec0003800000 */
.L_x_768:
[----:B------:R-:W-:-:S07]  /*116f0*/  VIADD R48, R25, 0x2710 ;  /* 0x0000271019307836 */ /* 0x000fce0000000000 */
.L_x_773:
[----:B------:R-:W-:Y:S05]  /*11700*/  BSYNC.RECONVERGENT B2 ;  /* 0x0000000000027941 */ /* 0x000fea0003800200 */
.L_x_767:
[----:B------:R-:W-:Y:S01]  /*11710*/  P2R R116, PR, RZ, 0x1 ;  /* 0x00000001ff747803 */ /* 0x000fe20000000000 */
[----:B------:R-:W-:Y:S01]  /*11720*/  BSSY.RECONVERGENT B2, `(.L_x_774) ;  /* 0x000002c000027945 */ /* 0x000fe20003800200 */
[----:B------:R-:W-:Y:S02]  /*11730*/  LOP3.LUT P0, RZ, R44, 0x10000, RZ, 0xc0, !PT ;  /* 0x000100002cff7812 */ /* 0x000fe4000780c0ff */
[----:B------:R-:W-:Y:S02]  /*11740*/  P2R R114, PR, RZ, 0x4 ;  /* 0x00000004ff727803 */ /* 0x000fe40000000000 */
[C---:B------:R-:W-:Y:S02]  /*11750*/  LOP3.LUT P2, RZ, R45.reuse, 0x2, RZ, 0xc0, !PT ;  /* 0x000000022dff7812 */ /* 0x040fe4000784c0ff */
[----:B------:R-:W-:Y:S02]  /*11760*/  PLOP3.LUT P5, PT, PT, PT, PT, 0x8, 0x80 ;  /* 0x000000000080781c */ /* 0x000fe40003fae170 */
[----:B------:R-:W-:-:S02]  /*11770*/  LOP3.LUT P6, RZ, R45, 0x8, RZ, 0xc0, !PT ;  /* 0x000000082dff7812 */ /* 0x000fc400078cc0ff */
[----:B------:R-:W-:Y:S02]  /*11780*/  P2R R115, PR, RZ, 0x2 ;  /* 0x00000002ff737803 */ /* 0x000fe40000000000 */
[----:B------:R-:W-:Y:S01]  /*11790*/  LOP3.LUT P1, RZ, R45, 0x4, RZ, 0xc0, !PT ;  /* 0x000000042dff7812 */ /* 0x000fe2000782c0ff */
[----:B------:R-:W-:Y:S01]  /*117a0*/  @P0 IMAD.MOV.U32 R25, RZ, RZ, 0x2 ;  /* 0x00000002ff190424 */ /* 0x000fe200078e00ff */
[----:B------:R-:W-:Y:S02]  /*117b0*/  @P0 PLOP3.LUT P5, PT, P2, PT, PT, 0x80, 0x8 ;  /* 0x000000000008081c */ /* 0x000fe400017af070 */
[----:B------:R-:W-:Y:S02]  /*117c0*/  @P0 SEL R117, RZ, 0x1, P2 ;  /* 0x00000001ff750807 */ /* 0x000fe40001000000 */
[----:B------:R-:W-:Y:S02]  /*117d0*/  ISETP.NE.AND P2, PT, R114, RZ, PT ;  /* 0x000000ff7200720c */ /* 0x000fe40003f45270 */
[----:B------:R-:W-:-:S02]  /*117e0*/  @P0 SEL R114, RZ, 0x1, P1 ;  /* 0x00000001ff720807 */ /* 0x000fc40000800000 */
[----:B------:R-:W-:Y:S02]  /*117f0*/  @!P0 SEL R114, R112, 0x1, !P1 ;  /* 0x0000000170728807 */ /* 0x000fe40004800000 */
[----:B------:R-:W-:-:S03]  /*11800*/  ISETP.NE.AND P1, PT, R115, RZ, PT ;  /* 0x000000ff7300720c */ /* 0x000fc60003f25270 */
[----:B------:R-:W-:Y:S01]  /*11810*/  @P5 IMAD.MOV R25, RZ, RZ, 0x1 ;  /* 0x00000001ff195424 */ /* 0x000fe200078e02ff */
[----:B------:R-:W-:Y:S01]  /*11820*/  PLOP3.LUT P5, PT, PT, PT, PT, 0x8, 0x80 ;  /* 0x000000000080781c */ /* 0x000fe20003fae170 */
[----:B------:R-:W-:Y:S01]  /*11830*/  VIADD R115, R114, 0x1 ;  /* 0x0000000172737836 */ /* 0x000fe20000000000 */
[----:B------:R-:W-:-:S13]  /*11840*/  @P0 PLOP3.LUT P5, PT, P6, PT, PT, 0x80, 0x8 ;  /* 0x000000000008081c */ /* 0x000fda00037af070 */
[----:B------:R-:W-:Y:S01]  /*11850*/  @P5 IMAD.MOV R25, RZ, RZ, R117 ;  /* 0x000000ffff195224 */ /* 0x000fe200078e0275 */
[----:B------:R-:W-:Y:S02]  /*11860*/  LOP3.LUT P5, RZ, R44, 0x8000, RZ, 0xc0, !PT ;  /* 0x000080002cff7812 */ /* 0x000fe400078ac0ff */
[----:B------:R-:W-:Y:S02]  /*11870*/  @!P0 SEL R25, RZ, 0x1, P6 ;  /* 0x00000001ff198807 */ /* 0x000fe40003000000 */
[----:B------:R-:W-:-:S09]  /*11880*/  ISETP.NE.AND P0, PT, R116, RZ, PT ;  /* 0x000000ff7400720c */ /* 0x000fd20003f05270 */
[----:B------:R-:W-:-:S04]  /*11890*/  @P5 IMAD.MOV R115, RZ, RZ, R114 ;  /* 0x000000ffff735224 */ /* 0x000fc800078e0272 */
        /* <DEDUP_REMOVED lines=11> */
.L_x_778:
[----:B------:R-:W-:Y:S05]  /*11950*/  BSYNC.RECONVERGENT B3 ;  /* 0x0000000000037941 */ /* 0x000fea0003800200 */
.L_x_777:
[----:B------:R-:W-:Y:S05]  /*11960*/  BRA `(.L_x_779) ;  /* 0x00000000000c7947 */ /* 0x000fea0003800000 */
.L_x_776:
[----:B------:R-:W-:-:S13]  /*11970*/  ISETP.NE.AND P6, PT, R25, RZ, PT ;  /* 0x000000ff1900720c */ /* 0x000fda0003fc5270 */
[----:B------:R-:W-:Y:S01]  /*11980*/  @!P6 VIADD R25, R48, 0x64 ;  /* 0x000000643019e836 */ /* 0x000fe20000000000 */
[----:B------:R-:W-:Y:S06]  /*11990*/  @!P6 BRA `(.L_x_780) ;  /* 0x000000000010e947 */ /* 0x000fec0003800000 */
.L_x_779:
[----:B------:R-:W-:-:S05]  /*119a0*/  VIADD R25, R48, 0xa ;  /* 0x0000000a30197836 */ /* 0x000fca0000000000 */
[----:B------:R-:W-:Y:S01]  /*119b0*/  SEL R25, R25, R48, P5 ;  /* 0x0000003019197207 */ /* 0x000fe20002800000 */
[----:B------:R-:W-:Y:S06]  /*119c0*/  BRA `(.L_x_780) ;  /* 0x0000000000047947 */ /* 0x000fec0003800000 */
.L_x_775:
[----:B------:R-:W-:-:S07]  /*119d0*/  VIADD R25, R48, 0x2710 ;  /* 0x0000271030197836 */ /* 0x000fce0000000000 */
.L_x_780:
[----:B------:R-:W-:Y:S05]  /*119e0*/  BSYNC.RECONVERGENT B2 ;  /* 0x0000000000027941 */ /* 0x000fea0003800200 */
.L_x_774:
[----:B------:R-:W-:Y:S01]  /*119f0*/  P2R R115, PR, RZ, 0x1 ;  /* 0x00000001ff737803 */ /* 0x000fe20000000000 */
[----:B------:R-:W-:Y:S01]  /*11a00*/  BSSY.RECONVERGENT B2, `(.L_x_781) ;  /* 0x0000020000027945 */ /* 0x000fe20003800200 */
[----:B------:R-:W-:Y:S02]  /*11a10*/  LOP3.LUT P0, RZ, R44, 0x8000, RZ, 0xc0, !PT ;  /* 0x000080002cff7812 */ /* 0x000fe4000780c0ff */
[----:B------:R-:W-:Y:S02]  /*11a20*/  LOP3.LUT P6, RZ, R45, 0x2, RZ, 0xc0, !PT ;  /* 0x000000022dff7812 */ /* 0x000fe400078cc0ff */
[----:B------:R-:W-:-:S09]  /*11a30*/  PLOP3.LUT P5, PT, PT, PT, PT, 0x8, 0x80 ;  /* 0x000000000080781c */ /* 0x000fd20003fae170 */
[----:B------:R-:W-:Y:S01]  /*11a40*/  @P0 PLOP3.LUT P5, PT, P6, PT, PT, 0x80, 0x8 ;  /* 0x000000000008081c */ /* 0x000fe200037af070 */
[----:B------:R-:W-:-:S12]  /*11a50*/  @P0 VIADD R48, R33, 0x1 ;  /* 0x0000000121300836 */ /* 0x000fd80000000000 */
[----:B------:R-:W-:Y:S01]  /*11a60*/  @P5 IMAD.MOV R48, RZ, RZ, R33 ;  /* 0x000000ffff305224 */ /* 0x000fe200078e0221 */
[----:B------:R-:W-:Y:S02]  /*11a70*/  LOP3.LUT P5, RZ, R44, 0x10000, RZ, 0xc0, !PT ;  /* 0x000100002cff7812 */ /* 0x000fe400078ac0ff */
[----:B------:R-:W-:Y:S02]  /*11a80*/  @!P0 SEL R48, RZ, 0x1, P6 ;  /* 0x00000001ff308807 */ /* 0x000fe40003000000 */
[----:B------:R-:W-:Y:S02]  /*11a90*/  @P0 SEL R114, RZ, 0x1, P5 ;  /* 0x00000001ff720807 */ /* 0x000fe40002800000 */
[----:B------:R-:W-:Y:S02]  /*11aa0*/  @!P0 SEL R114, R112, 0x1, !P5 ;  /* 0x0000000170728807 */ /* 0x000fe40006800000 */
[----:B------:R-:W-:Y:S02]  /*11ab0*/  ISETP.NE.AND P0, PT, R115, RZ, PT ;  /* 0x000000ff7300720c */ /* 0x000fe40003f05270 */
        /* <DEDUP_REMOVED lines=11> */
.L_x_785:
[----:B------:R-:W-:Y:S05]  /*11b70*/  BSYNC.RECONVERGENT B3 ;  /* 0x0000000000037941 */ /* 0x000fea0003800200 */
.L_x_784:
[----:B------:R-:W-:Y:S05]  /*11b80*/  BRA `(.L_x_786) ;  /* 0x00000000000c7947 */ /* 0x000fea0003800000 */
.L_x_783:
[----:B------:R-:W-:-:S13]  /*11b90*/  ISETP.NE.AND P6, PT, R48, RZ, PT ;  /* 0x000000ff3000720c */ /* 0x000fda0003fc5270 */
[----:B------:R-:W-:Y:S01]  /*11ba0*/  @!P6 VIADD R48, R25, 0x64 ;  /* 0x000000641930e836 */ /* 0x000fe20000000000 */
[----:B------:R-:W-:Y:S06]  /*11bb0*/  @!P6 BRA `(.L_x_787) ;  /* 0x000000000010e947 */ /* 0x000fec0003800000 */
.L_x_786:
[----:B------:R-:W-:-:S05]  /*11bc0*/  VIADD R48, R25, 0xa ;  /* 0x0000000a19307836 */ /* 0x000fca0000000000 */
[----:B------:R-:W-:Y:S01]  /*11bd0*/  SEL R48, R48, R25, P5 ;  /* 0x0000001930307207 */ /* 0x000fe20002800000 */
[----:B------:R-:W-:Y:S06]  /*11be0*/  BRA `(.L_x_787) ;  /* 0x0000000000047947 */ /* 0x000fec0003800000 */
.L_x_782:
[----:B------:R-:W-:-:S07]  /*11bf0*/  VIADD R48, R25, 0x2710 ;  /* 0x0000271019307836 */ /* 0x000fce0000000000 */
.L_x_787:
[----:B------:R-:W-:Y:S05]  /*11c00*/  BSYNC.RECONVERGENT B2 ;  /* 0x0000000000027941 */ /* 0x000fea0003800200 */
.L_x_781:
[C---:B------:R-:W-:Y:S01]  /*11c10*/  LOP3.LUT P5, RZ, R44.reuse, 0x10000000, RZ, 0xc0, !PT ;  /* 0x100000002cff7812 */ /* 0x040fe200078ac0ff */
[----:B------:R-:W-:Y:S01]  /*11c20*/  BSSY.RECONVERGENT B2, `(.L_x_788) ;  /* 0x000001a000027945 */ /* 0x000fe20003800200 */
[----:B------:R-:W-:-:S11]  /*11c30*/  LOP3.LUT P6, RZ, R44, 0x8000, RZ, 0xc0, !PT ;  /* 0x000080002cff7812 */ /* 0x000fd600078cc0ff */
[----:B------:R-:W-:Y:S01]  /*11c40*/  @P5 SEL R25, RZ, 0x1, P6 ;  /* 0x00000001ff195807 */ /* 0x000fe20003000000 */
[----:B------:R-:W-:Y:S01]  /*11c50*/  @P5 IMAD.IADD R115, R33, 0x1, R75 ;  /* 0x0000000121735824 */ /* 0x000fe200078e024b */
[----:B------:R-:W-:Y:S01]  /*11c60*/  @!P5 SEL R25, R112, 0x1, !P6 ;  /* 0x000000017019d807 */ /* 0x000fe20007000000 */
[----:B------:R-:W-:-:S03]  /*11c70*/  @!P5 IMAD.MOV.U32 R115, RZ, RZ, R33 ;  /* 0x000000ffff73d224 */ /* 0x000fc600078e0021 */
        /* <DEDUP_REMOVED lines=11> */
.L_x_792:
[----:B------:R-:W-:Y:S05]  /*11d30*/  BSYNC.RECONVERGENT B3 ;  /* 0x0000000000037941 */ /* 0x000fea0003800200 */
.L_x_791:
[----:B------:R-:W-:Y:S05]  /*11d40*/  BRA `(.L_x_793) ;  /* 0x00000000000c7947 */ /* 0x000fea0003800000 */
.L_x_790:
[----:B------:R-:W-:-:S13]  /*11d50*/  ISETP.NE.AND P6, PT, R115, RZ, PT ;  /* 0x000000ff7300720c */ /* 0x000fda0003fc5270 */
[----:B------:R-:W-:Y:S01]  /*11d60*/  @!P6 VIADD R25, R48, 0x64 ;  /* 0x000000643019e836 */ /* 0x000fe20000000000 */
[----:B------:R-:W-:Y:S06]  /*11d70*/  @!P6 BRA `(.L_x_794) ;  /* 0x000000000010e947 */ /* 0x000fec0003800000 */
.L_x_793:
[----:B------:R-:W-:-:S05]  /*11d80*/  VIADD R25, R48, 0xa ;  /* 0x0000000a30197836 */ /* 0x000fca0000000000 */
[----:B------:R-:W-:Y:S01]  /*11d90*/  SEL R25, R25, R48, P5 ;  /* 0x0000003019197207 */ /* 0x000fe20002800000 */
[----:B------:R-:W-:Y:S06]  /*11da0*/  BRA `(.L_x_794) ;  /* 0x0000000000047947 */ /* 0x000fec0003800000 */
.L_x_789:
[----:B------:R-:W-:-:S07]  /*11db0*/  VIADD R25, R48, 0x2710 ;  /* 0x0000271030197836 */ /* 0x000fce0000000000 */
.L_x_794:
[----:B------:R-:W-:Y:S05]  /*11dc0*/  BSYNC.RECONVERGENT B2 ;  /* 0x0000000000027941 */ /* 0x000fea0003800200 */
.L_x_788:
[----:B------:R-:W-:Y:S01]  /*11dd0*/  LOP3.LUT P5, RZ, R44, 0x20, RZ, 0xc0, !PT ;  /* 0x000000202cff7812 */ /* 0x000fe200078ac0ff */
[----:B------:R-:W-:-:S12]  /*11de0*/  BSSY.RECONVERGENT B2, `(.L_x_795) ;  /* 0x0000015000027945 */ /* 0x000fd80003800200 */
[----:B------:R-:W-:Y:S02]  /*11df0*/  @!P5 IMAD.MOV.U32 R96, RZ, RZ, R89 ;  /* 0x000000ffff60d224 */ /* 0x000fe400078e0059 */
[----:B------:R-:W-:-:S03]  /*11e00*/  @P5 IMAD.IADD R3, R55, 0x1, R3 ;  /* 0x0000000137035824 */ /* 0x000fc600078e0203 */
[----:B------:R-:W-:Y:S02]  /*11e10*/  IADD3 R96, PT, PT, R66, R96, R60 ;  /* 0x0000006042607210 */ /* 0x000fe40007ffe03c */
[----:B------:R-:W-:Y:S02]  /*11e20*/  IADD3 R3, PT, PT, R70, R3, R58 ;  /* 0x0000000346037210 */ /* 0x000fe40007ffe03a */
        /* <DEDUP_REMOVED lines=9> */
.L_x_797:
[----:B------:R-:W-:-:S13]  /*11ec0*/  ISETP.NE.AND P6, PT, R3, RZ, PT ;  /* 0x000000ff0300720c */ /* 0x000fda0003fc5270 */
[----:B------:R-:W-:Y:S05]  /*11ed0*/  @P6 BRA `(.L_x_798) ;  /* 0x00000000000c6947 */ /* 0x000fea0003800000 */
[----:B------:R-:W-:Y:S01]  /*11ee0*/  VIADD R3, R25, 0x64 ;  /* 0x0000006419037836 */ /* 0x000fe20000000000 */
[----:B------:R-:W-:Y:S06]  /*11ef0*/  BRA `(.L_x_799) ;  /* 0x00000000000c7947 */ /* 0x000fec0003800000 */
.L_x_796:
[----:B------:R-:W-:-:S13]  /*11f00*/  ISETP.EQ.AND P5, PT, R3, RZ, PT ;  /* 0x000000ff0300720c */ /* 0x000fda0003fa2270 */
.L_x_798:
[----:B------:R-:W-:-:S04]  /*11f10*/  @P5 VIADD R25, R25, 0xa ;  /* 0x0000000a19195836 */ /* 0x000fc80000000000 */
[----:B------:R-:W-:-:S07]  /*11f20*/  IMAD.MOV.U32 R3, RZ, RZ, R25 ;  /* 0x000000ffff037224 */ /* 0x000fce00078e0019 */
.L_x_799:
[----:B------:R-:W-:Y:S05]  /*11f30*/  BSYNC.RECONVERGENT B2 ;  /* 0x0000000000027941 */ /* 0x000fea0003800200 */
.L_x_795:
[----:B------:R-:W-:Y:S01]  /*11f40*/  LOP3.LUT P5, RZ, R44, 0x2000, RZ, 0xc0, !PT ;  /* 0x000020002cff7812 */ /* 0x000fe200078ac0ff */
[----:B------:R-:W-:Y:S01]  /*11f50*/  BSSY.RECONVERGENT B2, `(.L_x_800) ;  /* 0x0000018000027945 */ /* 0x000fe20003800200 */
[----:B------:R-:W-:Y:S02]  /*11f60*/  SEL R48, R61, RZ, P0 ;  /* 0x000000ff3d307207 */ /* 0x000fe40000000000 */
[----:B------:R-:W-:-:S04]  /*11f70*/  SEL R95, R95, R102, !P5 ;  /* 0x000000665f5f7207 */ /* 0x000fc80006800000 */
        /* <DEDUP_REMOVED lines=12> */
.L_x_804:
[----:B------:R-:W-:Y:S05]  /*12040*/  BSYNC.RECONVERGENT B3 ;  /* 0x0000000000037941 */ /* 0x000fea0003800200 */
.L_x_803:
[----:B------:R-:W-:Y:S05]  /*12050*/  BRA `(.L_x_805) ;  /* 0x00000000000c7947 */ /* 0x000fea0003800000 */
.L_x_802:
[----:B------:R-:W-:-:S13]  /*12060*/  ISETP.NE.AND P6, PT, R46, RZ, PT ;  /* 0x000000ff2e00720c */ /* 0x000fda0003fc5270 */
[----:B------:R-:W-:Y:S01]  /*12070*/  @!P6 VIADD R46, R3, 0x64 ;  /* 0x00000064032ee836 */ /* 0x000fe20000000000 */
[----:B------:R-:W-:Y:S06]  /*12080*/  @!P6 BRA `(.L_x_806) ;  /* 0x000000000010e947 */ /* 0x000fec0003800000 */
.L_x_805:
[----:B------:R-:W-:-:S05]  /*12090*/  VIADD R46, R3, 0xa ;  /* 0x0000000a032e7836 */ /* 0x000fca0000000000 */
[----:B------:R-:W-:Y:S01]  /*120a0*/  SEL R46, R46, R3, P5 ;  /* 0x000000032e2e7207 */ /* 0x000fe20002800000 */
[----:B------:R-:W-:Y:S06]  /*120b0*/  BRA `(.L_x_806) ;  /* 0x0000000000047947 */ /* 0x000fec0003800000 */
.L_x_801:
[----:B------:R-:W-:-:S07]  /*120c0*/  VIADD R46, R3, 0x2710 ;  /* 0x00002710032e7836 */ /* 0x000fce0000000000 */
.L_x_806:
[----:B------:R-:W-:Y:S05]  /*120d0*/  BSYNC.RECONVERGENT B2 ;  /* 0x0000000000027941 */ /* 0x000fea0003800200 */
.L_x_800:
[C---:B------:R-:W-:Y:S01]  /*120e0*/  LOP3.LUT P6, RZ, R44.reuse, 0x200, RZ, 0xc0, !PT ;  /* 0x000002002cff7812 */ /* 0x040fe200078cc0ff */
[----:B------:R-:W-:Y:S01]  /*120f0*/  BSSY.RECONVERGENT B2, `(.L_x_807) ;  /* 0x000001a000027945 */ /* 0x000fe20003800200 */
[----:B------:R-:W-:Y:S02]  /*12100*/  LOP3.LUT P5, RZ, R44, 0x100, RZ, 0xc0, !PT ;  /* 0x000001002cff7812 */ /* 0x000fe400078ac0ff */
[----:B------:R-:W-:Y:S02]  /*12110*/  SEL R42, R109, R42, !P6 ;  /* 0x0000002a6d2a7207 */ /* 0x000fe40007000000 */
[----:B------:R-:W-:Y:S02]  /*12120*/  SEL R25, R30, RZ, P5 ;  /* 0x000000ff1e197207 */ /* 0x000fe40002800000 */
[----:B------:R-:W-:Y:S02]  /*12130*/  IADD3 R42, PT, PT, R34, R42, R31 ;  /* 0x0000002a222a7210 */ /* 0x000fe40007ffe01f */
[----:B------:R-:W-:-:S02]  /*12140*/  SEL R3, R53, RZ, P6 ;  /* 0x000000ff35037207 */ /* 0x000fc40003000000 */
        /* <DEDUP_REMOVED lines=11> */
.L_x_811:
[----:B------:R-:W-:Y:S05]  /*12200*/  BSYNC.RECONVERGENT B3 ;  /* 0x0000000000037941 */ /* 0x000fea0003800200 */
.L_x_810:
[----:B------:R-:W-:Y:S05]  /*12210*/  BRA `(.L_x_812) ;  /* 0x00000000000c7947 */ /* 0x000fea0003800000 */
.L_x_809:
[----:B------:R-:W-:-:S13]  /*12220*/  ISETP.NE.AND P6, PT, R89, RZ, PT ;  /* 0x000000ff5900720c */ /* 0x000fda0003fc5270 */
[----:B------:R-:W-:Y:S01]  /*12230*/  @!P6 VIADD R89, R46, 0x64 ;  /* 0x000000642e59e836 */ /* 0x000fe20000000000 */
[----:B------:R-:W-:Y:S06]  /*12240*/  @!P6 BRA `(.L_x_813) ;  /* 0x000000000010e947 */ /* 0x000fec0003800000 */
.L_x_812:
[----:B------:R-:W-:-:S05]  /*12250*/  VIADD R89, R46, 0xa ;  /* 0x0000000a2e597836 */ /* 0x000fca0000000000 */
[----:B------:R-:W-:Y:S01]  /*12260*/  SEL R89, R89, R46, P5 ;  /* 0x0000002e59597207 */ /* 0x000fe20002800000 */
[----:B------:R-:W-:Y:S06]  /*12270*/  BRA `(.L_x_813) ;  /* 0x0000000000047947 */ /* 0x000fec0003800000 */
.L_x_808:
[----:B------:R-:W-:-:S07]  /*12280*/  VIADD R89, R46, 0x2710 ;  /* 0x000027102e597836 */ /* 0x000fce0000000000 */
.L_x_813:
[----:B------:R-:W-:Y:S05]  /*12290*/  BSYNC.RECONVERGENT B2 ;  /* 0x0000000000027941 */ /* 0x000fea0003800200 */
.L_x_807:
[----:B------:R-:W-:Y:S01]  /*122a0*/  P2R R42, PR, RZ, 0x1 ;  /* 0x00000001ff2a7803 */ /* 0x000fe20000000000 */
[----:B------:R-:W-:Y:S01]  /*122b0*/  BSSY.RECONVERGENT B2, `(.L_x_814) ;  /* 0x000001e000027945 */ /* 0x000fe20003800200 */
[C---:B------:R-:W-:Y:S02]  /*122c0*/  LOP3.LUT P0, RZ, R44.reuse, 0x200000, RZ, 0xc0, !PT ;  /* 0x002000002cff7812 */ /* 0x040fe4000780c0ff */
[----:B------:R-:W-:Y:S02]  /*122d0*/  LOP3.LUT P6, RZ, R44, 0x800, RZ, 0xc0, !PT ;  /* 0x000008002cff7812 */ /* 0x000fe400078cc0ff */
[----:B------:R-:W-:Y:S02]  /*122e0*/  SEL R40, R112, 0x1, !P0 ;  /* 0x0000000170287807 */ /* 0x000fe40004000000 */
[----:B------:R-:W-:Y:S02]  /*122f0*/  LOP3.LUT P5, RZ, R44, 0x40000000, RZ, 0xc0, !PT ;  /* 0x400000002cff7812 */ /* 0x000fe400078ac0ff */
[----:B------:R-:W-:-:S02]  /*12300*/  SEL R40, R40, R43, !P6 ;  /* 0x0000002b28287207 */ /* 0x000fc40007000000 */
[----:B------:R-:W-:Y:S02]  /*12310*/  SEL R63, R63, RZ, P5 ;  /* 0x000000ff3f3f7207 */ /* 0x000fe40002800000 */
[----:B------:R-:W-:Y:S02]  /*12320*/  IADD3 R40, PT, PT, R74, R40, R65 ;  /* 0x000000284a287210 */ /* 0x000fe40007ffe041 */
[----:B------:R-:W-:Y:S02]  /*12330*/  SEL R54, R54, RZ, P6 ;  /* 0x000000ff36367207 */ /* 0x000fe40003000000 */
[----:B------:R-:W-:Y:S02]  /*12340*/  ISETP.NE.AND P5, PT, R40, 0x4, PT ;  /* 0x000000042800780c */ /* 0x000fe40003fa5270 */
[----:B------:R-:W-:Y:S02]  /*12350*/  ISETP.NE.AND P0, PT, R42, RZ, PT ;  /* 0x000000ff2a00720c */ /* 0x000fe40003f05270 */
[----:B------:R-:W-:-:S05]  /*12360*/  IADD3 R42, PT, PT, R63, R54, R41 ;  /* 0x000000363f2a7210 */ /* 0x000fca0007ffe029 */
[----:B------:R-:W-:-:S04]  /*12370*/  IMAD.IADD R42, R75, 0x1, R42 ;  /* 0x000000014b2a7824 */ /* 0x000fc800078e022a */
        /* <DEDUP_REMOVED lines=8> */
.L_x_818:
[----:B------:R-:W-:Y:S05]  /*12400*/  BSYNC.RECONVERGENT B3 ;  /* 0x0000000000037941 */ /* 0x000fea0003800200 */
.L_x_817:
[----:B------:R-:W-:Y:S05]  /*12410*/  BRA `(.L_x_819) ;  /* 0x00000000000c7947 */ /* 0x000fea0003800000 */
.L_x_816:
[----:B------:R-:W-:-:S13]  /*12420*/  ISETP.NE.AND P6, PT, R42, RZ, PT ;  /* 0x000000ff2a00720c */ /* 0x000fda0003fc5270 */
[----:B------:R-:W-:Y:S01]  /*12430*/  @!P6 VIADD R40, R89, 0x64 ;  /* 0x000000645928e836 */ /* 0x000fe20000000000 */
[----:B------:R-:W-:Y:S06]  /*12440*/  @!P6 BRA `(.L_x_820) ;  /* 0x000000000010e947 */ /* 0x000fec0003800000 */
.L_x_819:
[----:B------:R-:W-:-:S05]  /*12450*/  VIADD R40, R89, 0xa ;  /* 0x0000000a59287836 */ /* 0x000fca0000000000 */
[----:B------:R-:W-:Y:S01]  /*12460*/  SEL R40, R40, R89, P5 ;  /* 0x0000005928287207 */ /* 0x000fe20002800000 */
[----:B------:R-:W-:Y:S06]  /*12470*/  BRA `(.L_x_820) ;  /* 0x0000000000047947 */ /* 0x000fec0003800000 */
.L_x_815:
[----:B------:R-:W-:-:S07]  /*12480*/  VIADD R40, R89, 0x2710 ;  /* 0x0000271059287836 */ /* 0x000fce0000000000 */
.L_x_820:
[----:B------:R-:W-:Y:S05]  /*12490*/  BSYNC.RECONVERGENT B2 ;  /* 0x0000000000027941 */ /* 0x000fea0003800200 */
.L_x_814:
[----:B------:R-:W-:Y:S01]  /*124a0*/  LOP3.LUT P6, RZ, R44, 0x80, RZ, 0xc0, !PT ;  /* 0x000000802cff7812 */ /* 0x000fe200078cc0ff */
[----:B------:R-:W-:Y:S01]  /*124b0*/  BSSY.RECONVERGENT B2, `(.L_x_821) ;  /* 0x000001e000027945 */ /* 0x000fe20003800200 */
[----:B------:R-:W-:Y:S02]  /*124c0*/  P2R R42, PR, RZ, 0x1 ;  /* 0x00000001ff2a7803 */ /* 0x000fe40000000000 */
[----:B------:R-:W-:Y:S02]  /*124d0*/  LOP3.LUT P0, RZ, R45, 0x80, RZ, 0xc0, !PT ;  /* 0x000000802dff7812 */ /* 0x000fe4000780c0ff */
[----:B------:R-:W-:-:S07]  /*124e0*/  PLOP3.LUT P5, PT, PT, PT, PT, 0x8, 0x80 ;  /* 0x000000000080781c */ /* 0x000fce0003fae170 */
[----:B------:R-:W-:Y:S01]  /*124f0*/  @P6 PLOP3.LUT P5, PT, P0, PT, PT, 0x80, 0x8 ;  /* 0x000000000008681c */ /* 0x000fe200007af070 */
[----:B------:R-:W-:Y:S01]  /*12500*/  @P6 IMAD.MOV.U32 R94, RZ, RZ, R87 ;  /* 0x000000ffff5e6224 */ /* 0x000fe200078e0057 */
[----:B------:R-:W-:Y:S01]  /*12510*/  ISETP.NE.AND P0, PT, R42, RZ, PT ;  /* 0x000000ff2a00720c */ /* 0x000fe20003f05270 */
[----:B------:R-:W-:-:S03]  /*12520*/  @P6 VIADD R42, R52, 0x1 ;  /* 0x00000001342a6836 */ /* 0x000fc60000000000 */
[----:B------:R-:W-:-:S07]  /*12530*/  IADD3 R94, PT, PT, R79, R94, R64 ;  /* 0x0000005e4f5e7210 */ /* 0x000fce0007ffe040 */
        /* <DEDUP_REMOVED lines=12> */
.L_x_825:
[----:B------:R-:W-:Y:S05]  /*12600*/  BSYNC.RECONVERGENT B3 ;  /* 0x0000000000037941 */ /* 0x000fea0003800200 */
.L_x_824:
[----:B------:R-:W-:Y:S05]  /*12610*/  BRA `(.L_x_826) ;  /* 0x00000000000c7947 */ /* 0x000fea0003800000 */
.L_x_823:
[----:B------:R-:W-:-:S13]  /*12620*/  ISETP.NE.AND P6, PT, R52, RZ, PT ;  /* 0x000000ff3400720c */ /* 0x000fda0003fc5270 */
[----:B------:R-:W-:Y:S01]  /*12630*/  @!P6 VIADD R75, R40, 0x64 ;  /* 0x00000064284be836 */ /* 0x000fe20000000000 */
[----:B------:R-:W-:Y:S06]  /*12640*/  @!P6 BRA `(.L_x_827) ;  /* 0x000000000010e947 */ /* 0x000fec0003800000 */
.L_x_826:
[----:B------:R-:W-:-:S05]  /*12650*/  VIADD R75, R40, 0xa ;  /* 0x0000000a284b7836 */ /* 0x000fca0000000000 */
[----:B------:R-:W-:Y:S01]  /*12660*/  SEL R75, R75, R40, P5 ;  /* 0x000000284b4b7207 */ /* 0x000fe20002800000 */
[----:B------:R-:W-:Y:S06]  /*12670*/  BRA `(.L_x_827) ;  /* 0x0000000000047947 */ /* 0x000fec0003800000 */
.L_x_822:
[----:B------:R-:W-:-:S07]  /*12680*/  VIADD R75, R40, 0x2710 ;  /* 0x00002710284b7836 */ /* 0x000fce0000000000 */
.L_x_827:
[----:B------:R-:W-:Y:S05]  /*12690*/  BSYNC.RECONVERGENT B2 ;  /* 0x0000000000027941 */ /* 0x000fea0003800200 */
.L_x_821:
[----:B------:R-:W-:Y:S01]  /*126a0*/  LOP3.LUT P5, RZ, R44, 0x4000, RZ, 0xc0, !PT ;  /* 0x000040002cff7812 */ /* 0x000fe200078ac0ff */
[----:B------:R-:W-:-:S12]  /*126b0*/  BSSY.RECONVERGENT B2, `(.L_x_828) ;  /* 0x0000017000027945 */ /* 0x000fd80003800200 */
[----:B------:R-:W-:Y:S02]  /*126c0*/  @P5 IMAD.MOV.U32 R97, RZ, RZ, R104 ;  /* 0x000000ffff615224 */ /* 0x000fe400078e0068 */
[----:B------:R-:W-:-:S03]  /*126d0*/  @P5 IMAD.IADD R55, R55, 0x1, R58 ;  /* 0x0000000137375824 */ /* 0x000fc600078e023a */
        /* <DEDUP_REMOVED lines=11> */
.L_x_832:
[----:B------:R-:W-:Y:S05]  /*12790*/  BSYNC.RECONVERGENT B3 ;  /* 0x0000000000037941 */ /* 0x000fea0003800200 */
.L_x_831:
[----:B------:R-:W-:Y:S05]  /*127a0*/  BRA `(.L_x_833) ;  /* 0x00000000000c7947 */ /* 0x000fea0003800000 */
.L_x_830:
[----:B------:R-:W-:-:S13]  /*127b0*/  ISETP.NE.AND P6, PT, R55, RZ, PT ;  /* 0x000000ff3700720c */ /* 0x000fda0003fc5270 */
[----:B------:R-:W-:Y:S01]  /*127c0*/  @!P6 VIADD R40, R75, 0x64 ;  /* 0x000000644b28e836 */ /* 0x000fe20000000000 */
[----:B------:R-:W-:Y:S06]  /*127d0*/  @!P6 BRA `(.L_x_834) ;  /* 0x000000000010e947 */ /* 0x000fec0003800000 */
.L_x_833:
[----:B------:R-:W-:-:S05]  /*127e0*/  VIADD R40, R75, 0xa ;  /* 0x0000000a4b287836 */ /* 0x000fca0000000000 */
[----:B------:R-:W-:Y:S01]  /*127f0*/  SEL R40, R40, R75, P5 ;  /* 0x0000004b28287207 */ /* 0x000fe20002800000 */
[----:B------:R-:W-:Y:S06]  /*12800*/  BRA `(.L_x_834) ;  /* 0x0000000000047947 */ /* 0x000fec0003800000 */
.L_x_829:
[----:B------:R-:W-:-:S07]  /*12810*/  VIADD R40, R75, 0x2710 ;  /* 0x000027104b287836 */ /* 0x000fce0000000000 */
.L_x_834:
[----:B------:R-:W-:Y:S05]  /*12820*/  BSYNC.RECONVERGENT B2 ;  /* 0x0000000000027941 */ /* 0x000fea0003800200 */
.L_x_828:
[----:B------:R-:W-:Y:S01]  /*12830*/  SEL R42, R111, R50, !P0 ;  /* 0x000000326f2a7207 */ /* 0x000fe20004000000 */
[----:B------:R-:W-:Y:S03]  /*12840*/  BSSY.RECONVERGENT B2, `(.L_x_835) ;  /* 0x0000016000027945 */ /* 0x000fe60003800200 */
        /* <DEDUP_REMOVED lines=12> */
.L_x_839:
[----:B------:R-:W-:Y:S05]  /*12910*/  BSYNC.RECONVERGENT B3 ;  /* 0x0000000000037941 */ /* 0x000fea0003800200 */
.L_x_838:
[----:B------:R-:W-:Y:S05]  /*12920*/  BRA `(.L_x_840) ;  /* 0x00000000000c7947 */ /* 0x000fea0003800000 */
.L_x_837:
[----:B------:R-:W-:-:S13]  /*12930*/  ISETP.NE.AND P6, PT, R26, RZ, PT ;  /* 0x000000ff1a00720c */ /* 0x000fda0003fc5270 */
[----:B------:R-:W-:Y:S01]  /*12940*/  @!P6 VIADD R55, R40, 0x64 ;  /* 0x000000642837e836 */ /* 0x000fe20000000000 */
[----:B------:R-:W-:Y:S06]  /*12950*/  @!P6 BRA `(.L_x_841) ;  /* 0x000000000010e947 */ /* 0x000fec0003800000 */
.L_x_840:
[----:B------:R-:W-:-:S05]  /*12960*/  VIADD R55, R40, 0xa ;  /* 0x0000000a28377836 */ /* 0x000fca0000000000 */
[----:B------:R-:W-:Y:S01]  /*12970*/  SEL R55, R55, R40, P5 ;  /* 0x0000002837377207 */ /* 0x000fe20002800000 */
[----:B------:R-:W-:Y:S06]  /*12980*/  BRA `(.L_x_841) ;  /* 0x0000000000047947 */ /* 0x000fec0003800000 */
.L_x_836:
[----:B------:R-:W-:-:S07]  /*12990*/  VIADD R55, R40, 0x2710 ;  /* 0x0000271028377836 */ /* 0x000fce0000000000 */
.L_x_841:
[----:B------:R-:W-:Y:S05]  /*129a0*/  BSYNC.RECONVERGENT B2 ;  /* 0x0000000000027941 */ /* 0x000fea0003800200 */
.L_x_835:
[C---:B------:R-:W-:Y:S01]  /*129b0*/  LOP3.LUT P6, RZ, R44.reuse, 0x200, RZ, 0xc0, !PT ;  /* 0x000002002cff7812 */ /* 0x040fe200078cc0ff */
[----:B------:R-:W-:Y:S01]  /*129c0*/  BSSY.RECONVERGENT B2, `(.L_x_842) ;  /* 0x0000019000027945 */ /* 0x000fe20003800200 */
[----:B------:R-:W-:Y:S02]  /*129d0*/  LOP3.LUT P5, RZ, R44, 0x100, RZ, 0xc0, !PT ;  /* 0x000001002cff7812 */ /* 0x000fe400078ac0ff */
[----:B------:R-:W-:Y:S02]  /*129e0*/  SEL R26, R112, 0x1, !P6 ;  /* 0x00000001701a7807 */ /* 0x000fe40007000000 */
[----:B------:R-:W-:Y:S02]  /*129f0*/  IADD3 R53, PT, PT, R22, R25, R53 ;  /* 0x0000001916357210 */ /* 0x000fe40007ffe035 */
[----:B------:R-:W-:-:S03]  /*12a00*/  SEL R26, R26, R51, !P5 ;  /* 0x000000331a1a7207 */ /* 0x000fc60006800000 */
[----:B------:R-:W-:Y:S01]  /*12a10*/  IMAD.IADD R53, R36, 0x1, R53 ;  /* 0x0000000124357824 */ /* 0x000fe200078e0235 */
        /* <DEDUP_REMOVED lines=10> */
.L_x_846:
[----:B------:R-:W-:Y:S05]  /*12ac0*/  BSYNC.RECONVERGENT B3 ;  /* 0x0000000000037941 */ /* 0x000fea0003800200 */
.L_x_845:
[----:B------:R-:W-:Y:S05]  /*12ad0*/  BRA `(.L_x_847) ;  /* 0x00000000000c7947 */ /* 0x000fea0003800000 */
.L_x_844:
[----:B------:R-:W-:-:S13]  /*12ae0*/  ISETP.NE.AND P6, PT, R53, RZ, PT ;  /* 0x000000ff3500720c */ /* 0x000fda0003fc5270 */
[----:B------:R-:W-:Y:S01]  /*12af0*/  @!P6 VIADD R26, R55, 0x64 ;  /* 0x00000064371ae836 */ /* 0x000fe20000000000 */
[----:B------:R-:W-:Y:S06]  /*12b00*/  @!P6 BRA `(.L_x_848) ;  /* 0x000000000010e947 */ /* 0x000fec0003800000 */
.L_x_847:
[----:B------:R-:W-:-:S05]  /*12b10*/  VIADD R26, R55, 0xa ;  /* 0x0000000a371a7836 */ /* 0x000fca0000000000 */
[----:B------:R-:W-:Y:S01]  /*12b20*/  SEL R26, R26, R55, P5 ;  /* 0x000000371a1a7207 */ /* 0x000fe20002800000 */
[----:B------:R-:W-:Y:S06]  /*12b30*/  BRA `(.L_x_848) ;  /* 0x0000000000047947 */ /* 0x000fec0003800000 */
.L_x_843:
[----:B------:R-:W-:-:S07]  /*12b40*/  VIADD R26, R55, 0x2710 ;  /* 0x00002710371a7836 */ /* 0x000fce0000000000 */
.L_x_848:
[----:B------:R-:W-:Y:S05]  /*12b50*/  BSYNC.RECONVERGENT B2 ;  /* 0x0000000000027941 */ /* 0x000fea0003800200 */
.L_x_842:
[----:B------:R-:W-:Y:S01]  /*12b60*/  LOP3.LUT P5, RZ, R44, 0x400, RZ, 0xc0, !PT ;  /* 0x000004002cff7812 */ /* 0x000fe200078ac0ff */
[----:B------:R-:W-:-:S12]  /*12b70*/  BSSY.RECONVERGENT B2, `(.L_x_849) ;  /* 0x0000017000027945 */ /* 0x000fd80003800200 */
[----:B------:R-:W-:Y:S02]  /*12b80*/  @!P5 IMAD.MOV.U32 R39, RZ, RZ, R98 ;  /* 0x000000ffff27d224 */ /* 0x000fe400078e0062 */
        /* <DEDUP_REMOVED lines=12> */
.L_x_853:
[----:B------:R-:W-:Y:S05]  /*12c50*/  BSYNC.RECONVERGENT B3 ;  /* 0x0000000000037941 */ /* 0x000fea0003800200 */
.L_x_852:
[----:B------:R-:W-:Y:S05]  /*12c60*/  BRA `(.L_x_854) ;  /* 0x00000000000c7947 */ /* 0x000fea0003800000 */
.L_x_851:
[----:B------:R-:W-:-:S13]  /*12c70*/  ISETP.NE.AND P6, PT, R29, RZ, PT ;  /* 0x000000ff1d00720c */ /* 0x000fda0003fc5270 */
[----:B------:R-:W-:Y:S01]  /*12c80*/  @!P6 VIADD R23, R26, 0x64 ;  /* 0x000000641a17e836 */ /* 0x000fe20000000000 */
[----:B------:R-:W-:Y:S06]  /*12c90*/  @!P6 BRA `(.L_x_855) ;  /* 0x000000000010e947 */ /* 0x000fec0003800000 */
.L_x_854:
[----:B------:R-:W-:-:S05]  /*12ca0*/  VIADD R23, R26, 0xa ;  /* 0x0000000a1a177836 */ /* 0x000fca0000000000 */
[----:B------:R-:W-:Y:S01]  /*12cb0*/  SEL R23, R23, R26, P5 ;  /* 0x0000001a17177207 */ /* 0x000fe20002800000 */
[----:B------:R-:W-:Y:S06]  /*12cc0*/  BRA `(.L_x_855) ;  /* 0x0000000000047947 */ /* 0x000fec0003800000 */
.L_x_850:
[----:B------:R-:W-:-:S07]  /*12cd0*/  VIADD R23, R26, 0x2710 ;  /* 0x000027101a177836 */ /* 0x000fce0000000000 */
.L_x_855:
[----:B------:R-:W-:Y:S05]  /*12ce0*/  BSYNC.RECONVERGENT B2 ;  /* 0x0000000000027941 */ /* 0x000fea0003800200 */
.L_x_849:
[----:B------:R-:W-:Y:S01]  /*12cf0*/  @!P2 IMAD.MOV.U32 R91, RZ, RZ, R110 ;  /* 0x000000ffff5ba224 */ /* 0x000fe200078e006e */
[----:B------:R-:W-:Y:S01]  /*12d00*/  BSSY.RECONVERGENT B2, `(.L_x_856) ;  /* 0x0000017000027945 */ /* 0x000fe20003800200 */
[----:B------:R-:W-:Y:S02]  /*12d10*/  @P2 IMAD.IADD R26, R32, 0x1, R35 ;  /* 0x00000001201a2824 */ /* 0x000fe400078e0223 */
[----:B------:R-:W-:Y:S01]  /*12d20*/  @!P2 IMAD.MOV.U32 R26, RZ, RZ, R32 ;  /* 0x000000ffff1aa224 */ /* 0x000fe200078e0020 */
[----:B------:R-:W-:-:S04]  /*12d30*/  IADD3 R91, PT, PT, R90, R91, R79 ;  /* 0x0000005b5a5b7210 */ /* 0x000fc80007ffe04f */
        /* <DEDUP_REMOVED lines=10> */
.L_x_860:
[----:B------:R-:W-:Y:S05]  /*12de0*/  BSYNC.RECONVERGENT B3 ;  /* 0x0000000000037941 */ /* 0x000fea0003800200 */
.L_x_859:
[----:B------:R-:W-:Y:S05]  /*12df0*/  BRA `(.L_x_861) ;  /* 0x00000000000c7947 */ /* 0x000fea0003800000 */
.L_x_858:
[----:B------:R-:W-:-:S13]  /*12e00*/  ISETP.NE.AND P6, PT, R26, RZ, PT ;  /* 0x000000ff1a00720c */ /* 0x000fda0003fc5270 */
[----:B------:R-:W-:Y:S01]  /*12e10*/  @!P6 VIADD R26, R23, 0x64 ;  /* 0x00000064171ae836 */ /* 0x000fe20000000000 */
[----:B------:R-:W-:Y:S06]  /*12e20*/  @!P6 BRA `(.L_x_862) ;  /* 0x000000000010e947 */ /* 0x000fec0003800000 */
.L_x_861:
[----:B------:R-:W-:-:S05]  /*12e30*/  VIADD R26, R23, 0xa ;  /* 0x0000000a171a7836 */ /* 0x000fca0000000000 */
[----:B------:R-:W-:Y:S01]  /*12e40*/  SEL R26, R26, R23, P5 ;  /* 0x000000171a1a7207 */ /* 0x000fe20002800000 */
[----:B------:R-:W-:Y:S06]  /*12e50*/  BRA `(.L_x_862) ;  /* 0x0000000000047947 */ /* 0x000fec0003800000 */
.L_x_857:
[----:B------:R-:W-:-:S07]  /*12e60*/  VIADD R26, R23, 0x2710 ;  /* 0x00002710171a7836 */ /* 0x000fce0000000000 */
.L_x_862:
[----:B------:R-:W-:Y:S05]  /*12e70*/  BSYNC.RECONVERGENT B2 ;  /* 0x0000000000027941 */ /* 0x000fea0003800200 */
.L_x_856:
[----:B------:R-:W-:Y:S01]  /*12e80*/  @P1 IMAD.MOV.U32 R113, RZ, RZ, R60 ;  /* 0x000000ffff711224 */ /* 0x000fe200078e003c */
[----:B------:R-:W-:Y:S01]  /*12e90*/  BSSY.RECONVERGENT B2, `(.L_x_863) ;  /* 0x0000016000027945 */ /* 0x000fe20003800200 */
        /* <DEDUP_REMOVED lines=12> */
.L_x_867:
[----:B------:R-:W-:Y:S05]  /*12f60*/  BSYNC.RECONVERGENT B3 ;  /* 0x0000000000037941 */ /* 0x000fea0003800200 */
.L_x_866:
[----:B------:R-:W-:Y:S05]  /*12f70*/  BRA `(.L_x_868) ;  /* 0x00000000000c7947 */ /* 0x000fea0003800000 */
.L_x_865:
[----:B------:R-:W-:-:S13]  /*12f80*/  ISETP.NE.AND P6, PT, R19, RZ, PT ;  /* 0x000000ff1300720c */ /* 0x000fda0003fc5270 */
[----:B------:R-:W-:Y:S01]  /*12f90*/  @!P6 VIADD R19, R26, 0x64 ;  /* 0x000000641a13e836 */ /* 0x000fe20000000000 */
[----:B------:R-:W-:Y:S06]  /*12fa0*/  @!P6 BRA `(.L_x_869) ;  /* 0x000000000010e947 */ /* 0x000fec0003800000 */
.L_x_868:
[----:B------:R-:W-:-:S05]  /*12fb0*/  VIADD R19, R26, 0xa ;  /* 0x0000000a1a137836 */ /* 0x000fca0000000000 */
[----:B------:R-:W-:Y:S01]  /*12fc0*/  SEL R19, R19, R26, P5 ;  /* 0x0000001a13137207 */ /* 0x000fe20002800000 */
[----:B------:R-:W-:Y:S06]  /*12fd0*/  BRA `(.L_x_869) ;  /* 0x0000000000047947 */ /* 0x000fec0003800000 */
.L_x_864:
[----:B------:R-:W-:-:S07]  /*12fe0*/  VIADD R19, R26, 0x2710 ;  /* 0x000027101a137836 */ /* 0x000fce0000000000 */
.L_x_869:
[----:B------:R-:W-:Y:S05]  /*12ff0*/  BSYNC.RECONVERGENT B2 ;  /* 0x0000000000027941 */ /* 0x000fea0003800200 */
.L_x_863:
[----:B------:R-:W-:Y:S01]  /*13000*/  @!P3 SEL R62, R112, 0x1, !P0 ;  /* 0x00000001703eb807 */ /* 0x000fe20004000000 */
[----:B------:R-:W-:Y:S01]  /*13010*/  @P3 IMAD.IADD R61, R61, 0x1, R71 ;  /* 0x000000013d3d3824 */ /* 0x000fe200078e0247 */
[----:B------:R-:W-:Y:S02]  /*13020*/  BSSY.RECONVERGENT B2, `(.L_x_870) ;  /* 0x0000015000027945 */ /* 0x000fe40003800200 */
        /* <DEDUP_REMOVED lines=11> */
.L_x_874:
[----:B------:R-:W-:Y:S05]  /*130e0*/  BSYNC.RECONVERGENT B3 ;  /* 0x0000000000037941 */ /* 0x000fea0003800200 */
.L_x_873:
[----:B------:R-:W-:Y:S05]  /*130f0*/  BRA `(.L_x_875) ;  /* 0x00000000000c7947 */ /* 0x000fea0003800000 */
.L_x_872:
[----:B------:R-:W-:-:S13]  /*13100*/  ISETP.NE.AND P6, PT, R68, RZ, PT ;  /* 0x000000ff4400720c */ /* 0x000fda0003fc5270 */
[----:B------:R-:W-:Y:S01]  /*13110*/  @!P6 VIADD R18, R19, 0x64 ;  /* 0x000000641312e836 */ /* 0x000fe20000000000 */
[----:B------:R-:W-:Y:S06]  /*13120*/  @!P6 BRA `(.L_x_876) ;  /* 0x000000000010e947 */ /* 0x000fec0003800000 */
.L_x_875:
[----:B------:R-:W-:-:S05]  /*13130*/  VIADD R18, R19, 0xa ;  /* 0x0000000a13127836 */ /* 0x000fca0000000000 */
[----:B------:R-:W-:Y:S01]  /*13140*/  SEL R18, R18, R19, P5 ;  /* 0x0000001312127207 */ /* 0x000fe20002800000 */
[----:B------:R-:W-:Y:S06]  /*13150*/  BRA `(.L_x_876) ;  /* 0x0000000000047947 */ /* 0x000fec0003800000 */
.L_x_871:
[----:B------:R-:W-:-:S07]  /*13160*/  VIADD R18, R19, 0x2710 ;  /* 0x0000271013127836 */ /* 0x000fce0000000000 */
.L_x_876:
[----:B------:R-:W-:Y:S05]  /*13170*/  BSYNC.RECONVERGENT B2 ;  /* 0x0000000000027941 */ /* 0x000fea0003800200 */
.L_x_870:
[----:B------:R-:W-:Y:S01]  /*13180*/  P2R R19, PR, RZ, 0x1 ;  /* 0x00000001ff137803 */ /* 0x000fe20000000000 */
[----:B------:R-:W-:Y:S01]  /*13190*/  BSSY.RECONVERGENT B2, `(.L_x_877) ;  /* 0x0000019000027945 */ /* 0x000fe20003800200 */
[C---:B------:R-:W-:Y:S02]  /*131a0*/  LOP3.LUT P0, RZ, R44.reuse, 0x80, RZ, 0xc0, !PT ;  /* 0x000000802cff7812 */ /* 0x040fe4000780c0ff */
[C---:B------:R-:W-:Y:S02]  /*131b0*/  LOP3.LUT P6, RZ, R44.reuse, 0x400000, RZ, 0xc0, !PT ;  /* 0x004000002cff7812 */ /* 0x040fe400078cc0ff */
[----:B------:R-:W-:Y:S02]  /*131c0*/  LOP3.LUT P5, RZ, R44, 0x200000, RZ, 0xc0, !PT ;  /* 0x002000002cff7812 */ /* 0x000fe400078ac0ff */
[----:B------:R-:W-:Y:S02]  /*131d0*/  IADD3 R67, PT, PT, R107, R100, R67 ;  /* 0x000000646b437210 */ /* 0x000fe40007ffe043 */
[----:B------:R-:W-:-:S05]  /*131e0*/  SEL R26, R41, RZ, P5 ;  /* 0x000000ff291a7207 */ /* 0x000fca0002800000 */
[----:B------:R-:W-:Y:S01]  /*131f0*/  @!P0 SEL R92, R112, 0x1, !P6 ;  /* 0x00000001705c8807 */ /* 0x000fe20007000000 */
[----:B------:R-:W-:Y:S01]  /*13200*/  IMAD.IADD R26, R67, 0x1, R26 ;  /* 0x00000001431a7824 */ /* 0x000fe200078e021a */
[----:B------:R-:W-:Y:S02]  /*13210*/  ISETP.NE.AND P0, PT, R19, RZ, PT ;  /* 0x000000ff1300720c */ /* 0x000fe40003f05270 */
[----:B------:R-:W-:-:S04]  /*13220*/  IADD3 R43, PT, PT, R43, R92, R50 ;  /* 0x0000005c2b2b7210 */ /* 0x000fc80007ffe032 */
        /* <DEDUP_REMOVED lines=9> */
.L_x_879:
[----:B------:R-:W-:-:S13]  /*132c0*/  ISETP.NE.AND P6, PT, R26, RZ, PT ;  /* 0x000000ff1a00720c */ /* 0x000fda0003fc5270 */
[----:B------:R-:W-:Y:S05]  /*132d0*/  @P6 BRA `(.L_x_880) ;  /* 0x00000000000c6947 */ /* 0x000fea0003800000 */
[----:B------:R-:W-:Y:S01]  /*132e0*/  VIADD R18, R18, 0x64 ;  /* 0x0000006412127836 */ /* 0x000fe20000000000 */
[----:B------:R-:W-:Y:S06]  /*132f0*/  BRA `(.L_x_881) ;  /* 0x0000000000087947 */ /* 0x000fec0003800000 */
.L_x_878:
[----:B------:R-:W-:-:S13]  /*13300*/  ISETP.EQ.AND P5, PT, R26, RZ, PT ;  /* 0x000000ff1a00720c */ /* 0x000fda0003fa2270 */
.L_x_880:
[----:B------:R-:W-:-:S07]  /*13310*/  @P5 VIADD R18, R18, 0xa ;  /* 0x0000000a12125836 */ /* 0x000fce0000000000 */
.L_x_881:
[----:B------:R-:W-:Y:S05]  /*13320*/  BSYNC.RECONVERGENT B2 ;  /* 0x0000000000027941 */ /* 0x000fea0003800200 */
.L_x_877:
        /* <DEDUP_REMOVED lines=9> */
[----:B------:R-:W-:-:S03]  /*133c0*/  ISETP.NE.AND P0, PT, R19, RZ, PT ;  /* 0x000000ff1300720c */ /* 0x000fc60003f05270 */
        /* <DEDUP_REMOVED lines=12> */
.L_x_886:
[----:B------:R-:W-:Y:S05]  /*13490*/  BSYNC.RECONVERGENT B3 ;  /* 0x0000000000037941 */ /* 0x000fea0003800200 */
.L_x_885:
[----:B------:R-:W-:Y:S05]  /*134a0*/  BRA `(.L_x_887) ;  /* 0x00000000000c7947 */ /* 0x000fea0003800000 */
.L_x_884:
[----:B------:R-:W-:-:S13]  /*134b0*/  ISETP.NE.AND P6, PT, R3, RZ, PT ;  /* 0x000000ff0300720c */ /* 0x000fda0003fc5270 */
[----:B------:R-:W-:Y:S01]  /*134c0*/  @!P6 VIADD R3, R18, 0x64 ;  /* 0x000000641203e836 */ /* 0x000fe20000000000 */
[----:B------:R-:W-:Y:S06]  /*134d0*/  @!P6 BRA `(.L_x_888) ;  /* 0x000000000010e947 */ /* 0x000fec0003800000 */
.L_x_887:
[----:B------:R-:W-:-:S05]  /*134e0*/  VIADD R3, R18, 0xa ;  /* 0x0000000a12037836 */ /* 0x000fca0000000000 */
[----:B------:R-:W-:Y:S01]  /*134f0*/  SEL R3, R3, R18, P5 ;  /* 0x0000001203037207 */ /* 0x000fe20002800000 */
[----:B------:R-:W-:Y:S06]  /*13500*/  BRA `(.L_x_888) ;  /* 0x0000000000047947 */ /* 0x000fec0003800000 */
.L_x_883:
[----:B------:R-:W-:-:S07]  /*13510*/  VIADD R3, R18, 0x2710 ;  /* 0x0000271012037836 */ /* 0x000fce0000000000 */
.L_x_888:
[----:B------:R-:W-:Y:S05]  /*13520*/  BSYNC.RECONVERGENT B2 ;  /* 0x0000000000027941 */ /* 0x000fea0003800200 */
.L_x_882:
[----:B------:R-:W-:Y:S01]  /*13530*/  SEL R19, R112, 0x1, !P2 ;  /* 0x0000000170137807 */ /* 0x000fe20005000000 */
[----:B------:R-:W-:Y:S01]  /*13540*/  BSSY.RECONVERGENT B2, `(.L_x_889) ;  /* 0x000001b000027945 */ /* 0x000fe20003800200 */
[----:B------:R-:W-:Y:S02]  /*13550*/  LOP3.LUT P5, RZ, R45, 0x40, RZ, 0xc0, !PT ;  /* 0x000000402dff7812 */ /* 0x000fe400078ac0ff */
[----:B------:R-:W-:Y:S02]  /*13560*/  SEL R19, R19, R64, !P0 ;  /* 0x0000004013137207 */ /* 0x000fe40004000000 */
[----:B------:R-:W-:Y:S02]  /*13570*/  SEL R18, R49, RZ, P5 ;  /* 0x000000ff31127207 */ /* 0x000fe40002800000 */
[----:B------:R-:W-:Y:S01]  /*13580*/  IADD3 R35, PT, PT, R54, R48, R35 ;  /* 0x0000003036237210 */ /* 0x000fe20007ffe023 */
[----:B------:R-:W-:-:S04]  /*13590*/  IMAD.IADD R19, R56, 0x1, R19 ;  /* 0x0000000138137824 */ /* 0x000fc800078e0213 */
[----:B------:R-:W-:Y:S02]  /*135a0*/  VIADD R21, R19, 0x1 ;  /* 0x0000000113157836 */ /* 0x000fe40000000000 */
[----:B------:R-:W-:Y:S02]  /*135b0*/  @P5 IMAD.MOV R21, RZ, RZ, R19 ;  /* 0x000000ffff155224 */ /* 0x000fe400078e0213 */
[----:B------:R-:W-:-:S03]  /*135c0*/  IMAD.IADD R18, R35, 0x1, R18 ;  /* 0x0000000123127824 */ /* 0x000fc600078e0212 */
        /* <DEDUP_REMOVED lines=9> */
.L_x_893:
[----:B------:R-:W-:Y:S05]  /*13660*/  BSYNC.RECONVERGENT B3 ;  /* 0x0000000000037941 */ /* 0x000fea0003800200 */
.L_x_892:
[----:B------:R-:W-:Y:S05]  /*13670*/  BRA `(.L_x_894) ;  /* 0x00000000000c7947 */ /* 0x000fea0003800000 */
.L_x_891:
[----:B------:R-:W-:-:S13]  /*13680*/  ISETP.NE.AND P5, PT, R18, RZ, PT ;  /* 0x000000ff1200720c */ /* 0x000fda0003fa5270 */
[----:B------:R-:W-:Y:S01]  /*13690*/  @!P5 VIADD R18, R3, 0x64 ;  /* 0x000000640312d836 */ /* 0x000fe20000000000 */
[----:B------:R-:W-:Y:S06]  /*136a0*/  @!P5 BRA `(.L_x_895) ;  /* 0x000000000010d947 */ /* 0x000fec0003800000 */
.L_x_894:
[----:B------:R-:W-:-:S05]  /*136b0*/  VIADD R18, R3, 0xa ;  /* 0x0000000a03127836 */ /* 0x000fca0000000000 */
[----:B------:R-:W-:Y:S01]  /*136c0*/  SEL R18, R18, R3, P0 ;  /* 0x0000000312127207 */ /* 0x000fe20000000000 */
[----:B------:R-:W-:Y:S06]  /*136d0*/  BRA `(.L_x_895) ;  /* 0x0000000000047947 */ /* 0x000fec0003800000 */
.L_x_890:
[----:B------:R-:W-:-:S07]  /*136e0*/  VIADD R18, R3, 0x2710 ;  /* 0x0000271003127836 */ /* 0x000fce0000000000 */
.L_x_895:
[----:B------:R-:W-:Y:S05]  /*136f0*/  BSYNC.RECONVERGENT B2 ;  /* 0x0000000000027941 */ /* 0x000fea0003800200 */
.L_x_889:
[----:B------:R-:W-:Y:S01]  /*13700*/  P2R R19, PR, RZ, 0x4 ;  /* 0x00000004ff137803 */ /* 0x000fe20000000000 */
[----:B------:R-:W-:Y:S01]  /*13710*/  BSSY.RECONVERGENT B2, `(.L_x_896) ;  /* 0x0000022000027945 */ /* 0x000fe20003800200 */
[----:B------:R-:W-:Y:S02]  /*13720*/  LOP3.LUT P2, RZ, R44, 0x100, RZ, 0xc0, !PT ;  /* 0x000001002cff7812 */ /* 0x000fe4000784c0ff */
[----:B------:R-:W-:Y:S02]  /*13730*/  SEL R3, R112, 0x1, !P1 ;  /* 0x0000000170037807 */ /* 0x000fe40004800000 */
[----:B------:R-:W-:Y:S02]  /*13740*/  LOP3.LUT P0, RZ, R45, 0x4, RZ, 0xc0, !PT ;  /* 0x000000042dff7812 */ /* 0x000fe4000780c0ff */
[----:B------:R-:W-:Y:S02]  /*13750*/  SEL R3, R3, R66, !P2 ;  /* 0x0000004203037207 */ /* 0x000fe40005000000 */
[----:B------:R-:W-:-:S02]  /*13760*/  LOP3.LUT P5, RZ, R45, 0x8, RZ, 0xc0, !PT ;  /* 0x000000082dff7812 */ /* 0x000fc400078ac0ff */
[----:B------:R-:W-:Y:S01]  /*13770*/  ISETP.NE.AND P2, PT, R19, RZ, PT ;  /* 0x000000ff1300720c */ /* 0x000fe20003f45270 */
[----:B------:R-:W-:Y:S01]  /*13780*/  IMAD.IADD R3, R28, 0x1, R3 ;  /* 0x000000011c037824 */ /* 0x000fe200078e0203 */
[----:B------:R-:W-:Y:S02]  /*13790*/  SEL R24, RZ, 0x1, P5 ;  /* 0x00000001ff187807 */ /* 0x000fe40002800000 */
[----:B------:R-:W-:Y:S01]  /*137a0*/  LOP3.LUT P6, RZ, R44, 0x2000000, RZ, 0xc0, !PT ;  /* 0x020000002cff7812 */ /* 0x000fe200078cc0ff */
[----:B------:R-:W-:Y:S01]  /*137b0*/  VIADD R19, R3, 0x1 ;  /* 0x0000000103137836 */ /* 0x000fe20000000000 */
[----:B------:R-:W-:Y:S01]  /*137c0*/  SEL R24, R24, RZ, P0 ;  /* 0x000000ff18187207 */ /* 0x000fe20000000000 */
[----:B------:R-:W-:Y:S01]  /*137d0*/  @P0 IMAD.MOV R19, RZ, RZ, R3 ;  /* 0x000000ffff130224 */ /* 0x000fe200078e0203 */
[----:B------:R-:W-:-:S04]  /*137e0*/  SEL R27, R27, RZ, P6 ;  /* 0x000000ff1b1b7207 */ /* 0x000fc80003000000 */
[----:B------:R-:W-:Y:S02]  /*137f0*/  ISETP.NE.AND P0, PT, R19, 0x4, PT ;  /* 0x000000041300780c */ /* 0x000fe40003f05270 */
[----:B------:R-:W-:-:S05]  /*13800*/  IADD3 R25, PT, PT, R27, R25, R70 ;  /* 0x000000191b197210 */ /* 0x000fca0007ffe046 */
[----:B------:R-:W-:-:S06]  /*13810*/  IMAD.IADD R24, R25, 0x1, R24 ;  /* 0x0000000119187824 */ /* 0x000fcc00078e0218 */
        /* <DEDUP_REMOVED lines=8> */
.L_x_900:
[----:B------:R-:W-:Y:S05]  /*138a0*/  BSYNC.RECONVERGENT B3 ;  /* 0x0000000000037941 */ /* 0x000fea0003800200 */
.L_x_899:
[----:B------:R-:W-:Y:S05]  /*138b0*/  BRA `(.L_x_901) ;  /* 0x00000000000c7947 */ /* 0x000fea0003800000 */
.L_x_898:
[----:B------:R-:W-:-:S13]  /*138c0*/  ISETP.NE.AND P5, PT, R24, RZ, PT ;  /* 0x000000ff1800720c */ /* 0x000fda0003fa5270 */
[----:B------:R-:W-:Y:S01]  /*138d0*/  @!P5 VIADD R3, R18, 0x64 ;  /* 0x000000641203d836 */ /* 0x000fe20000000000 */
[----:B------:R-:W-:Y:S06]  /*138e0*/  @!P5 BRA `(.L_x_902) ;  /* 0x000000000010d947 */ /* 0x000fec0003800000 */
.L_x_901:
[----:B------:R-:W-:-:S05]  /*138f0*/  VIADD R3, R18, 0xa ;  /* 0x0000000a12037836 */ /* 0x000fca0000000000 */
[----:B------:R-:W-:Y:S01]  /*13900*/  SEL R3, R3, R18, P0 ;  /* 0x0000001203037207 */ /* 0x000fe20000000000 */
[----:B------:R-:W-:Y:S06]  /*13910*/  BRA `(.L_x_902) ;  /* 0x0000000000047947 */ /* 0x000fec0003800000 */
.L_x_897:
[----:B------:R-:W-:-:S07]  /*13920*/  VIADD R3, R18, 0x2710 ;  /* 0x0000271012037836 */ /* 0x000fce0000000000 */
.L_x_902:
[----:B------:R-:W-:Y:S05]  /*13930*/  BSYNC.RECONVERGENT B2 ;  /* 0x0000000000027941 */ /* 0x000fea0003800200 */
.L_x_896:
[----:B------:R-:W-:Y:S01]  /*13940*/  P2R R18, PR, RZ, 0x4 ;  /* 0x00000004ff127803 */ /* 0x000fe20000000000 */
[----:B------:R-:W-:Y:S01]  /*13950*/  BSSY.RECONVERGENT B2, `(.L_x_903) ;  /* 0x0000024000027945 */ /* 0x000fe20003800200 */
[C---:B------:R-:W-:Y:S02]  /*13960*/  LOP3.LUT P2, RZ, R44.reuse, 0x400, RZ, 0xc0, !PT ;  /* 0x000004002cff7812 */ /* 0x040fe4000784c0ff */
[----:B------:R-:W-:Y:S02]  /*13970*/  LOP3.LUT P6, RZ, R45, 0x100, RZ, 0xc0, !PT ;  /* 0x000001002dff7812 */ /* 0x000fe400078cc0ff */
[----:B------:R-:W-:Y:S02]  /*13980*/  P2R R19, PR, RZ, 0x2 ;  /* 0x00000002ff137803 */ /* 0x000fe40000000000 */
[C---:B------:R-:W-:Y:S02]  /*13990*/  LOP3.LUT P1, RZ, R44.reuse, 0x20000000, RZ, 0xc0, !PT ;  /* 0x200000002cff7812 */ /* 0x040fe4000782c0ff */
[----:B------:R-:W-:-:S02]  /*139a0*/  LOP3.LUT P5, RZ, R44, 0x200, RZ, 0xc0, !PT ;  /* 0x000002002cff7812 */ /* 0x000fc400078ac0ff */
[----:B------:R-:W-:-:S03]  /*139b0*/  LOP3.LUT P0, RZ, R45, 0x400, RZ, 0xc0, !PT ;  /* 0x000004002dff7812 */ /* 0x000fc6000780c0ff */
[----:B------:R-:W-:Y:S02]  /*139c0*/  @!P2 SEL R69, R112, 0x1, !P1 ;  /* 0x000000017045a807 */ /* 0x000fe40004800000 */
[----:B------:R-:W-:Y:S01]  /*139d0*/  ISETP.NE.AND P2, PT, R18, RZ, PT ;  /* 0x000000ff1200720c */ /* 0x000fe20003f45270 */
[----:B------:R-:W-:Y:S01]  /*139e0*/  VIADD R18, R93, 0x1 ;  /* 0x000000015d127836 */ /* 0x000fe20000000000 */
[----:B------:R-:W-:Y:S01]  /*139f0*/  ISETP.NE.AND P1, PT, R19, RZ, PT ;  /* 0x000000ff1300720c */ /* 0x000fe20003f25270 */
[----:B------:R-:W-:Y:S02]  /*13a00*/  @P6 IMAD.MOV R18, RZ, RZ, R93 ;  /* 0x000000ffff126224 */ /* 0x000fe400078e025d */
[----:B------:R-:W-:Y:S02]  /*13a10*/  IMAD.IADD R60, R60, 0x1, R69 ;  /* 0x000000013c3c7824 */ /* 0x000fe400078e0245 */
[----:B------:R-:W-:Y:S02]  /*13a20*/  IMAD.IADD R18, R105, 0x1, R18 ;  /* 0x0000000169127824 */ /* 0x000fe400078e0212 */
[----:B------:R-:W-:-:S02]  /*13a30*/  VIADD R19, R60, 0x1 ;  /* 0x000000013c137836 */ /* 0x000fc40000000000 */
[----:B------:R-:W-:Y:S02]  /*13a40*/  @P5 IMAD.MOV R19, RZ, RZ, R60 ;  /* 0x000000ffff135224 */ /* 0x000fe400078e023c */
[----:B------:R-:W-:Y:S02]  /*13a50*/  VIADD R21, R18, 0x1 ;  /* 0x0000000112157836 */ /* 0x000fe40000000000 */
        /* <DEDUP_REMOVED lines=10> */
.L_x_907:
[----:B------:R-:W-:Y:S05]  /*13b00*/  BSYNC.RECONVERGENT B3 ;  /* 0x0000000000037941 */ /* 0x000fea0003800200 */
.L_x_906:
[----:B------:R-:W-:Y:S05]  /*13b10*/  BRA `(.L_x_908) ;  /* 0x00000000000c7947 */ /* 0x000fea0003800000 */
.L_x_905:
[----:B------:R-:W-:-:S13]  /*13b20*/  ISETP.NE.AND P5, PT, R21, RZ, PT ;  /* 0x000000ff1500720c */ /* 0x000fda0003fa5270 */
[----:B------:R-:W-:Y:S01]  /*13b30*/  @!P5 VIADD R18, R3, 0x64 ;  /* 0x000000640312d836 */ /* 0x000fe20000000000 */
[----:B------:R-:W-:Y:S06]  /*13b40*/  @!P5 BRA `(.L_x_909) ;  /* 0x000000000010d947 */ /* 0x000fec0003800000 */
.L_x_908:
[----:B------:R-:W-:-:S05]  /*13b50*/  VIADD R18, R3, 0xa ;  /* 0x0000000a03127836 */ /* 0x000fca0000000000 */
[----:B------:R-:W-:Y:S01]  /*13b60*/  SEL R18, R18, R3, P0 ;  /* 0x0000000312127207 */ /* 0x000fe20000000000 */
[----:B------:R-:W-:Y:S06]  /*13b70*/  BRA `(.L_x_909) ;  /* 0x0000000000047947 */ /* 0x000fec0003800000 */
.L_x_904:
[----:B------:R-:W-:-:S07]  /*13b80*/  VIADD R18, R3, 0x2710 ;  /* 0x0000271003127836 */ /* 0x000fce0000000000 */
.L_x_909:
[----:B------:R-:W-:Y:S05]  /*13b90*/  BSYNC.RECONVERGENT B2 ;  /* 0x0000000000027941 */ /* 0x000fea0003800200 */
.L_x_903:
[----:B------:R-:W-:Y:S01]  /*13ba0*/  LOP3.LUT P0, RZ, R44, 0x800000, RZ, 0xc0, !PT ;  /* 0x008000002cff7812 */ /* 0x000fe2000780c0ff */
[----:B------:R-:W-:Y:S01]  /*13bb0*/  BSSY.RECONVERGENT B2, `(.L_x_910) ;  /* 0x0000017000027945 */ /* 0x000fe20003800200 */
[----:B------:R-:W-:Y:S02]  /*13bc0*/  IADD3 R3, PT, PT, R59, R103, R82 ;  /* 0x000000673b037210 */ /* 0x000fe40007ffe052 */
[----:B------:R-:W-:-:S03]  /*13bd0*/  @!P2 SEL R99, R112, 0x1, !P0 ;  /* 0x000000017063a807 */ /* 0x000fc60004000000 */
        /* <DEDUP_REMOVED lines=11> */
.L_x_914:
[----:B------:R-:W-:Y:S05]  /*13c90*/  BSYNC.RECONVERGENT B3 ;  /* 0x0000000000037941 */ /* 0x000fea0003800200 */
.L_x_913:
[----:B------:R-:W-:Y:S05]  /*13ca0*/  BRA `(.L_x_915) ;  /* 0x00000000000c7947 */ /* 0x000fea0003800000 */
.L_x_912:
[----:B------:R-:W-:-:S13]  /*13cb0*/  ISETP.NE.AND P2, PT, R3, RZ, PT ;  /* 0x000000ff0300720c */ /* 0x000fda0003f45270 */
[----:B------:R-:W-:Y:S01]  /*13cc0*/  @!P2 VIADD R3, R18, 0x64 ;  /* 0x000000641203a836 */ /* 0x000fe20000000000 */
[----:B------:R-:W-:Y:S06]  /*13cd0*/  @!P2 BRA `(.L_x_916) ;  /* 0x000000000010a947 */ /* 0x000fec0003800000 */
.L_x_915:
[----:B------:R-:W-:-:S05]  /*13ce0*/  VIADD R3, R18, 0xa ;  /* 0x0000000a12037836 */ /* 0x000fca0000000000 */
[----:B------:R-:W-:Y:S01]  /*13cf0*/  SEL R3, R3, R18, P0 ;  /* 0x0000001203037207 */ /* 0x000fe20000000000 */
[----:B------:R-:W-:Y:S06]  /*13d00*/  BRA `(.L_x_916) ;  /* 0x0000000000047947 */ /* 0x000fec0003800000 */
.L_x_911:
[----:B------:R-:W-:-:S07]  /*13d10*/  VIADD R3, R18, 0x2710 ;  /* 0x0000271012037836 */ /* 0x000fce0000000000 */
.L_x_916:
[----:B------:R-:W-:Y:S05]  /*13d20*/  BSYNC.RECONVERGENT B2 ;  /* 0x0000000000027941 */ /* 0x000fea0003800200 */
.L_x_910:
[----:B------:R-:W-:Y:S01]  /*13d30*/  LOP3.LUT P5, RZ, R45, 0x20, RZ, 0xc0, !PT ;  /* 0x000000202dff7812 */ /* 0x000fe200078ac0ff */
[----:B------:R-:W-:Y:S01]  /*13d40*/  @P1 VIADD R18, R80, 0x1 ;  /* 0x0000000150121836 */ /* 0x000fe20000000000 */
[----:B------:R-:W-:Y:S01]  /*13d50*/  PLOP3.LUT P0, PT, PT, PT, PT, 0x8, 0x80 ;  /* 0x000000000080781c */ /* 0x000fe20003f0e170 */
[----:B------:R-:W-:Y:S01]  /*13d60*/  BSSY.RECONVERGENT B2, `(.L_x_917) ;  /* 0x000001a000027945 */ /* 0x000fe20003800200 */
[----:B------:R-:W-:Y:S02]  /*13d70*/  @P1 PLOP3.LUT P0, PT, P5, PT, PT, 0x80, 0x8 ;  /* 0x000000000008181c */ /* 0x000fe40002f0f070 */
[----:B------:R-:W-:-:S04]  /*13d80*/  LOP3.LUT P6, RZ, R44, 0x80000, RZ, 0xc0, !PT ;  /* 0x000800002cff7812 */ /* 0x000fc800078cc0ff */
[----:B------:R-:W-:-:S04]  /*13d90*/  @!P1 SEL R78, R112, 0x1, !P6 ;  /* 0x00000001704e9807 */ /* 0x000fc80007000000 */
        /* <DEDUP_REMOVED lines=13> */
.L_x_921:
[----:B------:R-:W-:Y:S05]  /*13e70*/  BSYNC.RECONVERGENT B3 ;  /* 0x0000000000037941 */ /* 0x000fea0003800200 */
.L_x_920:
[----:B------:R-:W-:Y:S05]  /*13e80*/  BRA `(.L_x_922) ;  /* 0x00000000000c7947 */ /* 0x000fea0003800000 */
.L_x_919:
[----:B------:R-:W-:-:S13]  /*13e90*/  ISETP.NE.AND P1, PT, R27, RZ, PT ;  /* 0x000000ff1b00720c */ /* 0x000fda0003f25270 */
[----:B------:R-:W-:Y:S01]  /*13ea0*/  @!P1 VIADD R18, R3, 0x64 ;  /* 0x0000006403129836 */ /* 0x000fe20000000000 */
[----:B------:R-:W-:Y:S06]  /*13eb0*/  @!P1 BRA `(.L_x_923) ;  /* 0x0000000000109947 */ /* 0x000fec0003800000 */
.L_x_922:
[----:B------:R-:W-:-:S05]  /*13ec0*/  VIADD R18, R3, 0xa ;  /* 0x0000000a03127836 */ /* 0x000fca0000000000 */
[----:B------:R-:W-:Y:S01]  /*13ed0*/  SEL R18, R18, R3, P0 ;  /* 0x0000000312127207 */ /* 0x000fe20000000000 */
[----:B------:R-:W-:Y:S06]  /*13ee0*/  BRA `(.L_x_923) ;  /* 0x0000000000047947 */ /* 0x000fec0003800000 */
.L_x_918:
[----:B------:R-:W-:-:S07]  /*13ef0*/  VIADD R18, R3, 0x2710 ;  /* 0x0000271003127836 */ /* 0x000fce0000000000 */
.L_x_923:
[----:B------:R-:W-:Y:S05]  /*13f00*/  BSYNC.RECONVERGENT B2 ;  /* 0x0000000000027941 */ /* 0x000fea0003800200 */
.L_x_917:
[C---:B------:R-:W-:Y:S01]  /*13f10*/  LOP3.LUT P2, RZ, R44.reuse, 0x8000000, RZ, 0xc0, !PT ;  /* 0x080000002cff7812 */ /* 0x040fe2000784c0ff */
[--C-:B------:R-:W-:Y:S01]  /*13f20*/  @P3 IMAD.IADD R24, R71, 0x1, R77.reuse ;  /* 0x0000000147183824 */ /* 0x100fe200078e024d */
[----:B------:R-:W-:Y:S01]  /*13f30*/  LOP3.LUT P0, RZ, R44, 0x10000, RZ, 0xc0, !PT ;  /* 0x000100002cff7812 */ /* 0x000fe2000780c0ff */
[----:B------:R-:W-:Y:S01]  /*13f40*/  @!P3 IMAD.MOV.U32 R24, RZ, RZ, R77 ;  /* 0x000000ffff18b224 */ /* 0x000fe200078e004d */
[----:B------:R-:W-:Y:S01]  /*13f50*/  @!P3 SEL R79, R112, 0x1, !P2 ;  /* 0x00000001704fb807 */ /* 0x000fe20005000000 */
[----:B------:R-:W-:Y:S01]  /*13f60*/  BSSY.RECONVERGENT B2, `(.L_x_924) ;  /* 0x000001a000027945 */ /* 0x000fe20003800200 */
[----:B------:R-:W-:-:S03]  /*13f70*/  LOP3.LUT P1, RZ, R45, 0x2, RZ, 0xc0, !PT ;  /* 0x000000022dff7812 */ /* 0x000fc6000782c0ff */
[----:B------:R-:W-:Y:S01]  /*13f80*/  IMAD.IADD R79, R65, 0x1, R79 ;  /* 0x00000001414f7824 */ /* 0x000fe200078e024f */
[----:B------:R-:W-:-:S03]  /*13f90*/  SEL R3, RZ, 0x1, P1 ;  /* 0x00000001ff037807 */ /* 0x000fc60000800000 */
[----:B------:R-:W-:Y:S01]  /*13fa0*/  VIADD R19, R79, 0x1 ;  /* 0x000000014f137836 */ /* 0x000fe20000000000 */
[----:B------:R-:W-:Y:S01]  /*13fb0*/  SEL R3, R3, RZ, P0 ;  /* 0x000000ff03037207 */ /* 0x000fe20000000000 */
[----:B------:R-:W-:-:S03]  /*13fc0*/  @P0 IMAD.MOV R19, RZ, RZ, R79 ;  /* 0x000000ffff130224 */ /* 0x000fc600078e024f */
        /* <DEDUP_REMOVED lines=10> */
.L_x_928:
[----:B------:R-:W-:Y:S05]  /*14070*/  BSYNC.RECONVERGENT B3 ;  /* 0x0000000000037941 */ /* 0x000fea0003800200 */
.L_x_927:
[----:B------:R-:W-:Y:S05]  /*14080*/  BRA `(.L_x_929) ;  /* 0x00000000000c7947 */ /* 0x000fea0003800000 */
.L_x_926:
[----:B------:R-:W-:-:S13]  /*14090*/  ISETP.NE.AND P1, PT, R3, RZ, PT ;  /* 0x000000ff0300720c */ /* 0x000fda0003f25270 */
[----:B------:R-:W-:Y:S01]  /*140a0*/  @!P1 VIADD R3, R18, 0x64 ;  /* 0x0000006412039836 */ /* 0x000fe20000000000 */
[----:B------:R-:W-:Y:S06]  /*140b0*/  @!P1 BRA `(.L_x_930) ;  /* 0x0000000000109947 */ /* 0x000fec0003800000 */
.L_x_929:
[----:B------:R-:W-:-:S05]  /*140c0*/  VIADD R3, R18, 0xa ;  /* 0x0000000a12037836 */ /* 0x000fca0000000000 */
[----:B------:R-:W-:Y:S01]  /*140d0*/  SEL R3, R3, R18, P0 ;  /* 0x0000001203037207 */ /* 0x000fe20000000000 */
[----:B------:R-:W-:Y:S06]  /*140e0*/  BRA `(.L_x_930) ;  /* 0x0000000000047947 */ /* 0x000fec0003800000 */
.L_x_925:
[----:B------:R-:W-:-:S07]  /*140f0*/  VIADD R3, R18, 0x2710 ;  /* 0x0000271012037836 */ /* 0x000fce0000000000 */
.L_x_930:
[----:B------:R-:W-:Y:S05]  /*14100*/  BSYNC.RECONVERGENT B2 ;  /* 0x0000000000027941 */ /* 0x000fea0003800200 */
.L_x_924:
[C---:B------:R-:W-:Y:S01]  /*14110*/  LOP3.LUT P1, RZ, R44.reuse, 0x800000, RZ, 0xc0, !PT ;  /* 0x008000002cff7812 */ /* 0x040fe2000782c0ff */
[----:B------:R-:W-:Y:S01]  /*14120*/  BSSY.RECONVERGENT B2, `(.L_x_931) ;  /* 0x0000019000027945 */ /* 0x000fe20003800200 */
[----:B------:R-:W-:Y:S02]  /*14130*/  LOP3.LUT P0, RZ, R44, 0x1000000, RZ, 0xc0, !PT ;  /* 0x010000002cff7812 */ /* 0x000fe4000780c0ff */
[----:B------:R-:W-:Y:S02]  /*14140*/  IADD3 R108, PT, PT, R103, R108, R37 ;  /* 0x0000006c676c7210 */ /* 0x000fe40007ffe025 */
[----:B------:R-:W-:-:S03]  /*14150*/  SEL R18, R112, 0x1, !P0 ;  /* 0x0000000170127807 */ /* 0x000fc60004000000 */
[----:B------:R-:W-:-:S04]  /*14160*/  IMAD.IADD R108, R59, 0x1, R108 ;  /* 0x000000013b6c7824 */ /* 0x000fc800078e026c */
[----:B------:R-:W-:-:S04]  /*14170*/  @P1 SEL R18, RZ, 0x1, P0 ;  /* 0x00000001ff121807 */ /* 0x000fc80000000000 */
        /* <DEDUP_REMOVED lines=10> */
.L_x_935:
[----:B------:R-:W-:Y:S05]  /*14220*/  BSYNC.RECONVERGENT B3 ;  /* 0x0000000000037941 */ /* 0x000fea0003800200 */
.L_x_934:
[----:B------:R-:W-:Y:S05]  /*14230*/  BRA `(.L_x_936) ;  /* 0x00000000000c7947 */ /* 0x000fea0003800000 */
.L_x_933:
[----:B------:R-:W-:-:S13]  /*14240*/  ISETP.NE.AND P1, PT, R108, RZ, PT ;  /* 0x000000ff6c00720c */ /* 0x000fda0003f25270 */
[----:B------:R-:W-:Y:S01]  /*14250*/  @!P1 VIADD R18, R3, 0x64 ;  /* 0x0000006403129836 */ /* 0x000fe20000000000 */
[----:B------:R-:W-:Y:S06]  /*14260*/  @!P1 BRA `(.L_x_937) ;  /* 0x0000000000109947 */ /* 0x000fec0003800000 */
.L_x_936:
[----:B------:R-:W-:-:S05]  /*14270*/  VIADD R18, R3, 0xa ;  /* 0x0000000a03127836 */ /* 0x000fca0000000000 */
[----:B------:R-:W-:Y:S01]  /*14280*/  SEL R18, R18, R3, P0 ;  /* 0x0000000312127207 */ /* 0x000fe20000000000 */
[----:B------:R-:W-:Y:S06]  /*14290*/  BRA `(.L_x_937) ;  /* 0x0000000000047947 */ /* 0x000fec0003800000 */
.L_x_932:
[----:B------:R-:W-:-:S07]  /*142a0*/  VIADD R18, R3, 0x2710 ;  /* 0x0000271003127836 */ /* 0x000fce0000000000 */
.L_x_937:
[----:B------:R-:W-:Y:S05]  /*142b0*/  BSYNC.RECONVERGENT B2 ;  /* 0x0000000000027941 */ /* 0x000fea0003800200 */
.L_x_931:
[----:B------:R-:W-:Y:S01]  /*142c0*/  LOP3.LUT P0, RZ, R44, 0x80000000, RZ, 0xc0, !PT ;  /* 0x800000002cff7812 */ /* 0x000fe2000780c0ff */
[----:B------:R-:W-:Y:S01]  /*142d0*/  BSSY.RECONVERGENT B2, `(.L_x_938) ;  /* 0x000001b000027945 */ /* 0x000fe20003800200 */
[----:B------:R-:W-:Y:S02]  /*142e0*/  SEL R76, R76, RZ, P6 ;  /* 0x000000ff4c4c7207 */ /* 0x000fe40003000000 */
[----:B------:R-:W-:Y:S02]  /*142f0*/  SEL R3, R112, 0x1, !P0 ;  /* 0x0000000170037807 */ /* 0x000fe40004000000 */
[----:B------:R-:W-:Y:S01]  /*14300*/  @P6 SEL R3, RZ, 0x1, P0 ;  /* 0x00000001ff036807 */ /* 0x000fe20000000000 */
[----:B------:R-:W-:-:S03]  /*14310*/  IMAD.IADD R76, R101, 0x1, R76 ;  /* 0x00000001654c7824 */ /* 0x000fc600078e024c */
[----:B------:R-:W-:Y:S01]  /*14320*/  IADD3 R3, PT, PT, R31, R3, R66 ;  /* 0x000000031f037210 */ /* 0x000fe20007ffe042 */
[----:B------:R-:W-:Y:S02]  /*14330*/  VIADD R19, R76, 0x1 ;  /* 0x000000014c137836 */ /* 0x000fe40000000000 */
[----:B------:R-:W-:Y:S01]  /*14340*/  @P5 IMAD.MOV R19, RZ, RZ, R76 ;  /* 0x000000ffff135224 */ /* 0x000fe200078e024c */
        /* <DEDUP_REMOVED lines=10> */
.L_x_942:
[----:B------:R-:W-:Y:S05]  /*143f0*/  BSYNC.RECONVERGENT B3 ;  /* 0x0000000000037941 */ /* 0x000fea0003800200 */
.L_x_941:
[----:B------:R-:W-:Y:S05]  /*14400*/  BRA `(.L_x_943) ;  /* 0x00000000000c7947 */ /* 0x000fea0003800000 */
.L_x_940:
[----:B------:R-:W-:-:S13]  /*14410*/  ISETP.NE.AND P1, PT, R19, RZ, PT ;  /* 0x000000ff1300720c */ /* 0x000fda0003f25270 */
[----:B------:R-:W-:Y:S01]  /*14420*/  @!P1 VIADD R3, R18, 0x64 ;  /* 0x0000006412039836 */ /* 0x000fe20000000000 */
[----:B------:R-:W-:Y:S06]  /*14430*/  @!P1 BRA `(.L_x_944) ;  /* 0x0000000000109947 */ /* 0x000fec0003800000 */
.L_x_943:
[----:B------:R-:W-:-:S05]  /*14440*/  VIADD R3, R18, 0xa ;  /* 0x0000000a12037836 */ /* 0x000fca0000000000 */
[----:B------:R-:W-:Y:S01]  /*14450*/  SEL R3, R3, R18, P0 ;  /* 0x0000001203037207 */ /* 0x000fe20000000000 */
[----:B------:R-:W-:Y:S06]  /*14460*/  BRA `(.L_x_944) ;  /* 0x0000000000047947 */ /* 0x000fec0003800000 */
.L_x_939:
[----:B------:R-:W-:-:S07]  /*14470*/  VIADD R3, R18, 0x2710 ;  /* 0x0000271012037836 */ /* 0x000fce0000000000 */
.L_x_944:
[----:B------:R-:W-:Y:S05]  /*14480*/  BSYNC.RECONVERGENT B2 ;  /* 0x0000000000027941 */ /* 0x000fea0003800200 */
.L_x_938:
[----:B------:R-:W-:Y:S01]  /*14490*/  LOP3.LUT P0, RZ, R44, 0x40000000, RZ, 0xc0, !PT ;  /* 0x400000002cff7812 */ /* 0x000fe2000780c0ff */
[----:B------:R-:W-:Y:S01]  /*144a0*/  BSSY.RECONVERGENT B2, `(.L_x_945) ;  /* 0x000001d000027945 */ /* 0x000fe20003800200 */
[----:B------:R-:W-:Y:S02]  /*144b0*/  SEL R18, R112, 0x1, !P4 ;  /* 0x0000000170127807 */ /* 0x000fe40006000000 */
[----:B------:R-:W-:Y:S02]  /*144c0*/  @P2 SEL R18, RZ, 0x1, P4 ;  /* 0x00000001ff122807 */ /* 0x000fe40002000000 */
[----:B------:R-:W-:Y:S02]  /*144d0*/  LOP3.LUT P1, RZ, R45, 0x200, RZ, 0xc0, !PT ;  /* 0x000002002dff7812 */ /* 0x000fe4000782c0ff */
[----:B------:R-:W-:Y:S01]  /*144e0*/  SEL R77, R77, RZ, P2 ;  /* 0x000000ff4d4d7207 */ /* 0x000fe20001000000 */
[----:B------:R-:W-:-:S03]  /*144f0*/  IMAD.IADD R18, R73, 0x1, R18 ;  /* 0x0000000149127824 */ /* 0x000fc600078e0212 */
[----:B------:R-:W-:Y:S01]  /*14500*/  IADD3 R77, PT, PT, R71, R77, R84 ;  /* 0x0000004d474d7210 */ /* 0x000fe20007ffe054 */
[----:B------:R-:W-:Y:S02]  /*14510*/  VIADD R19, R18, 0x1 ;  /* 0x0000000112137836 */ /* 0x000fe40000000000 */
        /* <DEDUP_REMOVED lines=12> */
.L_x_949:
[----:B------:R-:W-:Y:S05]  /*145e0*/  BSYNC.RECONVERGENT B3 ;  /* 0x0000000000037941 */ /* 0x000fea0003800200 */
.L_x_948:
[----:B------:R-:W-:Y:S05]  /*145f0*/  BRA `(.L_x_950) ;  /* 0x00000000000c7947 */ /* 0x000fea0003800000 */
.L_x_947:
[----:B------:R-:W-:-:S13]  /*14600*/  ISETP.NE.AND P1, PT, R18, RZ, PT ;  /* 0x000000ff1200720c */ /* 0x000fda0003f25270 */
[----:B------:R-:W-:Y:S01]  /*14610*/  @!P1 VIADD R18, R3, 0x64 ;  /* 0x0000006403129836 */ /* 0x000fe20000000000 */
[----:B------:R-:W-:Y:S06]  /*14620*/  @!P1 BRA `(.L_x_951) ;  /* 0x0000000000109947 */ /* 0x000fec0003800000 */
.L_x_950:
[----:B------:R-:W-:-:S05]  /*14630*/  VIADD R18, R3, 0xa ;  /* 0x0000000a03127836 */ /* 0x000fca0000000000 */
[----:B------:R-:W-:Y:S01]  /*14640*/  SEL R18, R18, R3, P0 ;  /* 0x0000000312127207 */ /* 0x000fe20000000000 */
[----:B------:R-:W-:Y:S06]  /*14650*/  BRA `(.L_x_951) ;  /* 0x0000000000047947 */ /* 0x000fec0003800000 */
.L_x_946:
[----:B------:R-:W-:-:S07]  /*14660*/  VIADD R18, R3, 0x2710 ;  /* 0x0000271003127836 */ /* 0x000fce0000000000 */
.L_x_951:
[----:B------:R-:W-:Y:S05]  /*14670*/  BSYNC.RECONVERGENT B2 ;  /* 0x0000000000027941 */ /* 0x000fea0003800200 */
.L_x_945:
[C---:B------:R-:W-:Y:S01]  /*14680*/  LOP3.LUT P1, RZ, R44.reuse, 0x40000, RZ, 0xc0, !PT ;  /* 0x000400002cff7812 */ /* 0x040fe2000782c0ff */
[----:B------:R-:W-:Y:S01]  /*14690*/  BSSY.RECONVERGENT B2, `(.L_x_952) ;  /* 0x000001c000027945 */ /* 0x000fe20003800200 */
[----:B------:R-:W-:Y:S02]  /*146a0*/  LOP3.LUT P0, RZ, R45, 0x1, RZ, 0xc0, !PT ;  /* 0x000000012dff7812 */ /* 0x000fe4000780c0ff */
[----:B------:R-:W-:-:S04]  /*146b0*/  LOP3.LUT P2, RZ, R44, 0x8000, RZ, 0xc0, !PT ;  /* 0x000080002cff7812 */ /* 0x000fc8000784c0ff */
[----:B------:R-:W-:-:S05]  /*146c0*/  SEL R33, R33, RZ, P2 ;  /* 0x000000ff21217207 */ /* 0x000fca0001000000 */
[----:B------:R-:W-:Y:S01]  /*146d0*/  @!P1 SEL R86, R112, 0x1, !P0 ;  /* 0x0000000170569807 */ /* 0x000fe20004000000 */
[----:B------:R-:W-:-:S04]  /*146e0*/  @P1 IMAD.IADD R85, R20, 0x1, R85 ;  /* 0x0000000114551824 */ /* 0x000fc800078e0255 */
[----:B------:R-:W-:Y:S01]  /*146f0*/  IMAD.IADD R86, R34, 0x1, R86 ;  /* 0x0000000122567824 */ /* 0x000fe200078e0256 */
[----:B------:R-:W-:-:S03]  /*14700*/  IADD3 R33, PT, PT, R33, R85, R22 ;  /* 0x0000005521217210 */ /* 0x000fc60007ffe016 */
        /* <DEDUP_REMOVED lines=11> */
.L_x_956:
[----:B------:R-:W-:Y:S05]  /*147c0*/  BSYNC.RECONVERGENT B3 ;  /* 0x0000000000037941 */ /* 0x000fea0003800200 */
.L_x_955:
[----:B------:R-:W-:Y:S05]  /*147d0*/  BRA `(.L_x_957) ;  /* 0x00000000000c7947 */ /* 0x000fea0003800000 */
.L_x_954:
[----:B------:R-:W-:-:S13]  /*147e0*/  ISETP.NE.AND P1, PT, R33, RZ, PT ;  /* 0x000000ff2100720c */ /* 0x000fda0003f25270 */
[----:B------:R-:W-:Y:S01]  /*147f0*/  @!P1 VIADD R3, R18, 0x64 ;  /* 0x0000006412039836 */ /* 0x000fe20000000000 */
[----:B------:R-:W-:Y:S06]  /*14800*/  @!P1 BRA `(.L_x_958) ;  /* 0x0000000000109947 */ /* 0x000fec0003800000 */
.L_x_957:
[----:B------:R-:W-:-:S05]  /*14810*/  VIADD R3, R18, 0xa ;  /* 0x0000000a12037836 */ /* 0x000fca0000000000 */
[----:B------:R-:W-:Y:S01]  /*14820*/  SEL R3, R3, R18, P0 ;  /* 0x0000001203037207 */ /* 0x000fe20000000000 */
[----:B------:R-:W-:Y:S06]  /*14830*/  BRA `(.L_x_958) ;  /* 0x0000000000047947 */ /* 0x000fec0003800000 */
.L_x_953:
[----:B------:R-:W-:-:S07]  /*14840*/  VIADD R3, R18, 0x2710 ;  /* 0x0000271012037836 */ /* 0x000fce0000000000 */
.L_x_958:
[----:B------:R-:W-:Y:S05]  /*14850*/  BSYNC.RECONVERGENT B2 ;  /* 0x0000000000027941 */ /* 0x000fea0003800200 */
.L_x_952:
[----:B------:R-:W-:-:S07]  /*14860*/  VIMNMX R0, PT, PT, R0, R3, !PT ;  /* 0x0000000300007248 */ /* 0x000fce0007fe0100 */
.L_x_480:
[----:B------:R-:W-:Y:S05]  /*14870*/  BSYNC.RECONVERGENT B1 ;  /* 0x0000000000017941 */ /* 0x000fea0003800200 */
.L_x_477:
[----:B------:R-:W-:Y:S05]  /*14880*/  WARPSYNC.ALL ;  /* 0x0000000000007948 */ /* 0x000fea0003800000 */
[----:B------:R-:W-:Y:S01]  /*14890*/  UIADD3 UR8, UPT, UPT, UR8, 0x4, URZ ;  /* 0x0000000408087890 */ /* 0x000fe2000fffe0ff */
[----:B------:R-:W-:Y:S11]  /*148a0*/  BRA.U UP0, `(.L_x_959) ;  /* 0xffffff6900147547 */ /* 0x000ff6000b83ffff */
[----:B------:R-:W1:Y:S01]  /*148b0*/  LDCU.U8 UR7, c[0x0][0x398] ;  /* 0x00007300ff0777ac */ /* 0x000e620008000000 */
[----:B------:R-:W2:Y:S01]  /*148c0*/  S2R R7, SR_TID.X ;  /* 0x0000000000077919 */ /* 0x000ea20000002100 */
[----:B------:R-:W2:Y:S01]  /*148d0*/  LDC.64 R2, c[0x0][0x390] ;  /* 0x0000e400ff027b82 */ /* 0x000ea20000000a00 */
[----:B------:R-:W-:Y:S01]  /*148e0*/  IMAD R5, R47, 0x2, -R0 ;  /* 0x000000022f057824 */ /* 0x000fe200078e0a00 */
[----:B-1----:R-:W-:-:S06]  /*148f0*/  UPRMT UR7, UR7, 0x8880, URZ ;  /* 0x0000888007077896 */ /* 0x002fcc00080000ff */
[----:B------:R-:W-:Y:S01]  /*14900*/  ISETP.NE.AND P0, PT, RZ, UR7, PT ;  /* 0x00000007ff007c0c */ /* 0x000fe2000bf05270 */
[----:B--2---:R-:W-:-:S12]  /*14910*/  IMAD.WIDE.U32 R2, R7, 0x4, R2 ;  /* 0x0000000407027825 */ /* 0x004fd800078e0002 */
[----:B------:R-:W-:-:S05]  /*14920*/  @!P0 IMAD R5, R0, -0x2, R47 ;  /* 0xfffffffe00058824 */ /* 0x000fca00078e022f */
[----:B------:R-:W-:Y:S01]  /*14930*/  STG.E desc[UR10][R2.64], R5 ;  /* 0x0000000502007986 */ /* 0x000fe2000c10190a */
[----:B------:R-:W-:Y:S05]  /*14940*/  EXIT ;  /* 0x000000000000794d */ /* 0x000fea0003800000 */
.L_x_960:
[----:B------:R-:W-:-:S00]  /*14950*/  BRA `(.L_x_960) ;  /* 0xfffffffc00fc7947 */ /* 0x000fc0000383ffff */
[----:B------:R-:W-:-:S00]  /*14960*/  NOP ;  /* 0x0000000000007918 */ /* 0x000fc00000000000 */
        /* <DEDUP_REMOVED lines=9> */
.L_x_961:


//--------------------- .nv.shared.reserved.0     --------------------------
	.section	.nv.shared.reserved.0,"aw",@nobits
	.weak		__nv_reservedSMEM_offset_0_alias
	.size		__nv_reservedSMEM_offset_0_alias, 0, 64
	.other		__nv_reservedSMEM_offset_0_alias,@"STO_CUDA_RESERVED_SHARED STV_DEFAULT"
__nv_reservedSMEM_offset_0_alias:
	.zero		0
	.zero		64


//--------------------- .nv.constant0._Z18findBestMoveKernelPiiS_b --------------------------
	.section	.nv.constant0._Z18findBestMoveKernelPiiS_b,"a",@progbits
	.sectionflags	@""
	.align	4
.nv.constant0._Z18findBestMoveKernelPiiS_b:
	.zero		921


//--------------------- SYMBOLS --------------------------

	.type		.nv.reservedSmem.offset0,@object
	.size		.nv.reservedSmem.offset0,0x4
